//
// Generated by NVIDIA NVVM Compiler
//
// Compiler Build ID: CL-36424714
// Cuda compilation tools, release 13.0, V13.0.88
// Based on NVVM 20.0.0
//

.version 9.0
.target sm_100
.address_size 64

	// .globl	_Z9fillEdgesPdmdddd
// _ZZN3cub18CUB_300001_SM_10006detail6reduce28DeviceReduceSingleTileKernelINS2_10policy_hubIdyN4cuda3__47maximumIvEEE10Policy1000EPdSB_yS8_ddNS5_3std3__410__identityEEEvT0_T1_T2_T3_T4_T6_E12temp_storage has been demoted
// _ZZN3cub18CUB_300001_SM_10006detail6reduce18DeviceReduceKernelINS2_10policy_hubIdyN4cuda3__47maximumIvEEE10Policy1000EPdyS8_dNS5_3std3__410__identityEEEvT0_PT3_T1_NS0_13GridEvenShareISI_EET2_T4_E12temp_storage has been demoted
// _ZZN3cub18CUB_300001_SM_10006detail6reduce28DeviceReduceSingleTileKernelINS2_10policy_hubIdyN4cuda3__47maximumIvEEE10Policy1000EPdSB_iS8_ddNS5_3std3__410__identityEEEvT0_T1_T2_T3_T4_T6_E12temp_storage has been demoted
.global .align 1 .b8 _ZN34_INTERNAL_e3ee36da_4_k_cu_edf0dd894cuda3std3__45__cpo5beginE[1];
.global .align 1 .b8 _ZN34_INTERNAL_e3ee36da_4_k_cu_edf0dd894cuda3std3__45__cpo3endE[1];
.global .align 1 .b8 _ZN34_INTERNAL_e3ee36da_4_k_cu_edf0dd894cuda3std3__45__cpo6cbeginE[1];
.global .align 1 .b8 _ZN34_INTERNAL_e3ee36da_4_k_cu_edf0dd894cuda3std3__45__cpo4cendE[1];
.global .align 1 .b8 _ZN34_INTERNAL_e3ee36da_4_k_cu_edf0dd894cuda3std3__45__cpo6rbeginE[1];
.global .align 1 .b8 _ZN34_INTERNAL_e3ee36da_4_k_cu_edf0dd894cuda3std3__45__cpo4rendE[1];
.global .align 1 .b8 _ZN34_INTERNAL_e3ee36da_4_k_cu_edf0dd894cuda3std3__45__cpo7crbeginE[1];
.global .align 1 .b8 _ZN34_INTERNAL_e3ee36da_4_k_cu_edf0dd894cuda3std3__45__cpo5crendE[1];
.global .align 1 .b8 _ZN34_INTERNAL_e3ee36da_4_k_cu_edf0dd894cuda3std3__436_GLOBAL__N__e3ee36da_4_k_cu_edf0dd896ignoreE[1];
.global .align 1 .b8 _ZN34_INTERNAL_e3ee36da_4_k_cu_edf0dd894cuda3std3__419piecewise_constructE[1];
.global .align 1 .b8 _ZN34_INTERNAL_e3ee36da_4_k_cu_edf0dd894cuda3std3__48in_placeE[1];
.global .align 1 .b8 _ZN34_INTERNAL_e3ee36da_4_k_cu_edf0dd894cuda3std3__420unreachable_sentinelE[1];
.global .align 1 .b8 _ZN34_INTERNAL_e3ee36da_4_k_cu_edf0dd894cuda3std3__47nulloptE[1];
.global .align 1 .b8 _ZN34_INTERNAL_e3ee36da_4_k_cu_edf0dd894cuda3std3__48unexpectE[1];
.global .align 1 .b8 _ZN34_INTERNAL_e3ee36da_4_k_cu_edf0dd894cuda3std6ranges3__45__cpo4swapE[1];
.global .align 1 .b8 _ZN34_INTERNAL_e3ee36da_4_k_cu_edf0dd894cuda3std6ranges3__45__cpo9iter_moveE[1];
.global .align 1 .b8 _ZN34_INTERNAL_e3ee36da_4_k_cu_edf0dd894cuda3std6ranges3__45__cpo5beginE[1];
.global .align 1 .b8 _ZN34_INTERNAL_e3ee36da_4_k_cu_edf0dd894cuda3std6ranges3__45__cpo3endE[1];
.global .align 1 .b8 _ZN34_INTERNAL_e3ee36da_4_k_cu_edf0dd894cuda3std6ranges3__45__cpo6cbeginE[1];
.global .align 1 .b8 _ZN34_INTERNAL_e3ee36da_4_k_cu_edf0dd894cuda3std6ranges3__45__cpo4cendE[1];
.global .align 1 .b8 _ZN34_INTERNAL_e3ee36da_4_k_cu_edf0dd894cuda3std6ranges3__45__cpo7advanceE[1];
.global .align 1 .b8 _ZN34_INTERNAL_e3ee36da_4_k_cu_edf0dd894cuda3std6ranges3__45__cpo9iter_swapE[1];
.global .align 1 .b8 _ZN34_INTERNAL_e3ee36da_4_k_cu_edf0dd894cuda3std6ranges3__45__cpo4nextE[1];
.global .align 1 .b8 _ZN34_INTERNAL_e3ee36da_4_k_cu_edf0dd894cuda3std6ranges3__45__cpo4prevE[1];
.global .align 1 .b8 _ZN34_INTERNAL_e3ee36da_4_k_cu_edf0dd894cuda3std6ranges3__45__cpo4dataE[1];
.global .align 1 .b8 _ZN34_INTERNAL_e3ee36da_4_k_cu_edf0dd894cuda3std6ranges3__45__cpo5cdataE[1];
.global .align 1 .b8 _ZN34_INTERNAL_e3ee36da_4_k_cu_edf0dd894cuda3std6ranges3__45__cpo4sizeE[1];
.global .align 1 .b8 _ZN34_INTERNAL_e3ee36da_4_k_cu_edf0dd894cuda3std6ranges3__45__cpo5ssizeE[1];
.global .align 1 .b8 _ZN34_INTERNAL_e3ee36da_4_k_cu_edf0dd894cuda3std6ranges3__45__cpo8distanceE[1];
.global .align 1 .b8 _ZN34_INTERNAL_e3ee36da_4_k_cu_edf0dd896thrust24THRUST_300001_SM_1000_NS6system6detail10sequential3seqE[1];
.global .align 1 .b8 _ZN34_INTERNAL_e3ee36da_4_k_cu_edf0dd896thrust24THRUST_300001_SM_1000_NS12placeholders2_1E[1];
.global .align 1 .b8 _ZN34_INTERNAL_e3ee36da_4_k_cu_edf0dd896thrust24THRUST_300001_SM_1000_NS12placeholders2_2E[1];
.global .align 1 .b8 _ZN34_INTERNAL_e3ee36da_4_k_cu_edf0dd896thrust24THRUST_300001_SM_1000_NS12placeholders2_3E[1];
.global .align 1 .b8 _ZN34_INTERNAL_e3ee36da_4_k_cu_edf0dd896thrust24THRUST_300001_SM_1000_NS12placeholders2_4E[1];
.global .align 1 .b8 _ZN34_INTERNAL_e3ee36da_4_k_cu_edf0dd896thrust24THRUST_300001_SM_1000_NS12placeholders2_5E[1];
.global .align 1 .b8 _ZN34_INTERNAL_e3ee36da_4_k_cu_edf0dd896thrust24THRUST_300001_SM_1000_NS12placeholders2_6E[1];
.global .align 1 .b8 _ZN34_INTERNAL_e3ee36da_4_k_cu_edf0dd896thrust24THRUST_300001_SM_1000_NS12placeholders2_7E[1];
.global .align 1 .b8 _ZN34_INTERNAL_e3ee36da_4_k_cu_edf0dd896thrust24THRUST_300001_SM_1000_NS12placeholders2_8E[1];
.global .align 1 .b8 _ZN34_INTERNAL_e3ee36da_4_k_cu_edf0dd896thrust24THRUST_300001_SM_1000_NS12placeholders2_9E[1];
.global .align 1 .b8 _ZN34_INTERNAL_e3ee36da_4_k_cu_edf0dd896thrust24THRUST_300001_SM_1000_NS12placeholders3_10E[1];

.visible .entry _Z9fillEdgesPdmdddd(
	.param .u64 .ptr .align 1 _Z9fillEdgesPdmdddd_param_0,
	.param .u64 _Z9fillEdgesPdmdddd_param_1,
	.param .f64 _Z9fillEdgesPdmdddd_param_2,
	.param .f64 _Z9fillEdgesPdmdddd_param_3,
	.param .f64 _Z9fillEdgesPdmdddd_param_4,
	.param .f64 _Z9fillEdgesPdmdddd_param_5
)
{
	.reg .b32 	%r<6>;
	.reg .b64 	%rd<18>;
	.reg .b64 	%fd<10>;

	ld.param.u64 	%rd1, [_Z9fillEdgesPdmdddd_param_0];
	ld.param.u64 	%rd2, [_Z9fillEdgesPdmdddd_param_1];
	ld.param.f64 	%fd1, [_Z9fillEdgesPdmdddd_param_2];
	ld.param.f64 	%fd2, [_Z9fillEdgesPdmdddd_param_3];
	ld.param.f64 	%fd3, [_Z9fillEdgesPdmdddd_param_4];
	ld.param.f64 	%fd4, [_Z9fillEdgesPdmdddd_param_5];
	cvta.to.global.u64 	%rd3, %rd1;
	mov.u32 	%r1, %ntid.x;
	mov.u32 	%r2, %ctaid.x;
	mov.u32 	%r3, %tid.x;
	mad.lo.s32 	%r4, %r1, %r2, %r3;
	cvt.rn.f64.u32 	%fd5, %r4;
	fma.rn.f64 	%fd6, %fd1, %fd5, 0d4024000000000000;
	cvt.u64.u32 	%rd4, %r4;
	mul.wide.u32 	%rd5, %r4, 8;
	add.s64 	%rd6, %rd3, %rd5;
	st.global.f64 	[%rd6], %fd6;
	fma.rn.f64 	%fd7, %fd3, %fd5, 0d4024000000000000;
	mul.lo.s64 	%rd7, %rd2, %rd4;
	shl.b64 	%rd8, %rd7, 3;
	add.s64 	%rd9, %rd3, %rd8;
	st.global.f64 	[%rd9], %fd7;
	fma.rn.f64 	%fd8, %fd4, %fd5, 0d4034000000000000;
	add.s32 	%r5, %r4, 1;
	cvt.u64.u32 	%rd10, %r5;
	mul.lo.s64 	%rd11, %rd2, %rd10;
	shl.b64 	%rd12, %rd11, 3;
	add.s64 	%rd13, %rd3, %rd12;
	st.global.f64 	[%rd13+-8], %fd8;
	fma.rn.f64 	%fd9, %fd2, %fd5, 0d403E000000000000;
	add.s64 	%rd14, %rd2, -1;
	mul.lo.s64 	%rd15, %rd14, %rd2;
	shl.b64 	%rd16, %rd15, 3;
	add.s64 	%rd17, %rd6, %rd16;
	st.global.f64 	[%rd17], %fd9;
	ret;

}
	// .globl	_Z5solvePKdPdy
.visible .entry _Z5solvePKdPdy(
	.param .u64 .ptr .align 1 _Z5solvePKdPdy_param_0,
	.param .u64 .ptr .align 1 _Z5solvePKdPdy_param_1,
	.param .u64 _Z5solvePKdPdy_param_2
)
{
	.reg .pred 	%p<6>;
	.reg .b32 	%r<12>;
	.reg .b64 	%rd<21>;
	.reg .b64 	%fd<9>;

	ld.param.u64 	%rd4, [_Z5solvePKdPdy_param_0];
	ld.param.u64 	%rd5, [_Z5solvePKdPdy_param_1];
	ld.param.u64 	%rd6, [_Z5solvePKdPdy_param_2];
	mov.u32 	%r3, %ctaid.x;
	mov.u32 	%r4, %ntid.x;
	mov.u32 	%r5, %tid.x;
	mad.lo.s32 	%r1, %r3, %r4, %r5;
	mov.u32 	%r6, %ctaid.y;
	mov.u32 	%r7, %ntid.y;
	mov.u32 	%r8, %tid.y;
	mad.lo.s32 	%r9, %r6, %r7, %r8;
	setp.eq.s32 	%p1, %r1, 0;
	setp.eq.s32 	%p2, %r9, 0;
	or.pred  	%p3, %p1, %p2;
	@%p3 bra 	$L__BB1_4;
	cvt.u64.u32 	%rd1, %r1;
	add.s64 	%rd2, %rd6, -1;
	setp.le.u64 	%p4, %rd2, %rd1;
	@%p4 bra 	$L__BB1_4;
	cvt.u64.u32 	%rd3, %r9;
	setp.le.u64 	%p5, %rd2, %rd3;
	@%p5 bra 	$L__BB1_4;
	cvta.to.global.u64 	%rd7, %rd4;
	add.s32 	%r10, %r9, 1;
	cvt.u64.u32 	%rd8, %r10;
	mad.lo.s64 	%rd9, %rd6, %rd8, %rd1;
	shl.b64 	%rd10, %rd9, 3;
	add.s64 	%rd11, %rd7, %rd10;
	ld.global.f64 	%fd1, [%rd11];
	add.s32 	%r11, %r9, -1;
	cvt.u64.u32 	%rd12, %r11;
	mad.lo.s64 	%rd13, %rd6, %rd12, %rd1;
	shl.b64 	%rd14, %rd13, 3;
	add.s64 	%rd15, %rd7, %rd14;
	ld.global.f64 	%fd2, [%rd15];
	add.f64 	%fd3, %fd1, %fd2;
	mad.lo.s64 	%rd16, %rd6, %rd3, %rd1;
	shl.b64 	%rd17, %rd16, 3;
	add.s64 	%rd18, %rd7, %rd17;
	ld.global.f64 	%fd4, [%rd18+8];
	add.f64 	%fd5, %fd3, %fd4;
	ld.global.f64 	%fd6, [%rd18+-8];
	add.f64 	%fd7, %fd5, %fd6;
	mul.f64 	%fd8, %fd7, 0d3FD0000000000000;
	cvta.to.global.u64 	%rd19, %rd5;
	add.s64 	%rd20, %rd19, %rd17;
	st.global.f64 	[%rd20], %fd8;
$L__BB1_4:
	ret;

}
	// .globl	_Z8getDeltaPdS_S_i
.visible .entry _Z8getDeltaPdS_S_i(
	.param .u64 .ptr .align 1 _Z8getDeltaPdS_S_i_param_0,
	.param .u64 .ptr .align 1 _Z8getDeltaPdS_S_i_param_1,
	.param .u64 .ptr .align 1 _Z8getDeltaPdS_S_i_param_2,
	.param .u32 _Z8getDeltaPdS_S_i_param_3
)
{
	.reg .pred 	%p<2>;
	.reg .b32 	%r<6>;
	.reg .b64 	%rd<11>;
	.reg .b64 	%fd<4>;

	ld.param.u64 	%rd1, [_Z8getDeltaPdS_S_i_param_0];
	ld.param.u64 	%rd2, [_Z8getDeltaPdS_S_i_param_1];
	ld.param.u64 	%rd3, [_Z8getDeltaPdS_S_i_param_2];
	ld.param.u32 	%r2, [_Z8getDeltaPdS_S_i_param_3];
	mov.u32 	%r3, %ctaid.x;
	mov.u32 	%r4, %ntid.x;
	mov.u32 	%r5, %tid.x;
	mad.lo.s32 	%r1, %r3, %r4, %r5;
	setp.ge.u32 	%p1, %r1, %r2;
	@%p1 bra 	$L__BB2_2;
	cvta.to.global.u64 	%rd4, %rd1;
	cvta.to.global.u64 	%rd5, %rd2;
	cvta.to.global.u64 	%rd6, %rd3;
	mul.wide.u32 	%rd7, %r1, 8;
	add.s64 	%rd8, %rd4, %rd7;
	ld.global.f64 	%fd1, [%rd8];
	add.s64 	%rd9, %rd5, %rd7;
	ld.global.f64 	%fd2, [%rd9];
	sub.f64 	%fd3, %fd1, %fd2;
	add.s64 	%rd10, %rd6, %rd7;
	st.global.f64 	[%rd10], %fd3;
$L__BB2_2:
	ret;

}
	// .globl	_ZN3cub18CUB_300001_SM_10006detail11EmptyKernelIvEEvv
.visible .entry _ZN3cub18CUB_300001_SM_10006detail11EmptyKernelIvEEvv()
{


	ret;

}
	// .globl	_ZN3cub18CUB_300001_SM_10006detail6reduce28DeviceReduceSingleTileKernelINS2_10policy_hubIdyN4cuda3__47maximumIvEEE10Policy1000EPdSB_yS8_ddNS5_3std3__410__identityEEEvT0_T1_T2_T3_T4_T6_
.visible .entry _ZN3cub18CUB_300001_SM_10006detail6reduce28DeviceReduceSingleTileKernelINS2_10policy_hubIdyN4cuda3__47maximumIvEEE10Policy1000EPdSB_yS8_ddNS5_3std3__410__identityEEEvT0_T1_T2_T3_T4_T6_(
	.param .u64 .ptr .align 1 _ZN3cub18CUB_300001_SM_10006detail6reduce28DeviceReduceSingleTileKernelINS2_10policy_hubIdyN4cuda3__47maximumIvEEE10Policy1000EPdSB_yS8_ddNS5_3std3__410__identityEEEvT0_T1_T2_T3_T4_T6__param_0,
	.param .u64 .ptr .align 1 _ZN3cub18CUB_300001_SM_10006detail6reduce28DeviceReduceSingleTileKernelINS2_10policy_hubIdyN4cuda3__47maximumIvEEE10Policy1000EPdSB_yS8_ddNS5_3std3__410__identityEEEvT0_T1_T2_T3_T4_T6__param_1,
	.param .u64 _ZN3cub18CUB_300001_SM_10006detail6reduce28DeviceReduceSingleTileKernelINS2_10policy_hubIdyN4cuda3__47maximumIvEEE10Policy1000EPdSB_yS8_ddNS5_3std3__410__identityEEEvT0_T1_T2_T3_T4_T6__param_2,
	.param .align 1 .b8 _ZN3cub18CUB_300001_SM_10006detail6reduce28DeviceReduceSingleTileKernelINS2_10policy_hubIdyN4cuda3__47maximumIvEEE10Policy1000EPdSB_yS8_ddNS5_3std3__410__identityEEEvT0_T1_T2_T3_T4_T6__param_3[1],
	.param .f64 _ZN3cub18CUB_300001_SM_10006detail6reduce28DeviceReduceSingleTileKernelINS2_10policy_hubIdyN4cuda3__47maximumIvEEE10Policy1000EPdSB_yS8_ddNS5_3std3__410__identityEEEvT0_T1_T2_T3_T4_T6__param_4,
	.param .align 1 .b8 _ZN3cub18CUB_300001_SM_10006detail6reduce28DeviceReduceSingleTileKernelINS2_10policy_hubIdyN4cuda3__47maximumIvEEE10Policy1000EPdSB_yS8_ddNS5_3std3__410__identityEEEvT0_T1_T2_T3_T4_T6__param_5[1]
)
.maxntid 256
.minnctapersm 1
{
	.reg .pred 	%p<220>;
	.reg .b32 	%r<446>;
	.reg .b64 	%rd<232>;
	.reg .b64 	%fd<381>;
	// demoted variable
	.shared .align 8 .b8 _ZZN3cub18CUB_300001_SM_10006detail6reduce28DeviceReduceSingleTileKernelINS2_10policy_hubIdyN4cuda3__47maximumIvEEE10Policy1000EPdSB_yS8_ddNS5_3std3__410__identityEEEvT0_T1_T2_T3_T4_T6_E12temp_storage[80];
	ld.param.u64 	%rd31, [_ZN3cub18CUB_300001_SM_10006detail6reduce28DeviceReduceSingleTileKernelINS2_10policy_hubIdyN4cuda3__47maximumIvEEE10Policy1000EPdSB_yS8_ddNS5_3std3__410__identityEEEvT0_T1_T2_T3_T4_T6__param_0];
	ld.param.u64 	%rd33, [_ZN3cub18CUB_300001_SM_10006detail6reduce28DeviceReduceSingleTileKernelINS2_10policy_hubIdyN4cuda3__47maximumIvEEE10Policy1000EPdSB_yS8_ddNS5_3std3__410__identityEEEvT0_T1_T2_T3_T4_T6__param_1];
	ld.param.u64 	%rd32, [_ZN3cub18CUB_300001_SM_10006detail6reduce28DeviceReduceSingleTileKernelINS2_10policy_hubIdyN4cuda3__47maximumIvEEE10Policy1000EPdSB_yS8_ddNS5_3std3__410__identityEEEvT0_T1_T2_T3_T4_T6__param_2];
	ld.param.f64 	%fd58, [_ZN3cub18CUB_300001_SM_10006detail6reduce28DeviceReduceSingleTileKernelINS2_10policy_hubIdyN4cuda3__47maximumIvEEE10Policy1000EPdSB_yS8_ddNS5_3std3__410__identityEEEvT0_T1_T2_T3_T4_T6__param_4];
	cvta.to.global.u64 	%rd1, %rd33;
	setp.ne.s64 	%p1, %rd32, 0;
	@%p1 bra 	$L__BB4_3;
	mov.u32 	%r427, %tid.x;
	setp.ne.s32 	%p219, %r427, 0;
	@%p219 bra 	$L__BB4_74;
	st.global.f64 	[%rd1], %fd58;
	bra.uni 	$L__BB4_74;
$L__BB4_3:
	and.b64  	%rd34, %rd31, 31;
	setp.ne.s64 	%p2, %rd34, 0;
	@%p2 bra 	$L__BB4_38;
	setp.gt.u64 	%p110, %rd32, 2047;
	@%p110 bra 	$L__BB4_22;
	cvt.u32.u64 	%r1, %rd32;
	mov.u32 	%r2, %tid.x;
	setp.ge.u32 	%p159, %r2, %r1;
	mov.f64 	%fd359, 0d0000000000000000;
	mov.u32 	%r431, %r2;
	@%p159 bra 	$L__BB4_7;
	mul.wide.u32 	%rd189, %r2, 8;
	add.s64 	%rd188, %rd31, %rd189;
	// begin inline asm
	ld.global.nc.u64 %rd187, [%rd188];
	// end inline asm
	mov.b64 	%fd359, %rd187;
	add.s32 	%r431, %r2, 256;
$L__BB4_7:
	setp.ge.u32 	%p160, %r431, %r1;
	@%p160 bra 	$L__BB4_13;
	not.b32 	%r303, %r431;
	add.s32 	%r5, %r303, %r1;
	and.b32  	%r304, %r5, 768;
	setp.eq.s32 	%p161, %r304, 768;
	@%p161 bra 	$L__BB4_11;
	mul.wide.u32 	%rd190, %r431, 8;
	add.s64 	%rd222, %rd31, %rd190;
	shr.u32 	%r305, %r5, 8;
	add.s32 	%r306, %r305, 1;
	and.b32  	%r307, %r306, 3;
	neg.s32 	%r429, %r307;
$L__BB4_10:
	.pragma "nounroll";
	// begin inline asm
	ld.global.nc.u64 %rd191, [%rd222];
	// end inline asm
	mov.b64 	%fd272, %rd191;
	setp.lt.f64 	%p162, %fd359, %fd272;
	selp.f64 	%fd359, %fd272, %fd359, %p162;
	add.s32 	%r431, %r431, 256;
	add.s64 	%rd222, %rd222, 2048;
	add.s32 	%r429, %r429, 1;
	setp.ne.s32 	%p163, %r429, 0;
	@%p163 bra 	$L__BB4_10;
$L__BB4_11:
	setp.lt.u32 	%p164, %r5, 768;
	@%p164 bra 	$L__BB4_13;
$L__BB4_12:
	mul.wide.s32 	%rd201, %r431, 8;
	add.s64 	%rd194, %rd31, %rd201;
	// begin inline asm
	ld.global.nc.u64 %rd193, [%rd194];
	// end inline asm
	mov.b64 	%fd273, %rd193;
	setp.lt.f64 	%p165, %fd359, %fd273;
	selp.f64 	%fd274, %fd273, %fd359, %p165;
	add.s64 	%rd196, %rd194, 2048;
	// begin inline asm
	ld.global.nc.u64 %rd195, [%rd196];
	// end inline asm
	mov.b64 	%fd275, %rd195;
	setp.lt.f64 	%p166, %fd274, %fd275;
	selp.f64 	%fd276, %fd275, %fd274, %p166;
	add.s64 	%rd198, %rd194, 4096;
	// begin inline asm
	ld.global.nc.u64 %rd197, [%rd198];
	// end inline asm
	mov.b64 	%fd277, %rd197;
	setp.lt.f64 	%p167, %fd276, %fd277;
	selp.f64 	%fd278, %fd277, %fd276, %p167;
	add.s64 	%rd200, %rd194, 6144;
	// begin inline asm
	ld.global.nc.u64 %rd199, [%rd200];
	// end inline asm
	mov.b64 	%fd279, %rd199;
	setp.lt.f64 	%p168, %fd278, %fd279;
	selp.f64 	%fd359, %fd279, %fd278, %p168;
	add.s32 	%r431, %r431, 1024;
	setp.lt.s32 	%p169, %r431, %r1;
	@%p169 bra 	$L__BB4_12;
$L__BB4_13:
	setp.lt.u64 	%p170, %rd32, 256;
	@%p170 bra 	$L__BB4_18;
	// begin inline asm
	mov.u32 %r371, %laneid;
	// end inline asm
	mov.b64 	%rd212, %fd359;
	mov.b64 	{%r373, %r378}, %rd212;
	mov.b32 	%r379, 1;
	mov.b32 	%r420, 31;
	mov.b32 	%r421, -1;
	// begin inline asm
	shfl.sync.down.b32 %r372, %r373, %r379, %r420, %r421;
	// end inline asm
	// begin inline asm
	shfl.sync.down.b32 %r377, %r378, %r379, %r420, %r421;
	// end inline asm
	mov.b64 	%rd213, {%r372, %r377};
	mov.b64 	%fd327, %rd213;
	setp.gt.s32 	%p198, %r371, 30;
	setp.lt.f64 	%p199, %fd359, %fd327;
	selp.f64 	%fd328, %fd327, %fd359, %p199;
	selp.f64 	%fd329, %fd359, %fd328, %p198;
	mov.b64 	%rd214, %fd329;
	mov.b64 	{%r383, %r388}, %rd214;
	mov.b32 	%r389, 2;
	// begin inline asm
	shfl.sync.down.b32 %r382, %r383, %r389, %r420, %r421;
	// end inline asm
	// begin inline asm
	shfl.sync.down.b32 %r387, %r388, %r389, %r420, %r421;
	// end inline asm
	mov.b64 	%rd215, {%r382, %r387};
	mov.b64 	%fd330, %rd215;
	setp.gt.s32 	%p200, %r371, 29;
	setp.lt.f64 	%p201, %fd329, %fd330;
	selp.f64 	%fd331, %fd330, %fd329, %p201;
	selp.f64 	%fd332, %fd329, %fd331, %p200;
	mov.b64 	%rd216, %fd332;
	mov.b64 	{%r393, %r398}, %rd216;
	mov.b32 	%r399, 4;
	// begin inline asm
	shfl.sync.down.b32 %r392, %r393, %r399, %r420, %r421;
	// end inline asm
	// begin inline asm
	shfl.sync.down.b32 %r397, %r398, %r399, %r420, %r421;
	// end inline asm
	mov.b64 	%rd217, {%r392, %r397};
	mov.b64 	%fd333, %rd217;
	setp.gt.s32 	%p202, %r371, 27;
	setp.lt.f64 	%p203, %fd332, %fd333;
	selp.f64 	%fd334, %fd333, %fd332, %p203;
	selp.f64 	%fd335, %fd332, %fd334, %p202;
	mov.b64 	%rd218, %fd335;
	mov.b64 	{%r403, %r408}, %rd218;
	mov.b32 	%r409, 8;
	// begin inline asm
	shfl.sync.down.b32 %r402, %r403, %r409, %r420, %r421;
	// end inline asm
	// begin inline asm
	shfl.sync.down.b32 %r407, %r408, %r409, %r420, %r421;
	// end inline asm
	mov.b64 	%rd219, {%r402, %r407};
	mov.b64 	%fd336, %rd219;
	setp.gt.s32 	%p204, %r371, 23;
	setp.lt.f64 	%p205, %fd335, %fd336;
	selp.f64 	%fd337, %fd336, %fd335, %p205;
	selp.f64 	%fd338, %fd335, %fd337, %p204;
	mov.b64 	%rd220, %fd338;
	mov.b64 	{%r413, %r418}, %rd220;
	mov.b32 	%r419, 16;
	// begin inline asm
	shfl.sync.down.b32 %r412, %r413, %r419, %r420, %r421;
	// end inline asm
	// begin inline asm
	shfl.sync.down.b32 %r417, %r418, %r419, %r420, %r421;
	// end inline asm
	mov.b64 	%rd221, {%r412, %r417};
	mov.b64 	%fd339, %rd221;
	setp.gt.s32 	%p206, %r371, 15;
	setp.lt.f64 	%p207, %fd338, %fd339;
	selp.f64 	%fd10, %fd339, %fd338, %p207;
	selp.f64 	%fd380, %fd338, %fd10, %p206;
	setp.ne.s32 	%p208, %r371, 0;
	@%p208 bra 	$L__BB4_16;
	shr.u32 	%r422, %r2, 2;
	and.b32  	%r423, %r422, 248;
	mov.u32 	%r424, _ZZN3cub18CUB_300001_SM_10006detail6reduce28DeviceReduceSingleTileKernelINS2_10policy_hubIdyN4cuda3__47maximumIvEEE10Policy1000EPdSB_yS8_ddNS5_3std3__410__identityEEEvT0_T1_T2_T3_T4_T6_E12temp_storage;
	add.s32 	%r425, %r424, %r423;
	st.shared.f64 	[%r425+8], %fd10;
$L__BB4_16:
	bar.sync 	0;
	setp.ne.s32 	%p209, %r2, 0;
	@%p209 bra 	$L__BB4_72;
	ld.shared.f64 	%fd340, [_ZZN3cub18CUB_300001_SM_10006detail6reduce28DeviceReduceSingleTileKernelINS2_10policy_hubIdyN4cuda3__47maximumIvEEE10Policy1000EPdSB_yS8_ddNS5_3std3__410__identityEEEvT0_T1_T2_T3_T4_T6_E12temp_storage+16];
	setp.lt.f64 	%p210, %fd380, %fd340;
	selp.f64 	%fd341, %fd340, %fd380, %p210;
	ld.shared.f64 	%fd342, [_ZZN3cub18CUB_300001_SM_10006detail6reduce28DeviceReduceSingleTileKernelINS2_10policy_hubIdyN4cuda3__47maximumIvEEE10Policy1000EPdSB_yS8_ddNS5_3std3__410__identityEEEvT0_T1_T2_T3_T4_T6_E12temp_storage+24];
	setp.lt.f64 	%p211, %fd341, %fd342;
	selp.f64 	%fd343, %fd342, %fd341, %p211;
	ld.shared.f64 	%fd344, [_ZZN3cub18CUB_300001_SM_10006detail6reduce28DeviceReduceSingleTileKernelINS2_10policy_hubIdyN4cuda3__47maximumIvEEE10Policy1000EPdSB_yS8_ddNS5_3std3__410__identityEEEvT0_T1_T2_T3_T4_T6_E12temp_storage+32];
	setp.lt.f64 	%p212, %fd343, %fd344;
	selp.f64 	%fd345, %fd344, %fd343, %p212;
	ld.shared.f64 	%fd346, [_ZZN3cub18CUB_300001_SM_10006detail6reduce28DeviceReduceSingleTileKernelINS2_10policy_hubIdyN4cuda3__47maximumIvEEE10Policy1000EPdSB_yS8_ddNS5_3std3__410__identityEEEvT0_T1_T2_T3_T4_T6_E12temp_storage+40];
	setp.lt.f64 	%p213, %fd345, %fd346;
	selp.f64 	%fd347, %fd346, %fd345, %p213;
	ld.shared.f64 	%fd348, [_ZZN3cub18CUB_300001_SM_10006detail6reduce28DeviceReduceSingleTileKernelINS2_10policy_hubIdyN4cuda3__47maximumIvEEE10Policy1000EPdSB_yS8_ddNS5_3std3__410__identityEEEvT0_T1_T2_T3_T4_T6_E12temp_storage+48];
	setp.lt.f64 	%p214, %fd347, %fd348;
	selp.f64 	%fd349, %fd348, %fd347, %p214;
	ld.shared.f64 	%fd350, [_ZZN3cub18CUB_300001_SM_10006detail6reduce28DeviceReduceSingleTileKernelINS2_10policy_hubIdyN4cuda3__47maximumIvEEE10Policy1000EPdSB_yS8_ddNS5_3std3__410__identityEEEvT0_T1_T2_T3_T4_T6_E12temp_storage+56];
	setp.lt.f64 	%p215, %fd349, %fd350;
	selp.f64 	%fd351, %fd350, %fd349, %p215;
	ld.shared.f64 	%fd352, [_ZZN3cub18CUB_300001_SM_10006detail6reduce28DeviceReduceSingleTileKernelINS2_10policy_hubIdyN4cuda3__47maximumIvEEE10Policy1000EPdSB_yS8_ddNS5_3std3__410__identityEEEvT0_T1_T2_T3_T4_T6_E12temp_storage+64];
	setp.lt.f64 	%p216, %fd351, %fd352;
	selp.f64 	%fd380, %fd352, %fd351, %p216;
	bra.uni 	$L__BB4_72;
$L__BB4_18:
	// begin inline asm
	mov.u32 %r308, %laneid;
	// end inline asm
	and.b32  	%r359, %r2, 992;
	add.s32 	%r360, %r359, 32;
	setp.gt.u32 	%p171, %r360, %r1;
	not.b32 	%r361, %r359;
	add.s32 	%r362, %r1, %r361;
	selp.b32 	%r357, %r362, 31, %p171;
	mov.b64 	%rd202, %fd359;
	mov.b64 	{%r310, %r315}, %rd202;
	mov.b32 	%r316, 1;
	mov.b32 	%r358, -1;
	// begin inline asm
	shfl.sync.down.b32 %r309, %r310, %r316, %r357, %r358;
	// end inline asm
	// begin inline asm
	shfl.sync.down.b32 %r314, %r315, %r316, %r357, %r358;
	// end inline asm
	mov.b64 	%rd203, {%r309, %r314};
	mov.b64 	%fd280, %rd203;
	setp.lt.s32 	%p172, %r308, %r357;
	setp.lt.f64 	%p173, %fd359, %fd280;
	selp.f64 	%fd281, %fd280, %fd359, %p173;
	selp.f64 	%fd282, %fd281, %fd359, %p172;
	mov.b64 	%rd204, %fd282;
	mov.b64 	{%r320, %r325}, %rd204;
	mov.b32 	%r326, 2;
	// begin inline asm
	shfl.sync.down.b32 %r319, %r320, %r326, %r357, %r358;
	// end inline asm
	// begin inline asm
	shfl.sync.down.b32 %r324, %r325, %r326, %r357, %r358;
	// end inline asm
	mov.b64 	%rd205, {%r319, %r324};
	mov.b64 	%fd283, %rd205;
	add.s32 	%r363, %r308, 2;
	setp.gt.s32 	%p174, %r363, %r357;
	setp.lt.f64 	%p175, %fd282, %fd283;
	selp.f64 	%fd284, %fd283, %fd282, %p175;
	selp.f64 	%fd285, %fd282, %fd284, %p174;
	mov.b64 	%rd206, %fd285;
	mov.b64 	{%r330, %r335}, %rd206;
	mov.b32 	%r336, 4;
	// begin inline asm
	shfl.sync.down.b32 %r329, %r330, %r336, %r357, %r358;
	// end inline asm
	// begin inline asm
	shfl.sync.down.b32 %r334, %r335, %r336, %r357, %r358;
	// end inline asm
	mov.b64 	%rd207, {%r329, %r334};
	mov.b64 	%fd286, %rd207;
	add.s32 	%r364, %r308, 4;
	setp.gt.s32 	%p176, %r364, %r357;
	setp.lt.f64 	%p177, %fd285, %fd286;
	selp.f64 	%fd287, %fd286, %fd285, %p177;
	selp.f64 	%fd288, %fd285, %fd287, %p176;
	mov.b64 	%rd208, %fd288;
	mov.b64 	{%r340, %r345}, %rd208;
	mov.b32 	%r346, 8;
	// begin inline asm
	shfl.sync.down.b32 %r339, %r340, %r346, %r357, %r358;
	// end inline asm
	// begin inline asm
	shfl.sync.down.b32 %r344, %r345, %r346, %r357, %r358;
	// end inline asm
	mov.b64 	%rd209, {%r339, %r344};
	mov.b64 	%fd289, %rd209;
	add.s32 	%r365, %r308, 8;
	setp.gt.s32 	%p178, %r365, %r357;
	setp.lt.f64 	%p179, %fd288, %fd289;
	selp.f64 	%fd290, %fd289, %fd288, %p179;
	selp.f64 	%fd291, %fd288, %fd290, %p178;
	mov.b64 	%rd210, %fd291;
	mov.b64 	{%r350, %r355}, %rd210;
	mov.b32 	%r356, 16;
	// begin inline asm
	shfl.sync.down.b32 %r349, %r350, %r356, %r357, %r358;
	// end inline asm
	// begin inline asm
	shfl.sync.down.b32 %r354, %r355, %r356, %r357, %r358;
	// end inline asm
	mov.b64 	%rd211, {%r349, %r354};
	mov.b64 	%fd292, %rd211;
	add.s32 	%r366, %r308, 16;
	setp.gt.s32 	%p180, %r366, %r357;
	setp.lt.f64 	%p181, %fd291, %fd292;
	selp.f64 	%fd293, %fd292, %fd291, %p181;
	selp.f64 	%fd380, %fd291, %fd293, %p180;
	setp.ne.s32 	%p182, %r308, 0;
	@%p182 bra 	$L__BB4_20;
	shr.u32 	%r367, %r2, 2;
	and.b32  	%r368, %r367, 248;
	mov.u32 	%r369, _ZZN3cub18CUB_300001_SM_10006detail6reduce28DeviceReduceSingleTileKernelINS2_10policy_hubIdyN4cuda3__47maximumIvEEE10Policy1000EPdSB_yS8_ddNS5_3std3__410__identityEEEvT0_T1_T2_T3_T4_T6_E12temp_storage;
	add.s32 	%r370, %r369, %r368;
	st.shared.f64 	[%r370+8], %fd380;
$L__BB4_20:
	bar.sync 	0;
	setp.ne.s32 	%p183, %r2, 0;
	@%p183 bra 	$L__BB4_72;
	setp.gt.u64 	%p184, %rd32, 32;
	ld.shared.f64 	%fd294, [_ZZN3cub18CUB_300001_SM_10006detail6reduce28DeviceReduceSingleTileKernelINS2_10policy_hubIdyN4cuda3__47maximumIvEEE10Policy1000EPdSB_yS8_ddNS5_3std3__410__identityEEEvT0_T1_T2_T3_T4_T6_E12temp_storage+16];
	setp.lt.f64 	%p185, %fd380, %fd294;
	selp.f64 	%fd296, %fd294, %fd380, %p185;
	selp.f64 	%fd297, %fd296, %fd380, %p184;
	setp.gt.u64 	%p186, %rd32, 64;
	ld.shared.f64 	%fd299, [_ZZN3cub18CUB_300001_SM_10006detail6reduce28DeviceReduceSingleTileKernelINS2_10policy_hubIdyN4cuda3__47maximumIvEEE10Policy1000EPdSB_yS8_ddNS5_3std3__410__identityEEEvT0_T1_T2_T3_T4_T6_E12temp_storage+24];
	setp.lt.f64 	%p187, %fd297, %fd299;
	selp.f64 	%fd301, %fd299, %fd297, %p187;
	selp.f64 	%fd302, %fd301, %fd297, %p186;
	setp.gt.u64 	%p188, %rd32, 96;
	ld.shared.f64 	%fd304, [_ZZN3cub18CUB_300001_SM_10006detail6reduce28DeviceReduceSingleTileKernelINS2_10policy_hubIdyN4cuda3__47maximumIvEEE10Policy1000EPdSB_yS8_ddNS5_3std3__410__identityEEEvT0_T1_T2_T3_T4_T6_E12temp_storage+32];
	setp.lt.f64 	%p189, %fd302, %fd304;
	selp.f64 	%fd306, %fd304, %fd302, %p189;
	selp.f64 	%fd307, %fd306, %fd302, %p188;
	setp.gt.u64 	%p190, %rd32, 128;
	ld.shared.f64 	%fd309, [_ZZN3cub18CUB_300001_SM_10006detail6reduce28DeviceReduceSingleTileKernelINS2_10policy_hubIdyN4cuda3__47maximumIvEEE10Policy1000EPdSB_yS8_ddNS5_3std3__410__identityEEEvT0_T1_T2_T3_T4_T6_E12temp_storage+40];
	setp.lt.f64 	%p191, %fd307, %fd309;
	selp.f64 	%fd311, %fd309, %fd307, %p191;
	selp.f64 	%fd312, %fd311, %fd307, %p190;
	setp.gt.u64 	%p192, %rd32, 160;
	ld.shared.f64 	%fd314, [_ZZN3cub18CUB_300001_SM_10006detail6reduce28DeviceReduceSingleTileKernelINS2_10policy_hubIdyN4cuda3__47maximumIvEEE10Policy1000EPdSB_yS8_ddNS5_3std3__410__identityEEEvT0_T1_T2_T3_T4_T6_E12temp_storage+48];
	setp.lt.f64 	%p193, %fd312, %fd314;
	selp.f64 	%fd316, %fd314, %fd312, %p193;
	selp.f64 	%fd317, %fd316, %fd312, %p192;
	setp.gt.u64 	%p194, %rd32, 192;
	ld.shared.f64 	%fd319, [_ZZN3cub18CUB_300001_SM_10006detail6reduce28DeviceReduceSingleTileKernelINS2_10policy_hubIdyN4cuda3__47maximumIvEEE10Policy1000EPdSB_yS8_ddNS5_3std3__410__identityEEEvT0_T1_T2_T3_T4_T6_E12temp_storage+56];
	setp.lt.f64 	%p195, %fd317, %fd319;
	selp.f64 	%fd321, %fd319, %fd317, %p195;
	selp.f64 	%fd322, %fd321, %fd317, %p194;
	setp.gt.u64 	%p196, %rd32, 224;
	ld.shared.f64 	%fd324, [_ZZN3cub18CUB_300001_SM_10006detail6reduce28DeviceReduceSingleTileKernelINS2_10policy_hubIdyN4cuda3__47maximumIvEEE10Policy1000EPdSB_yS8_ddNS5_3std3__410__identityEEEvT0_T1_T2_T3_T4_T6_E12temp_storage+64];
	setp.lt.f64 	%p197, %fd322, %fd324;
	selp.f64 	%fd326, %fd324, %fd322, %p197;
	selp.f64 	%fd380, %fd326, %fd322, %p196;
	bra.uni 	$L__BB4_72;
$L__BB4_22:
	mov.u32 	%r14, %tid.x;
	shl.b32 	%r237, %r14, 2;
	mul.wide.u32 	%rd145, %r237, 8;
	add.s64 	%rd134, %rd31, %rd145;
	// begin inline asm
	ld.global.nc.v2.u64 {%rd132, %rd133}, [%rd134];
	// end inline asm
	add.s64 	%rd137, %rd134, 16;
	// begin inline asm
	ld.global.nc.v2.u64 {%rd135, %rd136}, [%rd137];
	// end inline asm
	mov.b64 	%fd206, %rd132;
	mov.b64 	%fd207, %rd133;
	mov.b64 	%fd208, %rd135;
	mov.b64 	%fd209, %rd136;
	add.s64 	%rd140, %rd134, 8192;
	// begin inline asm
	ld.global.nc.v2.u64 {%rd138, %rd139}, [%rd140];
	// end inline asm
	add.s64 	%rd143, %rd134, 8208;
	// begin inline asm
	ld.global.nc.v2.u64 {%rd141, %rd142}, [%rd143];
	// end inline asm
	mov.b64 	%fd210, %rd138;
	mov.b64 	%fd211, %rd139;
	mov.b64 	%fd212, %rd141;
	mov.b64 	%fd213, %rd142;
	setp.lt.f64 	%p111, %fd206, %fd207;
	selp.f64 	%fd214, %fd207, %fd206, %p111;
	setp.lt.f64 	%p112, %fd214, %fd208;
	selp.f64 	%fd215, %fd208, %fd214, %p112;
	setp.lt.f64 	%p113, %fd215, %fd209;
	selp.f64 	%fd216, %fd209, %fd215, %p113;
	setp.lt.f64 	%p114, %fd216, %fd210;
	selp.f64 	%fd217, %fd210, %fd216, %p114;
	setp.lt.f64 	%p115, %fd217, %fd211;
	selp.f64 	%fd218, %fd211, %fd217, %p115;
	setp.lt.f64 	%p116, %fd218, %fd212;
	selp.f64 	%fd219, %fd212, %fd218, %p116;
	setp.lt.f64 	%p117, %fd219, %fd213;
	selp.f64 	%fd366, %fd213, %fd219, %p117;
	add.s64 	%rd6, %rd32, -2048;
	setp.lt.u64 	%p118, %rd6, 2048;
	mov.b64 	%rd224, 2048;
	@%p118 bra 	$L__BB4_26;
	mov.b64 	%rd224, 2048;
$L__BB4_24:
	shl.b64 	%rd159, %rd224, 3;
	add.s64 	%rd149, %rd134, %rd159;
	// begin inline asm
	ld.global.nc.v2.u64 {%rd147, %rd148}, [%rd149];
	// end inline asm
	add.s64 	%rd152, %rd149, 16;
	// begin inline asm
	ld.global.nc.v2.u64 {%rd150, %rd151}, [%rd152];
	// end inline asm
	mov.b64 	%fd220, %rd147;
	mov.b64 	%fd221, %rd148;
	mov.b64 	%fd222, %rd150;
	mov.b64 	%fd223, %rd151;
	add.s64 	%rd155, %rd149, 8192;
	// begin inline asm
	ld.global.nc.v2.u64 {%rd153, %rd154}, [%rd155];
	// end inline asm
	add.s64 	%rd158, %rd149, 8208;
	// begin inline asm
	ld.global.nc.v2.u64 {%rd156, %rd157}, [%rd158];
	// end inline asm
	mov.b64 	%fd224, %rd153;
	mov.b64 	%fd225, %rd154;
	mov.b64 	%fd226, %rd156;
	mov.b64 	%fd227, %rd157;
	setp.lt.f64 	%p119, %fd366, %fd220;
	selp.f64 	%fd228, %fd220, %fd366, %p119;
	setp.lt.f64 	%p120, %fd228, %fd221;
	selp.f64 	%fd229, %fd221, %fd228, %p120;
	setp.lt.f64 	%p121, %fd229, %fd222;
	selp.f64 	%fd230, %fd222, %fd229, %p121;
	setp.lt.f64 	%p122, %fd230, %fd223;
	selp.f64 	%fd231, %fd223, %fd230, %p122;
	setp.lt.f64 	%p123, %fd231, %fd224;
	selp.f64 	%fd232, %fd224, %fd231, %p123;
	setp.lt.f64 	%p124, %fd232, %fd225;
	selp.f64 	%fd233, %fd225, %fd232, %p124;
	setp.lt.f64 	%p125, %fd233, %fd226;
	selp.f64 	%fd234, %fd226, %fd233, %p125;
	setp.lt.f64 	%p126, %fd234, %fd227;
	selp.f64 	%fd366, %fd227, %fd234, %p126;
	sub.s64 	%rd160, %rd32, %rd224;
	setp.lt.u64 	%p127, %rd160, 2048;
	@%p127 bra 	$L__BB4_34;
	add.s64 	%rd224, %rd224, 2048;
	setp.le.u64 	%p128, %rd224, %rd6;
	@%p128 bra 	$L__BB4_24;
$L__BB4_26:
	setp.le.u64 	%p129, %rd32, %rd224;
	@%p129 bra 	$L__BB4_34;
	cvt.u32.u64 	%r238, %rd224;
	cvt.u32.u64 	%r239, %rd32;
	sub.s32 	%r15, %r239, %r238;
	setp.ge.s32 	%p130, %r14, %r15;
	@%p130 bra 	$L__BB4_34;
	not.b32 	%r241, %r14;
	add.s32 	%r242, %r241, %r239;
	sub.s32 	%r16, %r242, %r238;
	and.b32  	%r244, %r16, 768;
	setp.eq.s32 	%p131, %r244, 768;
	mov.u32 	%r435, %r14;
	@%p131 bra 	$L__BB4_31;
	cvt.u64.u32 	%rd161, %r14;
	add.s64 	%rd162, %rd224, %rd161;
	shl.b64 	%rd163, %rd162, 3;
	add.s64 	%rd225, %rd31, %rd163;
	shr.u32 	%r245, %r16, 8;
	add.s32 	%r246, %r245, 1;
	and.b32  	%r247, %r246, 3;
	neg.s32 	%r433, %r247;
	mov.u32 	%r435, %r14;
$L__BB4_30:
	.pragma "nounroll";
	// begin inline asm
	ld.global.nc.u64 %rd164, [%rd225];
	// end inline asm
	mov.b64 	%fd236, %rd164;
	setp.lt.f64 	%p132, %fd366, %fd236;
	selp.f64 	%fd366, %fd236, %fd366, %p132;
	add.s32 	%r435, %r435, 256;
	add.s64 	%rd225, %rd225, 2048;
	add.s32 	%r433, %r433, 1;
	setp.ne.s32 	%p133, %r433, 0;
	@%p133 bra 	$L__BB4_30;
$L__BB4_31:
	setp.lt.u32 	%p134, %r16, 768;
	@%p134 bra 	$L__BB4_34;
	cvt.u64.u32 	%rd166, %r435;
	add.s64 	%rd167, %rd224, %rd166;
	shl.b64 	%rd168, %rd167, 3;
	add.s64 	%rd226, %rd31, %rd168;
$L__BB4_33:
	// begin inline asm
	ld.global.nc.u64 %rd169, [%rd226];
	// end inline asm
	mov.b64 	%fd237, %rd169;
	setp.lt.f64 	%p135, %fd366, %fd237;
	selp.f64 	%fd238, %fd237, %fd366, %p135;
	add.s64 	%rd172, %rd226, 2048;
	// begin inline asm
	ld.global.nc.u64 %rd171, [%rd172];
	// end inline asm
	mov.b64 	%fd239, %rd171;
	setp.lt.f64 	%p136, %fd238, %fd239;
	selp.f64 	%fd240, %fd239, %fd238, %p136;
	add.s64 	%rd174, %rd226, 4096;
	// begin inline asm
	ld.global.nc.u64 %rd173, [%rd174];
	// end inline asm
	mov.b64 	%fd241, %rd173;
	setp.lt.f64 	%p137, %fd240, %fd241;
	selp.f64 	%fd242, %fd241, %fd240, %p137;
	add.s64 	%rd176, %rd226, 6144;
	// begin inline asm
	ld.global.nc.u64 %rd175, [%rd176];
	// end inline asm
	mov.b64 	%fd243, %rd175;
	setp.lt.f64 	%p138, %fd242, %fd243;
	selp.f64 	%fd366, %fd243, %fd242, %p138;
	add.s32 	%r435, %r435, 1024;
	add.s64 	%rd226, %rd226, 8192;
	setp.lt.s32 	%p139, %r435, %r15;
	@%p139 bra 	$L__BB4_33;
$L__BB4_34:
	// begin inline asm
	mov.u32 %r248, %laneid;
	// end inline asm
	mov.b64 	%rd177, %fd366;
	mov.b64 	{%r250, %r255}, %rd177;
	mov.b32 	%r256, 1;
	mov.b32 	%r297, 31;
	mov.b32 	%r298, -1;
	// begin inline asm
	shfl.sync.down.b32 %r249, %r250, %r256, %r297, %r298;
	// end inline asm
	// begin inline asm
	shfl.sync.down.b32 %r254, %r255, %r256, %r297, %r298;
	// end inline asm
	mov.b64 	%rd178, {%r249, %r254};
	mov.b64 	%fd244, %rd178;
	setp.gt.s32 	%p140, %r248, 30;
	setp.lt.f64 	%p141, %fd366, %fd244;
	selp.f64 	%fd245, %fd244, %fd366, %p141;
	selp.f64 	%fd246, %fd366, %fd245, %p140;
	mov.b64 	%rd179, %fd246;
	mov.b64 	{%r260, %r265}, %rd179;
	mov.b32 	%r266, 2;
	// begin inline asm
	shfl.sync.down.b32 %r259, %r260, %r266, %r297, %r298;
	// end inline asm
	// begin inline asm
	shfl.sync.down.b32 %r264, %r265, %r266, %r297, %r298;
	// end inline asm
	mov.b64 	%rd180, {%r259, %r264};
	mov.b64 	%fd247, %rd180;
	setp.gt.s32 	%p142, %r248, 29;
	setp.lt.f64 	%p143, %fd246, %fd247;
	selp.f64 	%fd248, %fd247, %fd246, %p143;
	selp.f64 	%fd249, %fd246, %fd248, %p142;
	mov.b64 	%rd181, %fd249;
	mov.b64 	{%r270, %r275}, %rd181;
	mov.b32 	%r276, 4;
	// begin inline asm
	shfl.sync.down.b32 %r269, %r270, %r276, %r297, %r298;
	// end inline asm
	// begin inline asm
	shfl.sync.down.b32 %r274, %r275, %r276, %r297, %r298;
	// end inline asm
	mov.b64 	%rd182, {%r269, %r274};
	mov.b64 	%fd250, %rd182;
	setp.gt.s32 	%p144, %r248, 27;
	setp.lt.f64 	%p145, %fd249, %fd250;
	selp.f64 	%fd251, %fd250, %fd249, %p145;
	selp.f64 	%fd252, %fd249, %fd251, %p144;
	mov.b64 	%rd183, %fd252;
	mov.b64 	{%r280, %r285}, %rd183;
	mov.b32 	%r286, 8;
	// begin inline asm
	shfl.sync.down.b32 %r279, %r280, %r286, %r297, %r298;
	// end inline asm
	// begin inline asm
	shfl.sync.down.b32 %r284, %r285, %r286, %r297, %r298;
	// end inline asm
	mov.b64 	%rd184, {%r279, %r284};
	mov.b64 	%fd253, %rd184;
	setp.gt.s32 	%p146, %r248, 23;
	setp.lt.f64 	%p147, %fd252, %fd253;
	selp.f64 	%fd254, %fd253, %fd252, %p147;
	selp.f64 	%fd255, %fd252, %fd254, %p146;
	mov.b64 	%rd185, %fd255;
	mov.b64 	{%r290, %r295}, %rd185;
	mov.b32 	%r296, 16;
	// begin inline asm
	shfl.sync.down.b32 %r289, %r290, %r296, %r297, %r298;
	// end inline asm
	// begin inline asm
	shfl.sync.down.b32 %r294, %r295, %r296, %r297, %r298;
	// end inline asm
	mov.b64 	%rd186, {%r289, %r294};
	mov.b64 	%fd256, %rd186;
	setp.gt.s32 	%p148, %r248, 15;
	setp.lt.f64 	%p149, %fd255, %fd256;
	selp.f64 	%fd26, %fd256, %fd255, %p149;
	selp.f64 	%fd380, %fd255, %fd26, %p148;
	setp.ne.s32 	%p150, %r248, 0;
	@%p150 bra 	$L__BB4_36;
	shr.u32 	%r299, %r14, 2;
	and.b32  	%r300, %r299, 248;
	mov.u32 	%r301, _ZZN3cub18CUB_300001_SM_10006detail6reduce28DeviceReduceSingleTileKernelINS2_10policy_hubIdyN4cuda3__47maximumIvEEE10Policy1000EPdSB_yS8_ddNS5_3std3__410__identityEEEvT0_T1_T2_T3_T4_T6_E12temp_storage;
	add.s32 	%r302, %r301, %r300;
	st.shared.f64 	[%r302+8], %fd26;
$L__BB4_36:
	bar.sync 	0;
	setp.ne.s32 	%p151, %r14, 0;
	@%p151 bra 	$L__BB4_72;
	ld.shared.f64 	%fd257, [_ZZN3cub18CUB_300001_SM_10006detail6reduce28DeviceReduceSingleTileKernelINS2_10policy_hubIdyN4cuda3__47maximumIvEEE10Policy1000EPdSB_yS8_ddNS5_3std3__410__identityEEEvT0_T1_T2_T3_T4_T6_E12temp_storage+16];
	setp.lt.f64 	%p152, %fd380, %fd257;
	selp.f64 	%fd258, %fd257, %fd380, %p152;
	ld.shared.f64 	%fd259, [_ZZN3cub18CUB_300001_SM_10006detail6reduce28DeviceReduceSingleTileKernelINS2_10policy_hubIdyN4cuda3__47maximumIvEEE10Policy1000EPdSB_yS8_ddNS5_3std3__410__identityEEEvT0_T1_T2_T3_T4_T6_E12temp_storage+24];
	setp.lt.f64 	%p153, %fd258, %fd259;
	selp.f64 	%fd260, %fd259, %fd258, %p153;
	ld.shared.f64 	%fd261, [_ZZN3cub18CUB_300001_SM_10006detail6reduce28DeviceReduceSingleTileKernelINS2_10policy_hubIdyN4cuda3__47maximumIvEEE10Policy1000EPdSB_yS8_ddNS5_3std3__410__identityEEEvT0_T1_T2_T3_T4_T6_E12temp_storage+32];
	setp.lt.f64 	%p154, %fd260, %fd261;
	selp.f64 	%fd262, %fd261, %fd260, %p154;
	ld.shared.f64 	%fd263, [_ZZN3cub18CUB_300001_SM_10006detail6reduce28DeviceReduceSingleTileKernelINS2_10policy_hubIdyN4cuda3__47maximumIvEEE10Policy1000EPdSB_yS8_ddNS5_3std3__410__identityEEEvT0_T1_T2_T3_T4_T6_E12temp_storage+40];
	setp.lt.f64 	%p155, %fd262, %fd263;
	selp.f64 	%fd264, %fd263, %fd262, %p155;
	ld.shared.f64 	%fd265, [_ZZN3cub18CUB_300001_SM_10006detail6reduce28DeviceReduceSingleTileKernelINS2_10policy_hubIdyN4cuda3__47maximumIvEEE10Policy1000EPdSB_yS8_ddNS5_3std3__410__identityEEEvT0_T1_T2_T3_T4_T6_E12temp_storage+48];
	setp.lt.f64 	%p156, %fd264, %fd265;
	selp.f64 	%fd266, %fd265, %fd264, %p156;
	ld.shared.f64 	%fd267, [_ZZN3cub18CUB_300001_SM_10006detail6reduce28DeviceReduceSingleTileKernelINS2_10policy_hubIdyN4cuda3__47maximumIvEEE10Policy1000EPdSB_yS8_ddNS5_3std3__410__identityEEEvT0_T1_T2_T3_T4_T6_E12temp_storage+56];
	setp.lt.f64 	%p157, %fd266, %fd267;
	selp.f64 	%fd268, %fd267, %fd266, %p157;
	ld.shared.f64 	%fd269, [_ZZN3cub18CUB_300001_SM_10006detail6reduce28DeviceReduceSingleTileKernelINS2_10policy_hubIdyN4cuda3__47maximumIvEEE10Policy1000EPdSB_yS8_ddNS5_3std3__410__identityEEEvT0_T1_T2_T3_T4_T6_E12temp_storage+64];
	setp.lt.f64 	%p158, %fd268, %fd269;
	selp.f64 	%fd380, %fd269, %fd268, %p158;
	bra.uni 	$L__BB4_72;
$L__BB4_38:
	setp.gt.u64 	%p3, %rd32, 2047;
	@%p3 bra 	$L__BB4_56;
	cvt.u32.u64 	%r25, %rd32;
	mov.u32 	%r26, %tid.x;
	setp.ge.u32 	%p52, %r26, %r25;
	mov.f64 	%fd372, 0d0000000000000000;
	mov.u32 	%r440, %r26;
	@%p52 bra 	$L__BB4_41;
	mul.wide.u32 	%rd99, %r26, 8;
	add.s64 	%rd98, %rd31, %rd99;
	// begin inline asm
	ld.global.nc.u64 %rd97, [%rd98];
	// end inline asm
	mov.b64 	%fd372, %rd97;
	add.s32 	%r440, %r26, 256;
$L__BB4_41:
	setp.ge.u32 	%p53, %r440, %r25;
	@%p53 bra 	$L__BB4_47;
	not.b32 	%r114, %r440;
	add.s32 	%r29, %r114, %r25;
	and.b32  	%r115, %r29, 768;
	setp.eq.s32 	%p54, %r115, 768;
	@%p54 bra 	$L__BB4_45;
	mul.wide.u32 	%rd100, %r440, 8;
	add.s64 	%rd227, %rd31, %rd100;
	shr.u32 	%r116, %r29, 8;
	add.s32 	%r117, %r116, 1;
	and.b32  	%r118, %r117, 3;
	neg.s32 	%r438, %r118;
$L__BB4_44:
	.pragma "nounroll";
	// begin inline asm
	ld.global.nc.u64 %rd101, [%rd227];
	// end inline asm
	mov.b64 	%fd125, %rd101;
	setp.lt.f64 	%p55, %fd372, %fd125;
	selp.f64 	%fd372, %fd125, %fd372, %p55;
	add.s32 	%r440, %r440, 256;
	add.s64 	%rd227, %rd227, 2048;
	add.s32 	%r438, %r438, 1;
	setp.ne.s32 	%p56, %r438, 0;
	@%p56 bra 	$L__BB4_44;
$L__BB4_45:
	setp.lt.u32 	%p57, %r29, 768;
	@%p57 bra 	$L__BB4_47;
$L__BB4_46:
	mul.wide.s32 	%rd111, %r440, 8;
	add.s64 	%rd104, %rd31, %rd111;
	// begin inline asm
	ld.global.nc.u64 %rd103, [%rd104];
	// end inline asm
	mov.b64 	%fd126, %rd103;
	setp.lt.f64 	%p58, %fd372, %fd126;
	selp.f64 	%fd127, %fd126, %fd372, %p58;
	add.s64 	%rd106, %rd104, 2048;
	// begin inline asm
	ld.global.nc.u64 %rd105, [%rd106];
	// end inline asm
	mov.b64 	%fd128, %rd105;
	setp.lt.f64 	%p59, %fd127, %fd128;
	selp.f64 	%fd129, %fd128, %fd127, %p59;
	add.s64 	%rd108, %rd104, 4096;
	// begin inline asm
	ld.global.nc.u64 %rd107, [%rd108];
	// end inline asm
	mov.b64 	%fd130, %rd107;
	setp.lt.f64 	%p60, %fd129, %fd130;
	selp.f64 	%fd131, %fd130, %fd129, %p60;
	add.s64 	%rd110, %rd104, 6144;
	// begin inline asm
	ld.global.nc.u64 %rd109, [%rd110];
	// end inline asm
	mov.b64 	%fd132, %rd109;
	setp.lt.f64 	%p61, %fd131, %fd132;
	selp.f64 	%fd372, %fd132, %fd131, %p61;
	add.s32 	%r440, %r440, 1024;
	setp.lt.s32 	%p62, %r440, %r25;
	@%p62 bra 	$L__BB4_46;
$L__BB4_47:
	setp.lt.u64 	%p63, %rd32, 256;
	@%p63 bra 	$L__BB4_52;
	// begin inline asm
	mov.u32 %r182, %laneid;
	// end inline asm
	mov.b64 	%rd122, %fd372;
	mov.b64 	{%r184, %r189}, %rd122;
	mov.b32 	%r190, 1;
	mov.b32 	%r231, 31;
	mov.b32 	%r232, -1;
	// begin inline asm
	shfl.sync.down.b32 %r183, %r184, %r190, %r231, %r232;
	// end inline asm
	// begin inline asm
	shfl.sync.down.b32 %r188, %r189, %r190, %r231, %r232;
	// end inline asm
	mov.b64 	%rd123, {%r183, %r188};
	mov.b64 	%fd180, %rd123;
	setp.gt.s32 	%p91, %r182, 30;
	setp.lt.f64 	%p92, %fd372, %fd180;
	selp.f64 	%fd181, %fd180, %fd372, %p92;
	selp.f64 	%fd182, %fd372, %fd181, %p91;
	mov.b64 	%rd124, %fd182;
	mov.b64 	{%r194, %r199}, %rd124;
	mov.b32 	%r200, 2;
	// begin inline asm
	shfl.sync.down.b32 %r193, %r194, %r200, %r231, %r232;
	// end inline asm
	// begin inline asm
	shfl.sync.down.b32 %r198, %r199, %r200, %r231, %r232;
	// end inline asm
	mov.b64 	%rd125, {%r193, %r198};
	mov.b64 	%fd183, %rd125;
	setp.gt.s32 	%p93, %r182, 29;
	setp.lt.f64 	%p94, %fd182, %fd183;
	selp.f64 	%fd184, %fd183, %fd182, %p94;
	selp.f64 	%fd185, %fd182, %fd184, %p93;
	mov.b64 	%rd126, %fd185;
	mov.b64 	{%r204, %r209}, %rd126;
	mov.b32 	%r210, 4;
	// begin inline asm
	shfl.sync.down.b32 %r203, %r204, %r210, %r231, %r232;
	// end inline asm
	// begin inline asm
	shfl.sync.down.b32 %r208, %r209, %r210, %r231, %r232;
	// end inline asm
	mov.b64 	%rd127, {%r203, %r208};
	mov.b64 	%fd186, %rd127;
	setp.gt.s32 	%p95, %r182, 27;
	setp.lt.f64 	%p96, %fd185, %fd186;
	selp.f64 	%fd187, %fd186, %fd185, %p96;
	selp.f64 	%fd188, %fd185, %fd187, %p95;
	mov.b64 	%rd128, %fd188;
	mov.b64 	{%r214, %r219}, %rd128;
	mov.b32 	%r220, 8;
	// begin inline asm
	shfl.sync.down.b32 %r213, %r214, %r220, %r231, %r232;
	// end inline asm
	// begin inline asm
	shfl.sync.down.b32 %r218, %r219, %r220, %r231, %r232;
	// end inline asm
	mov.b64 	%rd129, {%r213, %r218};
	mov.b64 	%fd189, %rd129;
	setp.gt.s32 	%p97, %r182, 23;
	setp.lt.f64 	%p98, %fd188, %fd189;
	selp.f64 	%fd190, %fd189, %fd188, %p98;
	selp.f64 	%fd191, %fd188, %fd190, %p97;
	mov.b64 	%rd130, %fd191;
	mov.b64 	{%r224, %r229}, %rd130;
	mov.b32 	%r230, 16;
	// begin inline asm
	shfl.sync.down.b32 %r223, %r224, %r230, %r231, %r232;
	// end inline asm
	// begin inline asm
	shfl.sync.down.b32 %r228, %r229, %r230, %r231, %r232;
	// end inline asm
	mov.b64 	%rd131, {%r223, %r228};
	mov.b64 	%fd192, %rd131;
	setp.gt.s32 	%p99, %r182, 15;
	setp.lt.f64 	%p100, %fd191, %fd192;
	selp.f64 	%fd38, %fd192, %fd191, %p100;
	selp.f64 	%fd380, %fd191, %fd38, %p99;
	setp.ne.s32 	%p101, %r182, 0;
	@%p101 bra 	$L__BB4_50;
	shr.u32 	%r233, %r26, 2;
	and.b32  	%r234, %r233, 248;
	mov.u32 	%r235, _ZZN3cub18CUB_300001_SM_10006detail6reduce28DeviceReduceSingleTileKernelINS2_10policy_hubIdyN4cuda3__47maximumIvEEE10Policy1000EPdSB_yS8_ddNS5_3std3__410__identityEEEvT0_T1_T2_T3_T4_T6_E12temp_storage;
	add.s32 	%r236, %r235, %r234;
	st.shared.f64 	[%r236+8], %fd38;
$L__BB4_50:
	bar.sync 	0;
	setp.ne.s32 	%p102, %r26, 0;
	@%p102 bra 	$L__BB4_72;
	ld.shared.f64 	%fd193, [_ZZN3cub18CUB_300001_SM_10006detail6reduce28DeviceReduceSingleTileKernelINS2_10policy_hubIdyN4cuda3__47maximumIvEEE10Policy1000EPdSB_yS8_ddNS5_3std3__410__identityEEEvT0_T1_T2_T3_T4_T6_E12temp_storage+16];
	setp.lt.f64 	%p103, %fd380, %fd193;
	selp.f64 	%fd194, %fd193, %fd380, %p103;
	ld.shared.f64 	%fd195, [_ZZN3cub18CUB_300001_SM_10006detail6reduce28DeviceReduceSingleTileKernelINS2_10policy_hubIdyN4cuda3__47maximumIvEEE10Policy1000EPdSB_yS8_ddNS5_3std3__410__identityEEEvT0_T1_T2_T3_T4_T6_E12temp_storage+24];
	setp.lt.f64 	%p104, %fd194, %fd195;
	selp.f64 	%fd196, %fd195, %fd194, %p104;
	ld.shared.f64 	%fd197, [_ZZN3cub18CUB_300001_SM_10006detail6reduce28DeviceReduceSingleTileKernelINS2_10policy_hubIdyN4cuda3__47maximumIvEEE10Policy1000EPdSB_yS8_ddNS5_3std3__410__identityEEEvT0_T1_T2_T3_T4_T6_E12temp_storage+32];
	setp.lt.f64 	%p105, %fd196, %fd197;
	selp.f64 	%fd198, %fd197, %fd196, %p105;
	ld.shared.f64 	%fd199, [_ZZN3cub18CUB_300001_SM_10006detail6reduce28DeviceReduceSingleTileKernelINS2_10policy_hubIdyN4cuda3__47maximumIvEEE10Policy1000EPdSB_yS8_ddNS5_3std3__410__identityEEEvT0_T1_T2_T3_T4_T6_E12temp_storage+40];
	setp.lt.f64 	%p106, %fd198, %fd199;
	selp.f64 	%fd200, %fd199, %fd198, %p106;
	ld.shared.f64 	%fd201, [_ZZN3cub18CUB_300001_SM_10006detail6reduce28DeviceReduceSingleTileKernelINS2_10policy_hubIdyN4cuda3__47maximumIvEEE10Policy1000EPdSB_yS8_ddNS5_3std3__410__identityEEEvT0_T1_T2_T3_T4_T6_E12temp_storage+48];
	setp.lt.f64 	%p107, %fd200, %fd201;
	selp.f64 	%fd202, %fd201, %fd200, %p107;
	ld.shared.f64 	%fd203, [_ZZN3cub18CUB_300001_SM_10006detail6reduce28DeviceReduceSingleTileKernelINS2_10policy_hubIdyN4cuda3__47maximumIvEEE10Policy1000EPdSB_yS8_ddNS5_3std3__410__identityEEEvT0_T1_T2_T3_T4_T6_E12temp_storage+56];
	setp.lt.f64 	%p108, %fd202, %fd203;
	selp.f64 	%fd204, %fd203, %fd202, %p108;
	ld.shared.f64 	%fd205, [_ZZN3cub18CUB_300001_SM_10006detail6reduce28DeviceReduceSingleTileKernelINS2_10policy_hubIdyN4cuda3__47maximumIvEEE10Policy1000EPdSB_yS8_ddNS5_3std3__410__identityEEEvT0_T1_T2_T3_T4_T6_E12temp_storage+64];
	setp.lt.f64 	%p109, %fd204, %fd205;
	selp.f64 	%fd380, %fd205, %fd204, %p109;
	bra.uni 	$L__BB4_72;
$L__BB4_52:
	// begin inline asm
	mov.u32 %r119, %laneid;
	// end inline asm
	and.b32  	%r170, %r26, 992;
	add.s32 	%r171, %r170, 32;
	setp.gt.u32 	%p64, %r171, %r25;
	not.b32 	%r172, %r170;
	add.s32 	%r173, %r25, %r172;
	selp.b32 	%r168, %r173, 31, %p64;
	mov.b64 	%rd112, %fd372;
	mov.b64 	{%r121, %r126}, %rd112;
	mov.b32 	%r127, 1;
	mov.b32 	%r169, -1;
	// begin inline asm
	shfl.sync.down.b32 %r120, %r121, %r127, %r168, %r169;
	// end inline asm
	// begin inline asm
	shfl.sync.down.b32 %r125, %r126, %r127, %r168, %r169;
	// end inline asm
	mov.b64 	%rd113, {%r120, %r125};
	mov.b64 	%fd133, %rd113;
	setp.lt.s32 	%p65, %r119, %r168;
	setp.lt.f64 	%p66, %fd372, %fd133;
	selp.f64 	%fd134, %fd133, %fd372, %p66;
	selp.f64 	%fd135, %fd134, %fd372, %p65;
	mov.b64 	%rd114, %fd135;
	mov.b64 	{%r131, %r136}, %rd114;
	mov.b32 	%r137, 2;
	// begin inline asm
	shfl.sync.down.b32 %r130, %r131, %r137, %r168, %r169;
	// end inline asm
	// begin inline asm
	shfl.sync.down.b32 %r135, %r136, %r137, %r168, %r169;
	// end inline asm
	mov.b64 	%rd115, {%r130, %r135};
	mov.b64 	%fd136, %rd115;
	add.s32 	%r174, %r119, 2;
	setp.gt.s32 	%p67, %r174, %r168;
	setp.lt.f64 	%p68, %fd135, %fd136;
	selp.f64 	%fd137, %fd136, %fd135, %p68;
	selp.f64 	%fd138, %fd135, %fd137, %p67;
	mov.b64 	%rd116, %fd138;
	mov.b64 	{%r141, %r146}, %rd116;
	mov.b32 	%r147, 4;
	// begin inline asm
	shfl.sync.down.b32 %r140, %r141, %r147, %r168, %r169;
	// end inline asm
	// begin inline asm
	shfl.sync.down.b32 %r145, %r146, %r147, %r168, %r169;
	// end inline asm
	mov.b64 	%rd117, {%r140, %r145};
	mov.b64 	%fd139, %rd117;
	add.s32 	%r175, %r119, 4;
	setp.gt.s32 	%p69, %r175, %r168;
	setp.lt.f64 	%p70, %fd138, %fd139;
	selp.f64 	%fd140, %fd139, %fd138, %p70;
	selp.f64 	%fd141, %fd138, %fd140, %p69;
	mov.b64 	%rd118, %fd141;
	mov.b64 	{%r151, %r156}, %rd118;
	mov.b32 	%r157, 8;
	// begin inline asm
	shfl.sync.down.b32 %r150, %r151, %r157, %r168, %r169;
	// end inline asm
	// begin inline asm
	shfl.sync.down.b32 %r155, %r156, %r157, %r168, %r169;
	// end inline asm
	mov.b64 	%rd119, {%r150, %r155};
	mov.b64 	%fd142, %rd119;
	add.s32 	%r176, %r119, 8;
	setp.gt.s32 	%p71, %r176, %r168;
	setp.lt.f64 	%p72, %fd141, %fd142;
	selp.f64 	%fd143, %fd142, %fd141, %p72;
	selp.f64 	%fd144, %fd141, %fd143, %p71;
	mov.b64 	%rd120, %fd144;
	mov.b64 	{%r161, %r166}, %rd120;
	mov.b32 	%r167, 16;
	// begin inline asm
	shfl.sync.down.b32 %r160, %r161, %r167, %r168, %r169;
	// end inline asm
	// begin inline asm
	shfl.sync.down.b32 %r165, %r166, %r167, %r168, %r169;
	// end inline asm
	mov.b64 	%rd121, {%r160, %r165};
	mov.b64 	%fd145, %rd121;
	add.s32 	%r177, %r119, 16;
	setp.gt.s32 	%p73, %r177, %r168;
	setp.lt.f64 	%p74, %fd144, %fd145;
	selp.f64 	%fd146, %fd145, %fd144, %p74;
	selp.f64 	%fd380, %fd144, %fd146, %p73;
	setp.ne.s32 	%p75, %r119, 0;
	@%p75 bra 	$L__BB4_54;
	shr.u32 	%r178, %r26, 2;
	and.b32  	%r179, %r178, 248;
	mov.u32 	%r180, _ZZN3cub18CUB_300001_SM_10006detail6reduce28DeviceReduceSingleTileKernelINS2_10policy_hubIdyN4cuda3__47maximumIvEEE10Policy1000EPdSB_yS8_ddNS5_3std3__410__identityEEEvT0_T1_T2_T3_T4_T6_E12temp_storage;
	add.s32 	%r181, %r180, %r179;
	st.shared.f64 	[%r181+8], %fd380;
$L__BB4_54:
	bar.sync 	0;
	setp.ne.s32 	%p76, %r26, 0;
	@%p76 bra 	$L__BB4_72;
	setp.gt.u64 	%p77, %rd32, 32;
	ld.shared.f64 	%fd147, [_ZZN3cub18CUB_300001_SM_10006detail6reduce28DeviceReduceSingleTileKernelINS2_10policy_hubIdyN4cuda3__47maximumIvEEE10Policy1000EPdSB_yS8_ddNS5_3std3__410__identityEEEvT0_T1_T2_T3_T4_T6_E12temp_storage+16];
	setp.lt.f64 	%p78, %fd380, %fd147;
	selp.f64 	%fd149, %fd147, %fd380, %p78;
	selp.f64 	%fd150, %fd149, %fd380, %p77;
	setp.gt.u64 	%p79, %rd32, 64;
	ld.shared.f64 	%fd152, [_ZZN3cub18CUB_300001_SM_10006detail6reduce28DeviceReduceSingleTileKernelINS2_10policy_hubIdyN4cuda3__47maximumIvEEE10Policy1000EPdSB_yS8_ddNS5_3std3__410__identityEEEvT0_T1_T2_T3_T4_T6_E12temp_storage+24];
	setp.lt.f64 	%p80, %fd150, %fd152;
	selp.f64 	%fd154, %fd152, %fd150, %p80;
	selp.f64 	%fd155, %fd154, %fd150, %p79;
	setp.gt.u64 	%p81, %rd32, 96;
	ld.shared.f64 	%fd157, [_ZZN3cub18CUB_300001_SM_10006detail6reduce28DeviceReduceSingleTileKernelINS2_10policy_hubIdyN4cuda3__47maximumIvEEE10Policy1000EPdSB_yS8_ddNS5_3std3__410__identityEEEvT0_T1_T2_T3_T4_T6_E12temp_storage+32];
	setp.lt.f64 	%p82, %fd155, %fd157;
	selp.f64 	%fd159, %fd157, %fd155, %p82;
	selp.f64 	%fd160, %fd159, %fd155, %p81;
	setp.gt.u64 	%p83, %rd32, 128;
	ld.shared.f64 	%fd162, [_ZZN3cub18CUB_300001_SM_10006detail6reduce28DeviceReduceSingleTileKernelINS2_10policy_hubIdyN4cuda3__47maximumIvEEE10Policy1000EPdSB_yS8_ddNS5_3std3__410__identityEEEvT0_T1_T2_T3_T4_T6_E12temp_storage+40];
	setp.lt.f64 	%p84, %fd160, %fd162;
	selp.f64 	%fd164, %fd162, %fd160, %p84;
	selp.f64 	%fd165, %fd164, %fd160, %p83;
	setp.gt.u64 	%p85, %rd32, 160;
	ld.shared.f64 	%fd167, [_ZZN3cub18CUB_300001_SM_10006detail6reduce28DeviceReduceSingleTileKernelINS2_10policy_hubIdyN4cuda3__47maximumIvEEE10Policy1000EPdSB_yS8_ddNS5_3std3__410__identityEEEvT0_T1_T2_T3_T4_T6_E12temp_storage+48];
	setp.lt.f64 	%p86, %fd165, %fd167;
	selp.f64 	%fd169, %fd167, %fd165, %p86;
	selp.f64 	%fd170, %fd169, %fd165, %p85;
	setp.gt.u64 	%p87, %rd32, 192;
	ld.shared.f64 	%fd172, [_ZZN3cub18CUB_300001_SM_10006detail6reduce28DeviceReduceSingleTileKernelINS2_10policy_hubIdyN4cuda3__47maximumIvEEE10Policy1000EPdSB_yS8_ddNS5_3std3__410__identityEEEvT0_T1_T2_T3_T4_T6_E12temp_storage+56];
	setp.lt.f64 	%p88, %fd170, %fd172;
	selp.f64 	%fd174, %fd172, %fd170, %p88;
	selp.f64 	%fd175, %fd174, %fd170, %p87;
	setp.gt.u64 	%p89, %rd32, 224;
	ld.shared.f64 	%fd177, [_ZZN3cub18CUB_300001_SM_10006detail6reduce28DeviceReduceSingleTileKernelINS2_10policy_hubIdyN4cuda3__47maximumIvEEE10Policy1000EPdSB_yS8_ddNS5_3std3__410__identityEEEvT0_T1_T2_T3_T4_T6_E12temp_storage+64];
	setp.lt.f64 	%p90, %fd175, %fd177;
	selp.f64 	%fd179, %fd177, %fd175, %p90;
	selp.f64 	%fd380, %fd179, %fd175, %p89;
	bra.uni 	$L__BB4_72;
$L__BB4_56:
	mov.u32 	%r38, %tid.x;
	cvt.u64.u32 	%rd19, %r38;
	mul.wide.u32 	%rd52, %r38, 8;
	add.s64 	%rd36, %rd31, %rd52;
	// begin inline asm
	ld.global.nc.u64 %rd35, [%rd36];
	// end inline asm
	mov.b64 	%fd59, %rd35;
	add.s64 	%rd38, %rd36, 2048;
	// begin inline asm
	ld.global.nc.u64 %rd37, [%rd38];
	// end inline asm
	mov.b64 	%fd60, %rd37;
	add.s64 	%rd40, %rd36, 4096;
	// begin inline asm
	ld.global.nc.u64 %rd39, [%rd40];
	// end inline asm
	mov.b64 	%fd61, %rd39;
	add.s64 	%rd42, %rd36, 6144;
	// begin inline asm
	ld.global.nc.u64 %rd41, [%rd42];
	// end inline asm
	mov.b64 	%fd62, %rd41;
	add.s64 	%rd44, %rd36, 8192;
	// begin inline asm
	ld.global.nc.u64 %rd43, [%rd44];
	// end inline asm
	mov.b64 	%fd63, %rd43;
	add.s64 	%rd46, %rd36, 10240;
	// begin inline asm
	ld.global.nc.u64 %rd45, [%rd46];
	// end inline asm
	mov.b64 	%fd64, %rd45;
	add.s64 	%rd48, %rd36, 12288;
	// begin inline asm
	ld.global.nc.u64 %rd47, [%rd48];
	// end inline asm
	mov.b64 	%fd65, %rd47;
	add.s64 	%rd50, %rd36, 14336;
	// begin inline asm
	ld.global.nc.u64 %rd49, [%rd50];
	// end inline asm
	mov.b64 	%fd66, %rd49;
	setp.lt.f64 	%p4, %fd59, %fd60;
	selp.f64 	%fd67, %fd60, %fd59, %p4;
	setp.lt.f64 	%p5, %fd67, %fd61;
	selp.f64 	%fd68, %fd61, %fd67, %p5;
	setp.lt.f64 	%p6, %fd68, %fd62;
	selp.f64 	%fd69, %fd62, %fd68, %p6;
	setp.lt.f64 	%p7, %fd69, %fd63;
	selp.f64 	%fd70, %fd63, %fd69, %p7;
	setp.lt.f64 	%p8, %fd70, %fd64;
	selp.f64 	%fd71, %fd64, %fd70, %p8;
	setp.lt.f64 	%p9, %fd71, %fd65;
	selp.f64 	%fd72, %fd65, %fd71, %p9;
	setp.lt.f64 	%p10, %fd72, %fd66;
	selp.f64 	%fd379, %fd66, %fd72, %p10;
	add.s64 	%rd21, %rd32, -2048;
	setp.lt.u64 	%p11, %rd21, 2048;
	mov.b64 	%rd229, 2048;
	@%p11 bra 	$L__BB4_60;
	mov.b64 	%rd229, 2048;
$L__BB4_58:
	shl.b64 	%rd70, %rd229, 3;
	add.s64 	%rd55, %rd36, %rd70;
	// begin inline asm
	ld.global.nc.u64 %rd54, [%rd55];
	// end inline asm
	mov.b64 	%fd73, %rd54;
	add.s64 	%rd57, %rd55, 2048;
	// begin inline asm
	ld.global.nc.u64 %rd56, [%rd57];
	// end inline asm
	mov.b64 	%fd74, %rd56;
	add.s64 	%rd59, %rd55, 4096;
	// begin inline asm
	ld.global.nc.u64 %rd58, [%rd59];
	// end inline asm
	mov.b64 	%fd75, %rd58;
	add.s64 	%rd61, %rd55, 6144;
	// begin inline asm
	ld.global.nc.u64 %rd60, [%rd61];
	// end inline asm
	mov.b64 	%fd76, %rd60;
	add.s64 	%rd63, %rd55, 8192;
	// begin inline asm
	ld.global.nc.u64 %rd62, [%rd63];
	// end inline asm
	mov.b64 	%fd77, %rd62;
	add.s64 	%rd65, %rd55, 10240;
	// begin inline asm
	ld.global.nc.u64 %rd64, [%rd65];
	// end inline asm
	mov.b64 	%fd78, %rd64;
	add.s64 	%rd67, %rd55, 12288;
	// begin inline asm
	ld.global.nc.u64 %rd66, [%rd67];
	// end inline asm
	mov.b64 	%fd79, %rd66;
	add.s64 	%rd69, %rd55, 14336;
	// begin inline asm
	ld.global.nc.u64 %rd68, [%rd69];
	// end inline asm
	mov.b64 	%fd80, %rd68;
	setp.lt.f64 	%p12, %fd379, %fd73;
	selp.f64 	%fd81, %fd73, %fd379, %p12;
	setp.lt.f64 	%p13, %fd81, %fd74;
	selp.f64 	%fd82, %fd74, %fd81, %p13;
	setp.lt.f64 	%p14, %fd82, %fd75;
	selp.f64 	%fd83, %fd75, %fd82, %p14;
	setp.lt.f64 	%p15, %fd83, %fd76;
	selp.f64 	%fd84, %fd76, %fd83, %p15;
	setp.lt.f64 	%p16, %fd84, %fd77;
	selp.f64 	%fd85, %fd77, %fd84, %p16;
	setp.lt.f64 	%p17, %fd85, %fd78;
	selp.f64 	%fd86, %fd78, %fd85, %p17;
	setp.lt.f64 	%p18, %fd86, %fd79;
	selp.f64 	%fd87, %fd79, %fd86, %p18;
	setp.lt.f64 	%p19, %fd87, %fd80;
	selp.f64 	%fd379, %fd80, %fd87, %p19;
	sub.s64 	%rd71, %rd32, %rd229;
	setp.lt.u64 	%p20, %rd71, 2048;
	@%p20 bra 	$L__BB4_68;
	add.s64 	%rd229, %rd229, 2048;
	setp.le.u64 	%p21, %rd229, %rd21;
	@%p21 bra 	$L__BB4_58;
$L__BB4_60:
	setp.le.u64 	%p22, %rd32, %rd229;
	@%p22 bra 	$L__BB4_68;
	cvt.u32.u64 	%r49, %rd229;
	cvt.u32.u64 	%r50, %rd32;
	sub.s32 	%r39, %r50, %r49;
	setp.ge.s32 	%p23, %r38, %r39;
	@%p23 bra 	$L__BB4_68;
	not.b32 	%r52, %r38;
	add.s32 	%r53, %r52, %r50;
	sub.s32 	%r40, %r53, %r49;
	and.b32  	%r55, %r40, 768;
	setp.eq.s32 	%p24, %r55, 768;
	mov.u32 	%r444, %r38;
	@%p24 bra 	$L__BB4_65;
	add.s64 	%rd72, %rd229, %rd19;
	shl.b64 	%rd73, %rd72, 3;
	add.s64 	%rd230, %rd31, %rd73;
	shr.u32 	%r56, %r40, 8;
	add.s32 	%r57, %r56, 1;
	and.b32  	%r58, %r57, 3;
	neg.s32 	%r442, %r58;
	mov.u32 	%r444, %r38;
$L__BB4_64:
	.pragma "nounroll";
	// begin inline asm
	ld.global.nc.u64 %rd74, [%rd230];
	// end inline asm
	mov.b64 	%fd89, %rd74;
	setp.lt.f64 	%p25, %fd379, %fd89;
	selp.f64 	%fd379, %fd89, %fd379, %p25;
	add.s32 	%r444, %r444, 256;
	add.s64 	%rd230, %rd230, 2048;
	add.s32 	%r442, %r442, 1;
	setp.ne.s32 	%p26, %r442, 0;
	@%p26 bra 	$L__BB4_64;
$L__BB4_65:
	setp.lt.u32 	%p27, %r40, 768;
	@%p27 bra 	$L__BB4_68;
	cvt.u64.u32 	%rd76, %r444;
	add.s64 	%rd77, %rd229, %rd76;
	shl.b64 	%rd78, %rd77, 3;
	add.s64 	%rd231, %rd31, %rd78;
$L__BB4_67:
	// begin inline asm
	ld.global.nc.u64 %rd79, [%rd231];
	// end inline asm
	mov.b64 	%fd90, %rd79;
	setp.lt.f64 	%p28, %fd379, %fd90;
	selp.f64 	%fd91, %fd90, %fd379, %p28;
	add.s64 	%rd82, %rd231, 2048;
	// begin inline asm
	ld.global.nc.u64 %rd81, [%rd82];
	// end inline asm
	mov.b64 	%fd92, %rd81;
	setp.lt.f64 	%p29, %fd91, %fd92;
	selp.f64 	%fd93, %fd92, %fd91, %p29;
	add.s64 	%rd84, %rd231, 4096;
	// begin inline asm
	ld.global.nc.u64 %rd83, [%rd84];
	// end inline asm
	mov.b64 	%fd94, %rd83;
	setp.lt.f64 	%p30, %fd93, %fd94;
	selp.f64 	%fd95, %fd94, %fd93, %p30;
	add.s64 	%rd86, %rd231, 6144;
	// begin inline asm
	ld.global.nc.u64 %rd85, [%rd86];
	// end inline asm
	mov.b64 	%fd96, %rd85;
	setp.lt.f64 	%p31, %fd95, %fd96;
	selp.f64 	%fd379, %fd96, %fd95, %p31;
	add.s32 	%r444, %r444, 1024;
	add.s64 	%rd231, %rd231, 8192;
	setp.lt.s32 	%p32, %r444, %r39;
	@%p32 bra 	$L__BB4_67;
$L__BB4_68:
	// begin inline asm
	mov.u32 %r59, %laneid;
	// end inline asm
	mov.b64 	%rd87, %fd379;
	mov.b64 	{%r61, %r66}, %rd87;
	mov.b32 	%r67, 1;
	mov.b32 	%r108, 31;
	mov.b32 	%r109, -1;
	// begin inline asm
	shfl.sync.down.b32 %r60, %r61, %r67, %r108, %r109;
	// end inline asm
	// begin inline asm
	shfl.sync.down.b32 %r65, %r66, %r67, %r108, %r109;
	// end inline asm
	mov.b64 	%rd88, {%r60, %r65};
	mov.b64 	%fd97, %rd88;
	setp.gt.s32 	%p33, %r59, 30;
	setp.lt.f64 	%p34, %fd379, %fd97;
	selp.f64 	%fd98, %fd97, %fd379, %p34;
	selp.f64 	%fd99, %fd379, %fd98, %p33;
	mov.b64 	%rd89, %fd99;
	mov.b64 	{%r71, %r76}, %rd89;
	mov.b32 	%r77, 2;
	// begin inline asm
	shfl.sync.down.b32 %r70, %r71, %r77, %r108, %r109;
	// end inline asm
	// begin inline asm
	shfl.sync.down.b32 %r75, %r76, %r77, %r108, %r109;
	// end inline asm
	mov.b64 	%rd90, {%r70, %r75};
	mov.b64 	%fd100, %rd90;
	setp.gt.s32 	%p35, %r59, 29;
	setp.lt.f64 	%p36, %fd99, %fd100;
	selp.f64 	%fd101, %fd100, %fd99, %p36;
	selp.f64 	%fd102, %fd99, %fd101, %p35;
	mov.b64 	%rd91, %fd102;
	mov.b64 	{%r81, %r86}, %rd91;
	mov.b32 	%r87, 4;
	// begin inline asm
	shfl.sync.down.b32 %r80, %r81, %r87, %r108, %r109;
	// end inline asm
	// begin inline asm
	shfl.sync.down.b32 %r85, %r86, %r87, %r108, %r109;
	// end inline asm
	mov.b64 	%rd92, {%r80, %r85};
	mov.b64 	%fd103, %rd92;
	setp.gt.s32 	%p37, %r59, 27;
	setp.lt.f64 	%p38, %fd102, %fd103;
	selp.f64 	%fd104, %fd103, %fd102, %p38;
	selp.f64 	%fd105, %fd102, %fd104, %p37;
	mov.b64 	%rd93, %fd105;
	mov.b64 	{%r91, %r96}, %rd93;
	mov.b32 	%r97, 8;
	// begin inline asm
	shfl.sync.down.b32 %r90, %r91, %r97, %r108, %r109;
	// end inline asm
	// begin inline asm
	shfl.sync.down.b32 %r95, %r96, %r97, %r108, %r109;
	// end inline asm
	mov.b64 	%rd94, {%r90, %r95};
	mov.b64 	%fd106, %rd94;
	setp.gt.s32 	%p39, %r59, 23;
	setp.lt.f64 	%p40, %fd105, %fd106;
	selp.f64 	%fd107, %fd106, %fd105, %p40;
	selp.f64 	%fd108, %fd105, %fd107, %p39;
	mov.b64 	%rd95, %fd108;
	mov.b64 	{%r101, %r106}, %rd95;
	mov.b32 	%r107, 16;
	// begin inline asm
	shfl.sync.down.b32 %r100, %r101, %r107, %r108, %r109;
	// end inline asm
	// begin inline asm
	shfl.sync.down.b32 %r105, %r106, %r107, %r108, %r109;
	// end inline asm
	mov.b64 	%rd96, {%r100, %r105};
	mov.b64 	%fd109, %rd96;
	setp.gt.s32 	%p41, %r59, 15;
	setp.lt.f64 	%p42, %fd108, %fd109;
	selp.f64 	%fd54, %fd109, %fd108, %p42;
	selp.f64 	%fd380, %fd108, %fd54, %p41;
	setp.ne.s32 	%p43, %r59, 0;
	@%p43 bra 	$L__BB4_70;
	shr.u32 	%r110, %r38, 2;
	and.b32  	%r111, %r110, 248;
	mov.u32 	%r112, _ZZN3cub18CUB_300001_SM_10006detail6reduce28DeviceReduceSingleTileKernelINS2_10policy_hubIdyN4cuda3__47maximumIvEEE10Policy1000EPdSB_yS8_ddNS5_3std3__410__identityEEEvT0_T1_T2_T3_T4_T6_E12temp_storage;
	add.s32 	%r113, %r112, %r111;
	st.shared.f64 	[%r113+8], %fd54;
$L__BB4_70:
	bar.sync 	0;
	setp.ne.s32 	%p44, %r38, 0;
	@%p44 bra 	$L__BB4_72;
	ld.shared.f64 	%fd110, [_ZZN3cub18CUB_300001_SM_10006detail6reduce28DeviceReduceSingleTileKernelINS2_10policy_hubIdyN4cuda3__47maximumIvEEE10Policy1000EPdSB_yS8_ddNS5_3std3__410__identityEEEvT0_T1_T2_T3_T4_T6_E12temp_storage+16];
	setp.lt.f64 	%p45, %fd380, %fd110;
	selp.f64 	%fd111, %fd110, %fd380, %p45;
	ld.shared.f64 	%fd112, [_ZZN3cub18CUB_300001_SM_10006detail6reduce28DeviceReduceSingleTileKernelINS2_10policy_hubIdyN4cuda3__47maximumIvEEE10Policy1000EPdSB_yS8_ddNS5_3std3__410__identityEEEvT0_T1_T2_T3_T4_T6_E12temp_storage+24];
	setp.lt.f64 	%p46, %fd111, %fd112;
	selp.f64 	%fd113, %fd112, %fd111, %p46;
	ld.shared.f64 	%fd114, [_ZZN3cub18CUB_300001_SM_10006detail6reduce28DeviceReduceSingleTileKernelINS2_10policy_hubIdyN4cuda3__47maximumIvEEE10Policy1000EPdSB_yS8_ddNS5_3std3__410__identityEEEvT0_T1_T2_T3_T4_T6_E12temp_storage+32];
	setp.lt.f64 	%p47, %fd113, %fd114;
	selp.f64 	%fd115, %fd114, %fd113, %p47;
	ld.shared.f64 	%fd116, [_ZZN3cub18CUB_300001_SM_10006detail6reduce28DeviceReduceSingleTileKernelINS2_10policy_hubIdyN4cuda3__47maximumIvEEE10Policy1000EPdSB_yS8_ddNS5_3std3__410__identityEEEvT0_T1_T2_T3_T4_T6_E12temp_storage+40];
	setp.lt.f64 	%p48, %fd115, %fd116;
	selp.f64 	%fd117, %fd116, %fd115, %p48;
	ld.shared.f64 	%fd118, [_ZZN3cub18CUB_300001_SM_10006detail6reduce28DeviceReduceSingleTileKernelINS2_10policy_hubIdyN4cuda3__47maximumIvEEE10Policy1000EPdSB_yS8_ddNS5_3std3__410__identityEEEvT0_T1_T2_T3_T4_T6_E12temp_storage+48];
	setp.lt.f64 	%p49, %fd117, %fd118;
	selp.f64 	%fd119, %fd118, %fd117, %p49;
	ld.shared.f64 	%fd120, [_ZZN3cub18CUB_300001_SM_10006detail6reduce28DeviceReduceSingleTileKernelINS2_10policy_hubIdyN4cuda3__47maximumIvEEE10Policy1000EPdSB_yS8_ddNS5_3std3__410__identityEEEvT0_T1_T2_T3_T4_T6_E12temp_storage+56];
	setp.lt.f64 	%p50, %fd119, %fd120;
	selp.f64 	%fd121, %fd120, %fd119, %p50;
	ld.shared.f64 	%fd122, [_ZZN3cub18CUB_300001_SM_10006detail6reduce28DeviceReduceSingleTileKernelINS2_10policy_hubIdyN4cuda3__47maximumIvEEE10Policy1000EPdSB_yS8_ddNS5_3std3__410__identityEEEvT0_T1_T2_T3_T4_T6_E12temp_storage+64];
	setp.lt.f64 	%p51, %fd121, %fd122;
	selp.f64 	%fd380, %fd122, %fd121, %p51;
$L__BB4_72:
	mov.u32 	%r426, %tid.x;
	setp.ne.s32 	%p217, %r426, 0;
	@%p217 bra 	$L__BB4_74;
	setp.lt.f64 	%p218, %fd58, %fd380;
	selp.f64 	%fd353, %fd380, %fd58, %p218;
	st.global.f64 	[%rd1], %fd353;
$L__BB4_74:
	ret;

}
	// .globl	_ZN3cub18CUB_300001_SM_10006detail6reduce18DeviceReduceKernelINS2_10policy_hubIdyN4cuda3__47maximumIvEEE10Policy1000EPdyS8_dNS5_3std3__410__identityEEEvT0_PT3_T1_NS0_13GridEvenShareISI_EET2_T4_
.visible .entry _ZN3cub18CUB_300001_SM_10006detail6reduce18DeviceReduceKernelINS2_10policy_hubIdyN4cuda3__47maximumIvEEE10Policy1000EPdyS8_dNS5_3std3__410__identityEEEvT0_PT3_T1_NS0_13GridEvenShareISI_EET2_T4_(
	.param .u64 .ptr .align 1 _ZN3cub18CUB_300001_SM_10006detail6reduce18DeviceReduceKernelINS2_10policy_hubIdyN4cuda3__47maximumIvEEE10Policy1000EPdyS8_dNS5_3std3__410__identityEEEvT0_PT3_T1_NS0_13GridEvenShareISI_EET2_T4__param_0,
	.param .u64 .ptr .align 1 _ZN3cub18CUB_300001_SM_10006detail6reduce18DeviceReduceKernelINS2_10policy_hubIdyN4cuda3__47maximumIvEEE10Policy1000EPdyS8_dNS5_3std3__410__identityEEEvT0_PT3_T1_NS0_13GridEvenShareISI_EET2_T4__param_1,
	.param .u64 _ZN3cub18CUB_300001_SM_10006detail6reduce18DeviceReduceKernelINS2_10policy_hubIdyN4cuda3__47maximumIvEEE10Policy1000EPdyS8_dNS5_3std3__410__identityEEEvT0_PT3_T1_NS0_13GridEvenShareISI_EET2_T4__param_2,
	.param .align 8 .b8 _ZN3cub18CUB_300001_SM_10006detail6reduce18DeviceReduceKernelINS2_10policy_hubIdyN4cuda3__47maximumIvEEE10Policy1000EPdyS8_dNS5_3std3__410__identityEEEvT0_PT3_T1_NS0_13GridEvenShareISI_EET2_T4__param_3[72],
	.param .align 1 .b8 _ZN3cub18CUB_300001_SM_10006detail6reduce18DeviceReduceKernelINS2_10policy_hubIdyN4cuda3__47maximumIvEEE10Policy1000EPdyS8_dNS5_3std3__410__identityEEEvT0_PT3_T1_NS0_13GridEvenShareISI_EET2_T4__param_4[1],
	.param .align 1 .b8 _ZN3cub18CUB_300001_SM_10006detail6reduce18DeviceReduceKernelINS2_10policy_hubIdyN4cuda3__47maximumIvEEE10Policy1000EPdyS8_dNS5_3std3__410__identityEEEvT0_PT3_T1_NS0_13GridEvenShareISI_EET2_T4__param_5[1]
)
.maxntid 256
{
	.reg .pred 	%p<217>;
	.reg .b32 	%r<484>;
	.reg .b64 	%rd<256>;
	.reg .b64 	%fd<375>;
	// demoted variable
	.shared .align 8 .b8 _ZZN3cub18CUB_300001_SM_10006detail6reduce18DeviceReduceKernelINS2_10policy_hubIdyN4cuda3__47maximumIvEEE10Policy1000EPdyS8_dNS5_3std3__410__identityEEEvT0_PT3_T1_NS0_13GridEvenShareISI_EET2_T4_E12temp_storage[80];
	ld.param.u64 	%rd1, [_ZN3cub18CUB_300001_SM_10006detail6reduce18DeviceReduceKernelINS2_10policy_hubIdyN4cuda3__47maximumIvEEE10Policy1000EPdyS8_dNS5_3std3__410__identityEEEvT0_PT3_T1_NS0_13GridEvenShareISI_EET2_T4__param_3+32];
	ld.param.u64 	%rd39, [_ZN3cub18CUB_300001_SM_10006detail6reduce18DeviceReduceKernelINS2_10policy_hubIdyN4cuda3__47maximumIvEEE10Policy1000EPdyS8_dNS5_3std3__410__identityEEEvT0_PT3_T1_NS0_13GridEvenShareISI_EET2_T4__param_0];
	ld.param.u32 	%r1, [_ZN3cub18CUB_300001_SM_10006detail6reduce18DeviceReduceKernelINS2_10policy_hubIdyN4cuda3__47maximumIvEEE10Policy1000EPdyS8_dNS5_3std3__410__identityEEEvT0_PT3_T1_NS0_13GridEvenShareISI_EET2_T4__param_3+40];
	mov.u32 	%r2, %ctaid.x;
	shl.b32 	%r59, %r1, 11;
	cvt.s64.s32 	%rd2, %r59;
	shl.b32 	%r60, %r2, 11;
	cvt.u64.u32 	%rd3, %r60;
	and.b64  	%rd41, %rd39, 31;
	setp.ne.s64 	%p1, %rd41, 0;
	@%p1 bra 	$L__BB5_35;
	sub.s64 	%rd4, %rd1, %rd3;
	setp.gt.u64 	%p109, %rd4, 2047;
	@%p109 bra 	$L__BB5_19;
	cvt.u32.u64 	%r335, %rd3;
	cvt.u32.u64 	%r3, %rd1;
	sub.s32 	%r4, %r3, %r335;
	mov.u32 	%r5, %tid.x;
	setp.ge.s32 	%p158, %r5, %r4;
	mov.f64 	%fd355, 0d0000000000000000;
	mov.u32 	%r467, %r5;
	@%p158 bra 	$L__BB5_4;
	add.s32 	%r337, %r335, %r5;
	mul.wide.u32 	%rd203, %r337, 8;
	add.s64 	%rd202, %rd39, %rd203;
	// begin inline asm
	ld.global.nc.u64 %rd201, [%rd202];
	// end inline asm
	mov.b64 	%fd355, %rd201;
	add.s32 	%r467, %r5, 256;
$L__BB5_4:
	setp.ge.s32 	%p159, %r467, %r4;
	@%p159 bra 	$L__BB5_10;
	not.b32 	%r338, %r467;
	add.s32 	%r8, %r338, %r3;
	and.b32  	%r339, %r8, 768;
	setp.eq.s32 	%p160, %r339, 768;
	@%p160 bra 	$L__BB5_8;
	cvt.u64.u32 	%rd204, %r467;
	add.s64 	%rd205, %rd204, %rd3;
	shl.b64 	%rd206, %rd205, 3;
	add.s64 	%rd244, %rd39, %rd206;
	shr.u32 	%r340, %r8, 8;
	add.s32 	%r341, %r340, 1;
	and.b32  	%r342, %r341, 3;
	neg.s32 	%r465, %r342;
$L__BB5_7:
	.pragma "nounroll";
	// begin inline asm
	ld.global.nc.u64 %rd207, [%rd244];
	// end inline asm
	mov.b64 	%fd269, %rd207;
	setp.lt.f64 	%p161, %fd355, %fd269;
	selp.f64 	%fd355, %fd269, %fd355, %p161;
	add.s32 	%r467, %r467, 256;
	add.s64 	%rd244, %rd244, 2048;
	add.s32 	%r465, %r465, 1;
	setp.ne.s32 	%p162, %r465, 0;
	@%p162 bra 	$L__BB5_7;
$L__BB5_8:
	sub.s32 	%r344, %r8, %r335;
	setp.lt.u32 	%p163, %r344, 768;
	@%p163 bra 	$L__BB5_10;
$L__BB5_9:
	cvt.s64.s32 	%rd217, %r467;
	add.s64 	%rd218, %rd3, %rd217;
	shl.b64 	%rd219, %rd218, 3;
	add.s64 	%rd210, %rd39, %rd219;
	// begin inline asm
	ld.global.nc.u64 %rd209, [%rd210];
	// end inline asm
	mov.b64 	%fd270, %rd209;
	setp.lt.f64 	%p164, %fd355, %fd270;
	selp.f64 	%fd271, %fd270, %fd355, %p164;
	add.s64 	%rd212, %rd210, 2048;
	// begin inline asm
	ld.global.nc.u64 %rd211, [%rd212];
	// end inline asm
	mov.b64 	%fd272, %rd211;
	setp.lt.f64 	%p165, %fd271, %fd272;
	selp.f64 	%fd273, %fd272, %fd271, %p165;
	add.s64 	%rd214, %rd210, 4096;
	// begin inline asm
	ld.global.nc.u64 %rd213, [%rd214];
	// end inline asm
	mov.b64 	%fd274, %rd213;
	setp.lt.f64 	%p166, %fd273, %fd274;
	selp.f64 	%fd275, %fd274, %fd273, %p166;
	add.s64 	%rd216, %rd210, 6144;
	// begin inline asm
	ld.global.nc.u64 %rd215, [%rd216];
	// end inline asm
	mov.b64 	%fd276, %rd215;
	setp.lt.f64 	%p167, %fd275, %fd276;
	selp.f64 	%fd355, %fd276, %fd275, %p167;
	add.s32 	%r467, %r467, 1024;
	setp.lt.s32 	%p168, %r467, %r4;
	@%p168 bra 	$L__BB5_9;
$L__BB5_10:
	setp.lt.s32 	%p169, %r4, 256;
	@%p169 bra 	$L__BB5_15;
	// begin inline asm
	mov.u32 %r408, %laneid;
	// end inline asm
	mov.b64 	%rd230, %fd355;
	mov.b64 	{%r410, %r415}, %rd230;
	mov.b32 	%r416, 1;
	mov.b32 	%r457, 31;
	mov.b32 	%r458, -1;
	// begin inline asm
	shfl.sync.down.b32 %r409, %r410, %r416, %r457, %r458;
	// end inline asm
	// begin inline asm
	shfl.sync.down.b32 %r414, %r415, %r416, %r457, %r458;
	// end inline asm
	mov.b64 	%rd231, {%r409, %r414};
	mov.b64 	%fd324, %rd231;
	setp.gt.s32 	%p197, %r408, 30;
	setp.lt.f64 	%p198, %fd355, %fd324;
	selp.f64 	%fd325, %fd324, %fd355, %p198;
	selp.f64 	%fd326, %fd355, %fd325, %p197;
	mov.b64 	%rd232, %fd326;
	mov.b64 	{%r420, %r425}, %rd232;
	mov.b32 	%r426, 2;
	// begin inline asm
	shfl.sync.down.b32 %r419, %r420, %r426, %r457, %r458;
	// end inline asm
	// begin inline asm
	shfl.sync.down.b32 %r424, %r425, %r426, %r457, %r458;
	// end inline asm
	mov.b64 	%rd233, {%r419, %r424};
	mov.b64 	%fd327, %rd233;
	setp.gt.s32 	%p199, %r408, 29;
	setp.lt.f64 	%p200, %fd326, %fd327;
	selp.f64 	%fd328, %fd327, %fd326, %p200;
	selp.f64 	%fd329, %fd326, %fd328, %p199;
	mov.b64 	%rd234, %fd329;
	mov.b64 	{%r430, %r435}, %rd234;
	mov.b32 	%r436, 4;
	// begin inline asm
	shfl.sync.down.b32 %r429, %r430, %r436, %r457, %r458;
	// end inline asm
	// begin inline asm
	shfl.sync.down.b32 %r434, %r435, %r436, %r457, %r458;
	// end inline asm
	mov.b64 	%rd235, {%r429, %r434};
	mov.b64 	%fd330, %rd235;
	setp.gt.s32 	%p201, %r408, 27;
	setp.lt.f64 	%p202, %fd329, %fd330;
	selp.f64 	%fd331, %fd330, %fd329, %p202;
	selp.f64 	%fd332, %fd329, %fd331, %p201;
	mov.b64 	%rd236, %fd332;
	mov.b64 	{%r440, %r445}, %rd236;
	mov.b32 	%r446, 8;
	// begin inline asm
	shfl.sync.down.b32 %r439, %r440, %r446, %r457, %r458;
	// end inline asm
	// begin inline asm
	shfl.sync.down.b32 %r444, %r445, %r446, %r457, %r458;
	// end inline asm
	mov.b64 	%rd237, {%r439, %r444};
	mov.b64 	%fd333, %rd237;
	setp.gt.s32 	%p203, %r408, 23;
	setp.lt.f64 	%p204, %fd332, %fd333;
	selp.f64 	%fd334, %fd333, %fd332, %p204;
	selp.f64 	%fd335, %fd332, %fd334, %p203;
	mov.b64 	%rd238, %fd335;
	mov.b64 	{%r450, %r455}, %rd238;
	mov.b32 	%r456, 16;
	// begin inline asm
	shfl.sync.down.b32 %r449, %r450, %r456, %r457, %r458;
	// end inline asm
	// begin inline asm
	shfl.sync.down.b32 %r454, %r455, %r456, %r457, %r458;
	// end inline asm
	mov.b64 	%rd239, {%r449, %r454};
	mov.b64 	%fd336, %rd239;
	setp.gt.s32 	%p205, %r408, 15;
	setp.lt.f64 	%p206, %fd335, %fd336;
	selp.f64 	%fd10, %fd336, %fd335, %p206;
	selp.f64 	%fd374, %fd335, %fd10, %p205;
	setp.ne.s32 	%p207, %r408, 0;
	@%p207 bra 	$L__BB5_13;
	shr.u32 	%r459, %r5, 2;
	and.b32  	%r460, %r459, 248;
	mov.u32 	%r461, _ZZN3cub18CUB_300001_SM_10006detail6reduce18DeviceReduceKernelINS2_10policy_hubIdyN4cuda3__47maximumIvEEE10Policy1000EPdyS8_dNS5_3std3__410__identityEEEvT0_PT3_T1_NS0_13GridEvenShareISI_EET2_T4_E12temp_storage;
	add.s32 	%r462, %r461, %r460;
	st.shared.f64 	[%r462+8], %fd10;
$L__BB5_13:
	bar.sync 	0;
	setp.ne.s32 	%p208, %r5, 0;
	@%p208 bra 	$L__BB5_69;
	ld.shared.f64 	%fd337, [_ZZN3cub18CUB_300001_SM_10006detail6reduce18DeviceReduceKernelINS2_10policy_hubIdyN4cuda3__47maximumIvEEE10Policy1000EPdyS8_dNS5_3std3__410__identityEEEvT0_PT3_T1_NS0_13GridEvenShareISI_EET2_T4_E12temp_storage+16];
	setp.lt.f64 	%p209, %fd374, %fd337;
	selp.f64 	%fd338, %fd337, %fd374, %p209;
	ld.shared.f64 	%fd339, [_ZZN3cub18CUB_300001_SM_10006detail6reduce18DeviceReduceKernelINS2_10policy_hubIdyN4cuda3__47maximumIvEEE10Policy1000EPdyS8_dNS5_3std3__410__identityEEEvT0_PT3_T1_NS0_13GridEvenShareISI_EET2_T4_E12temp_storage+24];
	setp.lt.f64 	%p210, %fd338, %fd339;
	selp.f64 	%fd340, %fd339, %fd338, %p210;
	ld.shared.f64 	%fd341, [_ZZN3cub18CUB_300001_SM_10006detail6reduce18DeviceReduceKernelINS2_10policy_hubIdyN4cuda3__47maximumIvEEE10Policy1000EPdyS8_dNS5_3std3__410__identityEEEvT0_PT3_T1_NS0_13GridEvenShareISI_EET2_T4_E12temp_storage+32];
	setp.lt.f64 	%p211, %fd340, %fd341;
	selp.f64 	%fd342, %fd341, %fd340, %p211;
	ld.shared.f64 	%fd343, [_ZZN3cub18CUB_300001_SM_10006detail6reduce18DeviceReduceKernelINS2_10policy_hubIdyN4cuda3__47maximumIvEEE10Policy1000EPdyS8_dNS5_3std3__410__identityEEEvT0_PT3_T1_NS0_13GridEvenShareISI_EET2_T4_E12temp_storage+40];
	setp.lt.f64 	%p212, %fd342, %fd343;
	selp.f64 	%fd344, %fd343, %fd342, %p212;
	ld.shared.f64 	%fd345, [_ZZN3cub18CUB_300001_SM_10006detail6reduce18DeviceReduceKernelINS2_10policy_hubIdyN4cuda3__47maximumIvEEE10Policy1000EPdyS8_dNS5_3std3__410__identityEEEvT0_PT3_T1_NS0_13GridEvenShareISI_EET2_T4_E12temp_storage+48];
	setp.lt.f64 	%p213, %fd344, %fd345;
	selp.f64 	%fd346, %fd345, %fd344, %p213;
	ld.shared.f64 	%fd347, [_ZZN3cub18CUB_300001_SM_10006detail6reduce18DeviceReduceKernelINS2_10policy_hubIdyN4cuda3__47maximumIvEEE10Policy1000EPdyS8_dNS5_3std3__410__identityEEEvT0_PT3_T1_NS0_13GridEvenShareISI_EET2_T4_E12temp_storage+56];
	setp.lt.f64 	%p214, %fd346, %fd347;
	selp.f64 	%fd348, %fd347, %fd346, %p214;
	ld.shared.f64 	%fd349, [_ZZN3cub18CUB_300001_SM_10006detail6reduce18DeviceReduceKernelINS2_10policy_hubIdyN4cuda3__47maximumIvEEE10Policy1000EPdyS8_dNS5_3std3__410__identityEEEvT0_PT3_T1_NS0_13GridEvenShareISI_EET2_T4_E12temp_storage+64];
	setp.lt.f64 	%p215, %fd348, %fd349;
	selp.f64 	%fd374, %fd349, %fd348, %p215;
	bra.uni 	$L__BB5_69;
$L__BB5_15:
	// begin inline asm
	mov.u32 %r345, %laneid;
	// end inline asm
	and.b32  	%r396, %r5, 992;
	add.s32 	%r397, %r396, 32;
	setp.gt.s32 	%p170, %r397, %r4;
	not.b32 	%r398, %r396;
	add.s32 	%r399, %r4, %r398;
	selp.b32 	%r394, %r399, 31, %p170;
	mov.b64 	%rd220, %fd355;
	mov.b64 	{%r347, %r352}, %rd220;
	mov.b32 	%r353, 1;
	mov.b32 	%r395, -1;
	// begin inline asm
	shfl.sync.down.b32 %r346, %r347, %r353, %r394, %r395;
	// end inline asm
	// begin inline asm
	shfl.sync.down.b32 %r351, %r352, %r353, %r394, %r395;
	// end inline asm
	mov.b64 	%rd221, {%r346, %r351};
	mov.b64 	%fd277, %rd221;
	setp.lt.s32 	%p171, %r345, %r394;
	setp.lt.f64 	%p172, %fd355, %fd277;
	selp.f64 	%fd278, %fd277, %fd355, %p172;
	selp.f64 	%fd279, %fd278, %fd355, %p171;
	mov.b64 	%rd222, %fd279;
	mov.b64 	{%r357, %r362}, %rd222;
	mov.b32 	%r363, 2;
	// begin inline asm
	shfl.sync.down.b32 %r356, %r357, %r363, %r394, %r395;
	// end inline asm
	// begin inline asm
	shfl.sync.down.b32 %r361, %r362, %r363, %r394, %r395;
	// end inline asm
	mov.b64 	%rd223, {%r356, %r361};
	mov.b64 	%fd280, %rd223;
	add.s32 	%r400, %r345, 2;
	setp.gt.s32 	%p173, %r400, %r394;
	setp.lt.f64 	%p174, %fd279, %fd280;
	selp.f64 	%fd281, %fd280, %fd279, %p174;
	selp.f64 	%fd282, %fd279, %fd281, %p173;
	mov.b64 	%rd224, %fd282;
	mov.b64 	{%r367, %r372}, %rd224;
	mov.b32 	%r373, 4;
	// begin inline asm
	shfl.sync.down.b32 %r366, %r367, %r373, %r394, %r395;
	// end inline asm
	// begin inline asm
	shfl.sync.down.b32 %r371, %r372, %r373, %r394, %r395;
	// end inline asm
	mov.b64 	%rd225, {%r366, %r371};
	mov.b64 	%fd283, %rd225;
	add.s32 	%r401, %r345, 4;
	setp.gt.s32 	%p175, %r401, %r394;
	setp.lt.f64 	%p176, %fd282, %fd283;
	selp.f64 	%fd284, %fd283, %fd282, %p176;
	selp.f64 	%fd285, %fd282, %fd284, %p175;
	mov.b64 	%rd226, %fd285;
	mov.b64 	{%r377, %r382}, %rd226;
	mov.b32 	%r383, 8;
	// begin inline asm
	shfl.sync.down.b32 %r376, %r377, %r383, %r394, %r395;
	// end inline asm
	// begin inline asm
	shfl.sync.down.b32 %r381, %r382, %r383, %r394, %r395;
	// end inline asm
	mov.b64 	%rd227, {%r376, %r381};
	mov.b64 	%fd286, %rd227;
	add.s32 	%r402, %r345, 8;
	setp.gt.s32 	%p177, %r402, %r394;
	setp.lt.f64 	%p178, %fd285, %fd286;
	selp.f64 	%fd287, %fd286, %fd285, %p178;
	selp.f64 	%fd288, %fd285, %fd287, %p177;
	mov.b64 	%rd228, %fd288;
	mov.b64 	{%r387, %r392}, %rd228;
	mov.b32 	%r393, 16;
	// begin inline asm
	shfl.sync.down.b32 %r386, %r387, %r393, %r394, %r395;
	// end inline asm
	// begin inline asm
	shfl.sync.down.b32 %r391, %r392, %r393, %r394, %r395;
	// end inline asm
	mov.b64 	%rd229, {%r386, %r391};
	mov.b64 	%fd289, %rd229;
	add.s32 	%r403, %r345, 16;
	setp.gt.s32 	%p179, %r403, %r394;
	setp.lt.f64 	%p180, %fd288, %fd289;
	selp.f64 	%fd290, %fd289, %fd288, %p180;
	selp.f64 	%fd374, %fd288, %fd290, %p179;
	setp.ne.s32 	%p181, %r345, 0;
	@%p181 bra 	$L__BB5_17;
	shr.u32 	%r404, %r5, 2;
	and.b32  	%r405, %r404, 248;
	mov.u32 	%r406, _ZZN3cub18CUB_300001_SM_10006detail6reduce18DeviceReduceKernelINS2_10policy_hubIdyN4cuda3__47maximumIvEEE10Policy1000EPdyS8_dNS5_3std3__410__identityEEEvT0_PT3_T1_NS0_13GridEvenShareISI_EET2_T4_E12temp_storage;
	add.s32 	%r407, %r406, %r405;
	st.shared.f64 	[%r407+8], %fd374;
$L__BB5_17:
	bar.sync 	0;
	setp.ne.s32 	%p182, %r5, 0;
	@%p182 bra 	$L__BB5_69;
	setp.gt.s32 	%p183, %r4, 32;
	ld.shared.f64 	%fd291, [_ZZN3cub18CUB_300001_SM_10006detail6reduce18DeviceReduceKernelINS2_10policy_hubIdyN4cuda3__47maximumIvEEE10Policy1000EPdyS8_dNS5_3std3__410__identityEEEvT0_PT3_T1_NS0_13GridEvenShareISI_EET2_T4_E12temp_storage+16];
	setp.lt.f64 	%p184, %fd374, %fd291;
	selp.f64 	%fd293, %fd291, %fd374, %p184;
	selp.f64 	%fd294, %fd293, %fd374, %p183;
	setp.gt.s32 	%p185, %r4, 64;
	ld.shared.f64 	%fd296, [_ZZN3cub18CUB_300001_SM_10006detail6reduce18DeviceReduceKernelINS2_10policy_hubIdyN4cuda3__47maximumIvEEE10Policy1000EPdyS8_dNS5_3std3__410__identityEEEvT0_PT3_T1_NS0_13GridEvenShareISI_EET2_T4_E12temp_storage+24];
	setp.lt.f64 	%p186, %fd294, %fd296;
	selp.f64 	%fd298, %fd296, %fd294, %p186;
	selp.f64 	%fd299, %fd298, %fd294, %p185;
	setp.gt.s32 	%p187, %r4, 96;
	ld.shared.f64 	%fd301, [_ZZN3cub18CUB_300001_SM_10006detail6reduce18DeviceReduceKernelINS2_10policy_hubIdyN4cuda3__47maximumIvEEE10Policy1000EPdyS8_dNS5_3std3__410__identityEEEvT0_PT3_T1_NS0_13GridEvenShareISI_EET2_T4_E12temp_storage+32];
	setp.lt.f64 	%p188, %fd299, %fd301;
	selp.f64 	%fd303, %fd301, %fd299, %p188;
	selp.f64 	%fd304, %fd303, %fd299, %p187;
	setp.gt.s32 	%p189, %r4, 128;
	ld.shared.f64 	%fd306, [_ZZN3cub18CUB_300001_SM_10006detail6reduce18DeviceReduceKernelINS2_10policy_hubIdyN4cuda3__47maximumIvEEE10Policy1000EPdyS8_dNS5_3std3__410__identityEEEvT0_PT3_T1_NS0_13GridEvenShareISI_EET2_T4_E12temp_storage+40];
	setp.lt.f64 	%p190, %fd304, %fd306;
	selp.f64 	%fd308, %fd306, %fd304, %p190;
	selp.f64 	%fd309, %fd308, %fd304, %p189;
	setp.gt.s32 	%p191, %r4, 160;
	ld.shared.f64 	%fd311, [_ZZN3cub18CUB_300001_SM_10006detail6reduce18DeviceReduceKernelINS2_10policy_hubIdyN4cuda3__47maximumIvEEE10Policy1000EPdyS8_dNS5_3std3__410__identityEEEvT0_PT3_T1_NS0_13GridEvenShareISI_EET2_T4_E12temp_storage+48];
	setp.lt.f64 	%p192, %fd309, %fd311;
	selp.f64 	%fd313, %fd311, %fd309, %p192;
	selp.f64 	%fd314, %fd313, %fd309, %p191;
	setp.gt.s32 	%p193, %r4, 192;
	ld.shared.f64 	%fd316, [_ZZN3cub18CUB_300001_SM_10006detail6reduce18DeviceReduceKernelINS2_10policy_hubIdyN4cuda3__47maximumIvEEE10Policy1000EPdyS8_dNS5_3std3__410__identityEEEvT0_PT3_T1_NS0_13GridEvenShareISI_EET2_T4_E12temp_storage+56];
	setp.lt.f64 	%p194, %fd314, %fd316;
	selp.f64 	%fd318, %fd316, %fd314, %p194;
	selp.f64 	%fd319, %fd318, %fd314, %p193;
	setp.gt.s32 	%p195, %r4, 224;
	ld.shared.f64 	%fd321, [_ZZN3cub18CUB_300001_SM_10006detail6reduce18DeviceReduceKernelINS2_10policy_hubIdyN4cuda3__47maximumIvEEE10Policy1000EPdyS8_dNS5_3std3__410__identityEEEvT0_PT3_T1_NS0_13GridEvenShareISI_EET2_T4_E12temp_storage+64];
	setp.lt.f64 	%p196, %fd319, %fd321;
	selp.f64 	%fd323, %fd321, %fd319, %p196;
	selp.f64 	%fd374, %fd323, %fd319, %p195;
	bra.uni 	$L__BB5_69;
$L__BB5_19:
	cvt.u32.u64 	%r261, %rd3;
	mov.u32 	%r17, %tid.x;
	shl.b32 	%r262, %r17, 2;
	add.s32 	%r263, %r261, %r262;
	mul.wide.u32 	%rd156, %r263, 8;
	add.s64 	%rd146, %rd39, %rd156;
	// begin inline asm
	ld.global.nc.v2.u64 {%rd144, %rd145}, [%rd146];
	// end inline asm
	add.s64 	%rd149, %rd146, 16;
	// begin inline asm
	ld.global.nc.v2.u64 {%rd147, %rd148}, [%rd149];
	// end inline asm
	mov.b64 	%fd203, %rd144;
	mov.b64 	%fd204, %rd145;
	mov.b64 	%fd205, %rd147;
	mov.b64 	%fd206, %rd148;
	add.s64 	%rd152, %rd146, 8192;
	// begin inline asm
	ld.global.nc.v2.u64 {%rd150, %rd151}, [%rd152];
	// end inline asm
	add.s64 	%rd155, %rd146, 8208;
	// begin inline asm
	ld.global.nc.v2.u64 {%rd153, %rd154}, [%rd155];
	// end inline asm
	mov.b64 	%fd207, %rd150;
	mov.b64 	%fd208, %rd151;
	mov.b64 	%fd209, %rd153;
	mov.b64 	%fd210, %rd154;
	setp.lt.f64 	%p110, %fd203, %fd204;
	selp.f64 	%fd211, %fd204, %fd203, %p110;
	setp.lt.f64 	%p111, %fd211, %fd205;
	selp.f64 	%fd212, %fd205, %fd211, %p111;
	setp.lt.f64 	%p112, %fd212, %fd206;
	selp.f64 	%fd213, %fd206, %fd212, %p112;
	setp.lt.f64 	%p113, %fd213, %fd207;
	selp.f64 	%fd214, %fd207, %fd213, %p113;
	setp.lt.f64 	%p114, %fd214, %fd208;
	selp.f64 	%fd215, %fd208, %fd214, %p114;
	setp.lt.f64 	%p115, %fd215, %fd209;
	selp.f64 	%fd216, %fd209, %fd215, %p115;
	setp.lt.f64 	%p116, %fd216, %fd210;
	selp.f64 	%fd361, %fd210, %fd216, %p116;
	setp.lt.u64 	%p117, %rd4, %rd2;
	@%p117 bra 	$L__BB5_31;
	add.s64 	%rd246, %rd2, %rd3;
	cvt.u64.u32 	%rd157, %r17;
	add.s64 	%rd158, %rd246, %rd157;
	shl.b64 	%rd159, %rd158, 3;
	add.s64 	%rd245, %rd39, %rd159;
	mov.b32 	%r469, 0;
$L__BB5_21:
	add.s64 	%rd3, %rd3, %rd2;
	add.s64 	%rd160, %rd1, -2048;
	setp.gt.u64 	%p118, %rd3, %rd160;
	@%p118 bra 	$L__BB5_23;
	cvt.u64.u32 	%rd173, %r262;
	add.s64 	%rd174, %rd3, %rd173;
	shl.b64 	%rd175, %rd174, 3;
	add.s64 	%rd163, %rd39, %rd175;
	// begin inline asm
	ld.global.nc.v2.u64 {%rd161, %rd162}, [%rd163];
	// end inline asm
	add.s64 	%rd166, %rd163, 16;
	// begin inline asm
	ld.global.nc.v2.u64 {%rd164, %rd165}, [%rd166];
	// end inline asm
	mov.b64 	%fd217, %rd161;
	mov.b64 	%fd218, %rd162;
	mov.b64 	%fd219, %rd164;
	mov.b64 	%fd220, %rd165;
	add.s64 	%rd169, %rd163, 8192;
	// begin inline asm
	ld.global.nc.v2.u64 {%rd167, %rd168}, [%rd169];
	// end inline asm
	add.s64 	%rd172, %rd163, 8208;
	// begin inline asm
	ld.global.nc.v2.u64 {%rd170, %rd171}, [%rd172];
	// end inline asm
	mov.b64 	%fd221, %rd167;
	mov.b64 	%fd222, %rd168;
	mov.b64 	%fd223, %rd170;
	mov.b64 	%fd224, %rd171;
	setp.lt.f64 	%p119, %fd361, %fd217;
	selp.f64 	%fd225, %fd217, %fd361, %p119;
	setp.lt.f64 	%p120, %fd225, %fd218;
	selp.f64 	%fd226, %fd218, %fd225, %p120;
	setp.lt.f64 	%p121, %fd226, %fd219;
	selp.f64 	%fd227, %fd219, %fd226, %p121;
	setp.lt.f64 	%p122, %fd227, %fd220;
	selp.f64 	%fd228, %fd220, %fd227, %p122;
	setp.lt.f64 	%p123, %fd228, %fd221;
	selp.f64 	%fd229, %fd221, %fd228, %p123;
	setp.lt.f64 	%p124, %fd229, %fd222;
	selp.f64 	%fd230, %fd222, %fd229, %p124;
	setp.lt.f64 	%p125, %fd230, %fd223;
	selp.f64 	%fd231, %fd223, %fd230, %p125;
	setp.lt.f64 	%p126, %fd231, %fd224;
	selp.f64 	%fd361, %fd224, %fd231, %p126;
	sub.s64 	%rd176, %rd1, %rd3;
	setp.lt.u64 	%p127, %rd176, %rd2;
	add.s32 	%r469, %r469, 1;
	add.s64 	%rd246, %rd246, %rd2;
	shl.b64 	%rd177, %rd2, 3;
	add.s64 	%rd245, %rd245, %rd177;
	@%p127 bra 	$L__BB5_31;
	bra.uni 	$L__BB5_21;
$L__BB5_23:
	setp.le.u64 	%p128, %rd1, %rd3;
	@%p128 bra 	$L__BB5_31;
	cvt.u32.u64 	%r266, %rd3;
	cvt.u32.u64 	%r267, %rd1;
	sub.s32 	%r20, %r267, %r266;
	setp.ge.s32 	%p129, %r17, %r20;
	@%p129 bra 	$L__BB5_31;
	cvt.u32.u64 	%r269, %rd2;
	not.b32 	%r271, %r17;
	add.s32 	%r272, %r271, %r267;
	add.s32 	%r273, %r269, %r261;
	sub.s32 	%r274, %r272, %r273;
	mul.lo.s32 	%r275, %r1, %r469;
	shl.b32 	%r276, %r275, 11;
	sub.s32 	%r21, %r274, %r276;
	shr.u32 	%r277, %r272, 8;
	add.s32 	%r22, %r277, 1;
	and.b32  	%r278, %r272, 768;
	setp.eq.s32 	%p130, %r278, 768;
	mov.u32 	%r472, %r17;
	@%p130 bra 	$L__BB5_28;
	and.b32  	%r279, %r22, 3;
	neg.s32 	%r470, %r279;
	mov.u32 	%r472, %r17;
$L__BB5_27:
	.pragma "nounroll";
	// begin inline asm
	ld.global.nc.u64 %rd178, [%rd245];
	// end inline asm
	mov.b64 	%fd233, %rd178;
	setp.lt.f64 	%p131, %fd361, %fd233;
	selp.f64 	%fd361, %fd233, %fd361, %p131;
	add.s32 	%r472, %r472, 256;
	add.s64 	%rd245, %rd245, 2048;
	add.s32 	%r470, %r470, 1;
	setp.ne.s32 	%p132, %r470, 0;
	@%p132 bra 	$L__BB5_27;
$L__BB5_28:
	setp.lt.u32 	%p133, %r21, 768;
	@%p133 bra 	$L__BB5_31;
	cvt.u64.u32 	%rd180, %r472;
	add.s64 	%rd181, %rd180, %rd246;
	shl.b64 	%rd182, %rd181, 3;
	add.s64 	%rd249, %rd39, %rd182;
$L__BB5_30:
	// begin inline asm
	ld.global.nc.u64 %rd183, [%rd249];
	// end inline asm
	mov.b64 	%fd234, %rd183;
	setp.lt.f64 	%p134, %fd361, %fd234;
	selp.f64 	%fd235, %fd234, %fd361, %p134;
	add.s64 	%rd186, %rd249, 2048;
	// begin inline asm
	ld.global.nc.u64 %rd185, [%rd186];
	// end inline asm
	mov.b64 	%fd236, %rd185;
	setp.lt.f64 	%p135, %fd235, %fd236;
	selp.f64 	%fd237, %fd236, %fd235, %p135;
	add.s64 	%rd188, %rd249, 4096;
	// begin inline asm
	ld.global.nc.u64 %rd187, [%rd188];
	// end inline asm
	mov.b64 	%fd238, %rd187;
	setp.lt.f64 	%p136, %fd237, %fd238;
	selp.f64 	%fd239, %fd238, %fd237, %p136;
	add.s64 	%rd190, %rd249, 6144;
	// begin inline asm
	ld.global.nc.u64 %rd189, [%rd190];
	// end inline asm
	mov.b64 	%fd240, %rd189;
	setp.lt.f64 	%p137, %fd239, %fd240;
	selp.f64 	%fd361, %fd240, %fd239, %p137;
	add.s32 	%r472, %r472, 1024;
	add.s64 	%rd249, %rd249, 8192;
	setp.lt.s32 	%p138, %r472, %r20;
	@%p138 bra 	$L__BB5_30;
$L__BB5_31:
	// begin inline asm
	mov.u32 %r280, %laneid;
	// end inline asm
	mov.b64 	%rd191, %fd361;
	mov.b64 	{%r282, %r287}, %rd191;
	mov.b32 	%r288, 1;
	mov.b32 	%r329, 31;
	mov.b32 	%r330, -1;
	// begin inline asm
	shfl.sync.down.b32 %r281, %r282, %r288, %r329, %r330;
	// end inline asm
	// begin inline asm
	shfl.sync.down.b32 %r286, %r287, %r288, %r329, %r330;
	// end inline asm
	mov.b64 	%rd192, {%r281, %r286};
	mov.b64 	%fd241, %rd192;
	setp.gt.s32 	%p139, %r280, 30;
	setp.lt.f64 	%p140, %fd361, %fd241;
	selp.f64 	%fd242, %fd241, %fd361, %p140;
	selp.f64 	%fd243, %fd361, %fd242, %p139;
	mov.b64 	%rd193, %fd243;
	mov.b64 	{%r292, %r297}, %rd193;
	mov.b32 	%r298, 2;
	// begin inline asm
	shfl.sync.down.b32 %r291, %r292, %r298, %r329, %r330;
	// end inline asm
	// begin inline asm
	shfl.sync.down.b32 %r296, %r297, %r298, %r329, %r330;
	// end inline asm
	mov.b64 	%rd194, {%r291, %r296};
	mov.b64 	%fd244, %rd194;
	setp.gt.s32 	%p141, %r280, 29;
	setp.lt.f64 	%p142, %fd243, %fd244;
	selp.f64 	%fd245, %fd244, %fd243, %p142;
	selp.f64 	%fd246, %fd243, %fd245, %p141;
	mov.b64 	%rd195, %fd246;
	mov.b64 	{%r302, %r307}, %rd195;
	mov.b32 	%r308, 4;
	// begin inline asm
	shfl.sync.down.b32 %r301, %r302, %r308, %r329, %r330;
	// end inline asm
	// begin inline asm
	shfl.sync.down.b32 %r306, %r307, %r308, %r329, %r330;
	// end inline asm
	mov.b64 	%rd196, {%r301, %r306};
	mov.b64 	%fd247, %rd196;
	setp.gt.s32 	%p143, %r280, 27;
	setp.lt.f64 	%p144, %fd246, %fd247;
	selp.f64 	%fd248, %fd247, %fd246, %p144;
	selp.f64 	%fd249, %fd246, %fd248, %p143;
	mov.b64 	%rd197, %fd249;
	mov.b64 	{%r312, %r317}, %rd197;
	mov.b32 	%r318, 8;
	// begin inline asm
	shfl.sync.down.b32 %r311, %r312, %r318, %r329, %r330;
	// end inline asm
	// begin inline asm
	shfl.sync.down.b32 %r316, %r317, %r318, %r329, %r330;
	// end inline asm
	mov.b64 	%rd198, {%r311, %r316};
	mov.b64 	%fd250, %rd198;
	setp.gt.s32 	%p145, %r280, 23;
	setp.lt.f64 	%p146, %fd249, %fd250;
	selp.f64 	%fd251, %fd250, %fd249, %p146;
	selp.f64 	%fd252, %fd249, %fd251, %p145;
	mov.b64 	%rd199, %fd252;
	mov.b64 	{%r322, %r327}, %rd199;
	mov.b32 	%r328, 16;
	// begin inline asm
	shfl.sync.down.b32 %r321, %r322, %r328, %r329, %r330;
	// end inline asm
	// begin inline asm
	shfl.sync.down.b32 %r326, %r327, %r328, %r329, %r330;
	// end inline asm
	mov.b64 	%rd200, {%r321, %r326};
	mov.b64 	%fd253, %rd200;
	setp.gt.s32 	%p147, %r280, 15;
	setp.lt.f64 	%p148, %fd252, %fd253;
	selp.f64 	%fd25, %fd253, %fd252, %p148;
	selp.f64 	%fd374, %fd252, %fd25, %p147;
	setp.ne.s32 	%p149, %r280, 0;
	@%p149 bra 	$L__BB5_33;
	shr.u32 	%r331, %r17, 2;
	and.b32  	%r332, %r331, 248;
	mov.u32 	%r333, _ZZN3cub18CUB_300001_SM_10006detail6reduce18DeviceReduceKernelINS2_10policy_hubIdyN4cuda3__47maximumIvEEE10Policy1000EPdyS8_dNS5_3std3__410__identityEEEvT0_PT3_T1_NS0_13GridEvenShareISI_EET2_T4_E12temp_storage;
	add.s32 	%r334, %r333, %r332;
	st.shared.f64 	[%r334+8], %fd25;
$L__BB5_33:
	bar.sync 	0;
	setp.ne.s32 	%p150, %r17, 0;
	@%p150 bra 	$L__BB5_69;
	ld.shared.f64 	%fd254, [_ZZN3cub18CUB_300001_SM_10006detail6reduce18DeviceReduceKernelINS2_10policy_hubIdyN4cuda3__47maximumIvEEE10Policy1000EPdyS8_dNS5_3std3__410__identityEEEvT0_PT3_T1_NS0_13GridEvenShareISI_EET2_T4_E12temp_storage+16];
	setp.lt.f64 	%p151, %fd374, %fd254;
	selp.f64 	%fd255, %fd254, %fd374, %p151;
	ld.shared.f64 	%fd256, [_ZZN3cub18CUB_300001_SM_10006detail6reduce18DeviceReduceKernelINS2_10policy_hubIdyN4cuda3__47maximumIvEEE10Policy1000EPdyS8_dNS5_3std3__410__identityEEEvT0_PT3_T1_NS0_13GridEvenShareISI_EET2_T4_E12temp_storage+24];
	setp.lt.f64 	%p152, %fd255, %fd256;
	selp.f64 	%fd257, %fd256, %fd255, %p152;
	ld.shared.f64 	%fd258, [_ZZN3cub18CUB_300001_SM_10006detail6reduce18DeviceReduceKernelINS2_10policy_hubIdyN4cuda3__47maximumIvEEE10Policy1000EPdyS8_dNS5_3std3__410__identityEEEvT0_PT3_T1_NS0_13GridEvenShareISI_EET2_T4_E12temp_storage+32];
	setp.lt.f64 	%p153, %fd257, %fd258;
	selp.f64 	%fd259, %fd258, %fd257, %p153;
	ld.shared.f64 	%fd260, [_ZZN3cub18CUB_300001_SM_10006detail6reduce18DeviceReduceKernelINS2_10policy_hubIdyN4cuda3__47maximumIvEEE10Policy1000EPdyS8_dNS5_3std3__410__identityEEEvT0_PT3_T1_NS0_13GridEvenShareISI_EET2_T4_E12temp_storage+40];
	setp.lt.f64 	%p154, %fd259, %fd260;
	selp.f64 	%fd261, %fd260, %fd259, %p154;
	ld.shared.f64 	%fd262, [_ZZN3cub18CUB_300001_SM_10006detail6reduce18DeviceReduceKernelINS2_10policy_hubIdyN4cuda3__47maximumIvEEE10Policy1000EPdyS8_dNS5_3std3__410__identityEEEvT0_PT3_T1_NS0_13GridEvenShareISI_EET2_T4_E12temp_storage+48];
	setp.lt.f64 	%p155, %fd261, %fd262;
	selp.f64 	%fd263, %fd262, %fd261, %p155;
	ld.shared.f64 	%fd264, [_ZZN3cub18CUB_300001_SM_10006detail6reduce18DeviceReduceKernelINS2_10policy_hubIdyN4cuda3__47maximumIvEEE10Policy1000EPdyS8_dNS5_3std3__410__identityEEEvT0_PT3_T1_NS0_13GridEvenShareISI_EET2_T4_E12temp_storage+56];
	setp.lt.f64 	%p156, %fd263, %fd264;
	selp.f64 	%fd265, %fd264, %fd263, %p156;
	ld.shared.f64 	%fd266, [_ZZN3cub18CUB_300001_SM_10006detail6reduce18DeviceReduceKernelINS2_10policy_hubIdyN4cuda3__47maximumIvEEE10Policy1000EPdyS8_dNS5_3std3__410__identityEEEvT0_PT3_T1_NS0_13GridEvenShareISI_EET2_T4_E12temp_storage+64];
	setp.lt.f64 	%p157, %fd265, %fd266;
	selp.f64 	%fd374, %fd266, %fd265, %p157;
	bra.uni 	$L__BB5_69;
$L__BB5_35:
	sub.s64 	%rd21, %rd1, %rd3;
	setp.gt.u64 	%p2, %rd21, 2047;
	@%p2 bra 	$L__BB5_53;
	cvt.u32.u64 	%r133, %rd3;
	cvt.u32.u64 	%r31, %rd1;
	sub.s32 	%r32, %r31, %r133;
	mov.u32 	%r33, %tid.x;
	setp.ge.s32 	%p51, %r33, %r32;
	mov.f64 	%fd367, 0d0000000000000000;
	mov.u32 	%r477, %r33;
	@%p51 bra 	$L__BB5_38;
	add.s32 	%r135, %r133, %r33;
	mul.wide.u32 	%rd107, %r135, 8;
	add.s64 	%rd106, %rd39, %rd107;
	// begin inline asm
	ld.global.nc.u64 %rd105, [%rd106];
	// end inline asm
	mov.b64 	%fd367, %rd105;
	add.s32 	%r477, %r33, 256;
$L__BB5_38:
	setp.ge.s32 	%p52, %r477, %r32;
	@%p52 bra 	$L__BB5_44;
	not.b32 	%r136, %r477;
	add.s32 	%r36, %r136, %r31;
	and.b32  	%r137, %r36, 768;
	setp.eq.s32 	%p53, %r137, 768;
	@%p53 bra 	$L__BB5_42;
	cvt.u64.u32 	%rd108, %r477;
	add.s64 	%rd109, %rd108, %rd3;
	shl.b64 	%rd110, %rd109, 3;
	add.s64 	%rd250, %rd39, %rd110;
	shr.u32 	%r138, %r36, 8;
	add.s32 	%r139, %r138, 1;
	and.b32  	%r140, %r139, 3;
	neg.s32 	%r475, %r140;
$L__BB5_41:
	.pragma "nounroll";
	// begin inline asm
	ld.global.nc.u64 %rd111, [%rd250];
	// end inline asm
	mov.b64 	%fd122, %rd111;
	setp.lt.f64 	%p54, %fd367, %fd122;
	selp.f64 	%fd367, %fd122, %fd367, %p54;
	add.s32 	%r477, %r477, 256;
	add.s64 	%rd250, %rd250, 2048;
	add.s32 	%r475, %r475, 1;
	setp.ne.s32 	%p55, %r475, 0;
	@%p55 bra 	$L__BB5_41;
$L__BB5_42:
	sub.s32 	%r142, %r36, %r133;
	setp.lt.u32 	%p56, %r142, 768;
	@%p56 bra 	$L__BB5_44;
$L__BB5_43:
	cvt.s64.s32 	%rd121, %r477;
	add.s64 	%rd122, %rd3, %rd121;
	shl.b64 	%rd123, %rd122, 3;
	add.s64 	%rd114, %rd39, %rd123;
	// begin inline asm
	ld.global.nc.u64 %rd113, [%rd114];
	// end inline asm
	mov.b64 	%fd123, %rd113;
	setp.lt.f64 	%p57, %fd367, %fd123;
	selp.f64 	%fd124, %fd123, %fd367, %p57;
	add.s64 	%rd116, %rd114, 2048;
	// begin inline asm
	ld.global.nc.u64 %rd115, [%rd116];
	// end inline asm
	mov.b64 	%fd125, %rd115;
	setp.lt.f64 	%p58, %fd124, %fd125;
	selp.f64 	%fd126, %fd125, %fd124, %p58;
	add.s64 	%rd118, %rd114, 4096;
	// begin inline asm
	ld.global.nc.u64 %rd117, [%rd118];
	// end inline asm
	mov.b64 	%fd127, %rd117;
	setp.lt.f64 	%p59, %fd126, %fd127;
	selp.f64 	%fd128, %fd127, %fd126, %p59;
	add.s64 	%rd120, %rd114, 6144;
	// begin inline asm
	ld.global.nc.u64 %rd119, [%rd120];
	// end inline asm
	mov.b64 	%fd129, %rd119;
	setp.lt.f64 	%p60, %fd128, %fd129;
	selp.f64 	%fd367, %fd129, %fd128, %p60;
	add.s32 	%r477, %r477, 1024;
	setp.lt.s32 	%p61, %r477, %r32;
	@%p61 bra 	$L__BB5_43;
$L__BB5_44:
	setp.lt.s32 	%p62, %r32, 256;
	@%p62 bra 	$L__BB5_49;
	// begin inline asm
	mov.u32 %r206, %laneid;
	// end inline asm
	mov.b64 	%rd134, %fd367;
	mov.b64 	{%r208, %r213}, %rd134;
	mov.b32 	%r214, 1;
	mov.b32 	%r255, 31;
	mov.b32 	%r256, -1;
	// begin inline asm
	shfl.sync.down.b32 %r207, %r208, %r214, %r255, %r256;
	// end inline asm
	// begin inline asm
	shfl.sync.down.b32 %r212, %r213, %r214, %r255, %r256;
	// end inline asm
	mov.b64 	%rd135, {%r207, %r212};
	mov.b64 	%fd177, %rd135;
	setp.gt.s32 	%p90, %r206, 30;
	setp.lt.f64 	%p91, %fd367, %fd177;
	selp.f64 	%fd178, %fd177, %fd367, %p91;
	selp.f64 	%fd179, %fd367, %fd178, %p90;
	mov.b64 	%rd136, %fd179;
	mov.b64 	{%r218, %r223}, %rd136;
	mov.b32 	%r224, 2;
	// begin inline asm
	shfl.sync.down.b32 %r217, %r218, %r224, %r255, %r256;
	// end inline asm
	// begin inline asm
	shfl.sync.down.b32 %r222, %r223, %r224, %r255, %r256;
	// end inline asm
	mov.b64 	%rd137, {%r217, %r222};
	mov.b64 	%fd180, %rd137;
	setp.gt.s32 	%p92, %r206, 29;
	setp.lt.f64 	%p93, %fd179, %fd180;
	selp.f64 	%fd181, %fd180, %fd179, %p93;
	selp.f64 	%fd182, %fd179, %fd181, %p92;
	mov.b64 	%rd138, %fd182;
	mov.b64 	{%r228, %r233}, %rd138;
	mov.b32 	%r234, 4;
	// begin inline asm
	shfl.sync.down.b32 %r227, %r228, %r234, %r255, %r256;
	// end inline asm
	// begin inline asm
	shfl.sync.down.b32 %r232, %r233, %r234, %r255, %r256;
	// end inline asm
	mov.b64 	%rd139, {%r227, %r232};
	mov.b64 	%fd183, %rd139;
	setp.gt.s32 	%p94, %r206, 27;
	setp.lt.f64 	%p95, %fd182, %fd183;
	selp.f64 	%fd184, %fd183, %fd182, %p95;
	selp.f64 	%fd185, %fd182, %fd184, %p94;
	mov.b64 	%rd140, %fd185;
	mov.b64 	{%r238, %r243}, %rd140;
	mov.b32 	%r244, 8;
	// begin inline asm
	shfl.sync.down.b32 %r237, %r238, %r244, %r255, %r256;
	// end inline asm
	// begin inline asm
	shfl.sync.down.b32 %r242, %r243, %r244, %r255, %r256;
	// end inline asm
	mov.b64 	%rd141, {%r237, %r242};
	mov.b64 	%fd186, %rd141;
	setp.gt.s32 	%p96, %r206, 23;
	setp.lt.f64 	%p97, %fd185, %fd186;
	selp.f64 	%fd187, %fd186, %fd185, %p97;
	selp.f64 	%fd188, %fd185, %fd187, %p96;
	mov.b64 	%rd142, %fd188;
	mov.b64 	{%r248, %r253}, %rd142;
	mov.b32 	%r254, 16;
	// begin inline asm
	shfl.sync.down.b32 %r247, %r248, %r254, %r255, %r256;
	// end inline asm
	// begin inline asm
	shfl.sync.down.b32 %r252, %r253, %r254, %r255, %r256;
	// end inline asm
	mov.b64 	%rd143, {%r247, %r252};
	mov.b64 	%fd189, %rd143;
	setp.gt.s32 	%p98, %r206, 15;
	setp.lt.f64 	%p99, %fd188, %fd189;
	selp.f64 	%fd37, %fd189, %fd188, %p99;
	selp.f64 	%fd374, %fd188, %fd37, %p98;
	setp.ne.s32 	%p100, %r206, 0;
	@%p100 bra 	$L__BB5_47;
	shr.u32 	%r257, %r33, 2;
	and.b32  	%r258, %r257, 248;
	mov.u32 	%r259, _ZZN3cub18CUB_300001_SM_10006detail6reduce18DeviceReduceKernelINS2_10policy_hubIdyN4cuda3__47maximumIvEEE10Policy1000EPdyS8_dNS5_3std3__410__identityEEEvT0_PT3_T1_NS0_13GridEvenShareISI_EET2_T4_E12temp_storage;
	add.s32 	%r260, %r259, %r258;
	st.shared.f64 	[%r260+8], %fd37;
$L__BB5_47:
	bar.sync 	0;
	setp.ne.s32 	%p101, %r33, 0;
	@%p101 bra 	$L__BB5_69;
	ld.shared.f64 	%fd190, [_ZZN3cub18CUB_300001_SM_10006detail6reduce18DeviceReduceKernelINS2_10policy_hubIdyN4cuda3__47maximumIvEEE10Policy1000EPdyS8_dNS5_3std3__410__identityEEEvT0_PT3_T1_NS0_13GridEvenShareISI_EET2_T4_E12temp_storage+16];
	setp.lt.f64 	%p102, %fd374, %fd190;
	selp.f64 	%fd191, %fd190, %fd374, %p102;
	ld.shared.f64 	%fd192, [_ZZN3cub18CUB_300001_SM_10006detail6reduce18DeviceReduceKernelINS2_10policy_hubIdyN4cuda3__47maximumIvEEE10Policy1000EPdyS8_dNS5_3std3__410__identityEEEvT0_PT3_T1_NS0_13GridEvenShareISI_EET2_T4_E12temp_storage+24];
	setp.lt.f64 	%p103, %fd191, %fd192;
	selp.f64 	%fd193, %fd192, %fd191, %p103;
	ld.shared.f64 	%fd194, [_ZZN3cub18CUB_300001_SM_10006detail6reduce18DeviceReduceKernelINS2_10policy_hubIdyN4cuda3__47maximumIvEEE10Policy1000EPdyS8_dNS5_3std3__410__identityEEEvT0_PT3_T1_NS0_13GridEvenShareISI_EET2_T4_E12temp_storage+32];
	setp.lt.f64 	%p104, %fd193, %fd194;
	selp.f64 	%fd195, %fd194, %fd193, %p104;
	ld.shared.f64 	%fd196, [_ZZN3cub18CUB_300001_SM_10006detail6reduce18DeviceReduceKernelINS2_10policy_hubIdyN4cuda3__47maximumIvEEE10Policy1000EPdyS8_dNS5_3std3__410__identityEEEvT0_PT3_T1_NS0_13GridEvenShareISI_EET2_T4_E12temp_storage+40];
	setp.lt.f64 	%p105, %fd195, %fd196;
	selp.f64 	%fd197, %fd196, %fd195, %p105;
	ld.shared.f64 	%fd198, [_ZZN3cub18CUB_300001_SM_10006detail6reduce18DeviceReduceKernelINS2_10policy_hubIdyN4cuda3__47maximumIvEEE10Policy1000EPdyS8_dNS5_3std3__410__identityEEEvT0_PT3_T1_NS0_13GridEvenShareISI_EET2_T4_E12temp_storage+48];
	setp.lt.f64 	%p106, %fd197, %fd198;
	selp.f64 	%fd199, %fd198, %fd197, %p106;
	ld.shared.f64 	%fd200, [_ZZN3cub18CUB_300001_SM_10006detail6reduce18DeviceReduceKernelINS2_10policy_hubIdyN4cuda3__47maximumIvEEE10Policy1000EPdyS8_dNS5_3std3__410__identityEEEvT0_PT3_T1_NS0_13GridEvenShareISI_EET2_T4_E12temp_storage+56];
	setp.lt.f64 	%p107, %fd199, %fd200;
	selp.f64 	%fd201, %fd200, %fd199, %p107;
	ld.shared.f64 	%fd202, [_ZZN3cub18CUB_300001_SM_10006detail6reduce18DeviceReduceKernelINS2_10policy_hubIdyN4cuda3__47maximumIvEEE10Policy1000EPdyS8_dNS5_3std3__410__identityEEEvT0_PT3_T1_NS0_13GridEvenShareISI_EET2_T4_E12temp_storage+64];
	setp.lt.f64 	%p108, %fd201, %fd202;
	selp.f64 	%fd374, %fd202, %fd201, %p108;
	bra.uni 	$L__BB5_69;
$L__BB5_49:
	// begin inline asm
	mov.u32 %r143, %laneid;
	// end inline asm
	and.b32  	%r194, %r33, 992;
	add.s32 	%r195, %r194, 32;
	setp.gt.s32 	%p63, %r195, %r32;
	not.b32 	%r196, %r194;
	add.s32 	%r197, %r32, %r196;
	selp.b32 	%r192, %r197, 31, %p63;
	mov.b64 	%rd124, %fd367;
	mov.b64 	{%r145, %r150}, %rd124;
	mov.b32 	%r151, 1;
	mov.b32 	%r193, -1;
	// begin inline asm
	shfl.sync.down.b32 %r144, %r145, %r151, %r192, %r193;
	// end inline asm
	// begin inline asm
	shfl.sync.down.b32 %r149, %r150, %r151, %r192, %r193;
	// end inline asm
	mov.b64 	%rd125, {%r144, %r149};
	mov.b64 	%fd130, %rd125;
	setp.lt.s32 	%p64, %r143, %r192;
	setp.lt.f64 	%p65, %fd367, %fd130;
	selp.f64 	%fd131, %fd130, %fd367, %p65;
	selp.f64 	%fd132, %fd131, %fd367, %p64;
	mov.b64 	%rd126, %fd132;
	mov.b64 	{%r155, %r160}, %rd126;
	mov.b32 	%r161, 2;
	// begin inline asm
	shfl.sync.down.b32 %r154, %r155, %r161, %r192, %r193;
	// end inline asm
	// begin inline asm
	shfl.sync.down.b32 %r159, %r160, %r161, %r192, %r193;
	// end inline asm
	mov.b64 	%rd127, {%r154, %r159};
	mov.b64 	%fd133, %rd127;
	add.s32 	%r198, %r143, 2;
	setp.gt.s32 	%p66, %r198, %r192;
	setp.lt.f64 	%p67, %fd132, %fd133;
	selp.f64 	%fd134, %fd133, %fd132, %p67;
	selp.f64 	%fd135, %fd132, %fd134, %p66;
	mov.b64 	%rd128, %fd135;
	mov.b64 	{%r165, %r170}, %rd128;
	mov.b32 	%r171, 4;
	// begin inline asm
	shfl.sync.down.b32 %r164, %r165, %r171, %r192, %r193;
	// end inline asm
	// begin inline asm
	shfl.sync.down.b32 %r169, %r170, %r171, %r192, %r193;
	// end inline asm
	mov.b64 	%rd129, {%r164, %r169};
	mov.b64 	%fd136, %rd129;
	add.s32 	%r199, %r143, 4;
	setp.gt.s32 	%p68, %r199, %r192;
	setp.lt.f64 	%p69, %fd135, %fd136;
	selp.f64 	%fd137, %fd136, %fd135, %p69;
	selp.f64 	%fd138, %fd135, %fd137, %p68;
	mov.b64 	%rd130, %fd138;
	mov.b64 	{%r175, %r180}, %rd130;
	mov.b32 	%r181, 8;
	// begin inline asm
	shfl.sync.down.b32 %r174, %r175, %r181, %r192, %r193;
	// end inline asm
	// begin inline asm
	shfl.sync.down.b32 %r179, %r180, %r181, %r192, %r193;
	// end inline asm
	mov.b64 	%rd131, {%r174, %r179};
	mov.b64 	%fd139, %rd131;
	add.s32 	%r200, %r143, 8;
	setp.gt.s32 	%p70, %r200, %r192;
	setp.lt.f64 	%p71, %fd138, %fd139;
	selp.f64 	%fd140, %fd139, %fd138, %p71;
	selp.f64 	%fd141, %fd138, %fd140, %p70;
	mov.b64 	%rd132, %fd141;
	mov.b64 	{%r185, %r190}, %rd132;
	mov.b32 	%r191, 16;
	// begin inline asm
	shfl.sync.down.b32 %r184, %r185, %r191, %r192, %r193;
	// end inline asm
	// begin inline asm
	shfl.sync.down.b32 %r189, %r190, %r191, %r192, %r193;
	// end inline asm
	mov.b64 	%rd133, {%r184, %r189};
	mov.b64 	%fd142, %rd133;
	add.s32 	%r201, %r143, 16;
	setp.gt.s32 	%p72, %r201, %r192;
	setp.lt.f64 	%p73, %fd141, %fd142;
	selp.f64 	%fd143, %fd142, %fd141, %p73;
	selp.f64 	%fd374, %fd141, %fd143, %p72;
	setp.ne.s32 	%p74, %r143, 0;
	@%p74 bra 	$L__BB5_51;
	shr.u32 	%r202, %r33, 2;
	and.b32  	%r203, %r202, 248;
	mov.u32 	%r204, _ZZN3cub18CUB_300001_SM_10006detail6reduce18DeviceReduceKernelINS2_10policy_hubIdyN4cuda3__47maximumIvEEE10Policy1000EPdyS8_dNS5_3std3__410__identityEEEvT0_PT3_T1_NS0_13GridEvenShareISI_EET2_T4_E12temp_storage;
	add.s32 	%r205, %r204, %r203;
	st.shared.f64 	[%r205+8], %fd374;
$L__BB5_51:
	bar.sync 	0;
	setp.ne.s32 	%p75, %r33, 0;
	@%p75 bra 	$L__BB5_69;
	setp.gt.s32 	%p76, %r32, 32;
	ld.shared.f64 	%fd144, [_ZZN3cub18CUB_300001_SM_10006detail6reduce18DeviceReduceKernelINS2_10policy_hubIdyN4cuda3__47maximumIvEEE10Policy1000EPdyS8_dNS5_3std3__410__identityEEEvT0_PT3_T1_NS0_13GridEvenShareISI_EET2_T4_E12temp_storage+16];
	setp.lt.f64 	%p77, %fd374, %fd144;
	selp.f64 	%fd146, %fd144, %fd374, %p77;
	selp.f64 	%fd147, %fd146, %fd374, %p76;
	setp.gt.s32 	%p78, %r32, 64;
	ld.shared.f64 	%fd149, [_ZZN3cub18CUB_300001_SM_10006detail6reduce18DeviceReduceKernelINS2_10policy_hubIdyN4cuda3__47maximumIvEEE10Policy1000EPdyS8_dNS5_3std3__410__identityEEEvT0_PT3_T1_NS0_13GridEvenShareISI_EET2_T4_E12temp_storage+24];
	setp.lt.f64 	%p79, %fd147, %fd149;
	selp.f64 	%fd151, %fd149, %fd147, %p79;
	selp.f64 	%fd152, %fd151, %fd147, %p78;
	setp.gt.s32 	%p80, %r32, 96;
	ld.shared.f64 	%fd154, [_ZZN3cub18CUB_300001_SM_10006detail6reduce18DeviceReduceKernelINS2_10policy_hubIdyN4cuda3__47maximumIvEEE10Policy1000EPdyS8_dNS5_3std3__410__identityEEEvT0_PT3_T1_NS0_13GridEvenShareISI_EET2_T4_E12temp_storage+32];
	setp.lt.f64 	%p81, %fd152, %fd154;
	selp.f64 	%fd156, %fd154, %fd152, %p81;
	selp.f64 	%fd157, %fd156, %fd152, %p80;
	setp.gt.s32 	%p82, %r32, 128;
	ld.shared.f64 	%fd159, [_ZZN3cub18CUB_300001_SM_10006detail6reduce18DeviceReduceKernelINS2_10policy_hubIdyN4cuda3__47maximumIvEEE10Policy1000EPdyS8_dNS5_3std3__410__identityEEEvT0_PT3_T1_NS0_13GridEvenShareISI_EET2_T4_E12temp_storage+40];
	setp.lt.f64 	%p83, %fd157, %fd159;
	selp.f64 	%fd161, %fd159, %fd157, %p83;
	selp.f64 	%fd162, %fd161, %fd157, %p82;
	setp.gt.s32 	%p84, %r32, 160;
	ld.shared.f64 	%fd164, [_ZZN3cub18CUB_300001_SM_10006detail6reduce18DeviceReduceKernelINS2_10policy_hubIdyN4cuda3__47maximumIvEEE10Policy1000EPdyS8_dNS5_3std3__410__identityEEEvT0_PT3_T1_NS0_13GridEvenShareISI_EET2_T4_E12temp_storage+48];
	setp.lt.f64 	%p85, %fd162, %fd164;
	selp.f64 	%fd166, %fd164, %fd162, %p85;
	selp.f64 	%fd167, %fd166, %fd162, %p84;
	setp.gt.s32 	%p86, %r32, 192;
	ld.shared.f64 	%fd169, [_ZZN3cub18CUB_300001_SM_10006detail6reduce18DeviceReduceKernelINS2_10policy_hubIdyN4cuda3__47maximumIvEEE10Policy1000EPdyS8_dNS5_3std3__410__identityEEEvT0_PT3_T1_NS0_13GridEvenShareISI_EET2_T4_E12temp_storage+56];
	setp.lt.f64 	%p87, %fd167, %fd169;
	selp.f64 	%fd171, %fd169, %fd167, %p87;
	selp.f64 	%fd172, %fd171, %fd167, %p86;
	setp.gt.s32 	%p88, %r32, 224;
	ld.shared.f64 	%fd174, [_ZZN3cub18CUB_300001_SM_10006detail6reduce18DeviceReduceKernelINS2_10policy_hubIdyN4cuda3__47maximumIvEEE10Policy1000EPdyS8_dNS5_3std3__410__identityEEEvT0_PT3_T1_NS0_13GridEvenShareISI_EET2_T4_E12temp_storage+64];
	setp.lt.f64 	%p89, %fd172, %fd174;
	selp.f64 	%fd176, %fd174, %fd172, %p89;
	selp.f64 	%fd374, %fd176, %fd172, %p88;
	bra.uni 	$L__BB5_69;
$L__BB5_53:
	cvt.u32.u64 	%r61, %rd3;
	mov.u32 	%r45, %tid.x;
	add.s32 	%r62, %r45, %r61;
	mul.wide.u32 	%rd58, %r62, 8;
	add.s64 	%rd43, %rd39, %rd58;
	// begin inline asm
	ld.global.nc.u64 %rd42, [%rd43];
	// end inline asm
	mov.b64 	%fd56, %rd42;
	add.s64 	%rd45, %rd43, 2048;
	// begin inline asm
	ld.global.nc.u64 %rd44, [%rd45];
	// end inline asm
	mov.b64 	%fd57, %rd44;
	add.s64 	%rd47, %rd43, 4096;
	// begin inline asm
	ld.global.nc.u64 %rd46, [%rd47];
	// end inline asm
	mov.b64 	%fd58, %rd46;
	add.s64 	%rd49, %rd43, 6144;
	// begin inline asm
	ld.global.nc.u64 %rd48, [%rd49];
	// end inline asm
	mov.b64 	%fd59, %rd48;
	add.s64 	%rd51, %rd43, 8192;
	// begin inline asm
	ld.global.nc.u64 %rd50, [%rd51];
	// end inline asm
	mov.b64 	%fd60, %rd50;
	add.s64 	%rd53, %rd43, 10240;
	// begin inline asm
	ld.global.nc.u64 %rd52, [%rd53];
	// end inline asm
	mov.b64 	%fd61, %rd52;
	add.s64 	%rd55, %rd43, 12288;
	// begin inline asm
	ld.global.nc.u64 %rd54, [%rd55];
	// end inline asm
	mov.b64 	%fd62, %rd54;
	add.s64 	%rd57, %rd43, 14336;
	// begin inline asm
	ld.global.nc.u64 %rd56, [%rd57];
	// end inline asm
	mov.b64 	%fd63, %rd56;
	setp.lt.f64 	%p3, %fd56, %fd57;
	selp.f64 	%fd64, %fd57, %fd56, %p3;
	setp.lt.f64 	%p4, %fd64, %fd58;
	selp.f64 	%fd65, %fd58, %fd64, %p4;
	setp.lt.f64 	%p5, %fd65, %fd59;
	selp.f64 	%fd66, %fd59, %fd65, %p5;
	setp.lt.f64 	%p6, %fd66, %fd60;
	selp.f64 	%fd67, %fd60, %fd66, %p6;
	setp.lt.f64 	%p7, %fd67, %fd61;
	selp.f64 	%fd68, %fd61, %fd67, %p7;
	setp.lt.f64 	%p8, %fd68, %fd62;
	selp.f64 	%fd69, %fd62, %fd68, %p8;
	setp.lt.f64 	%p9, %fd69, %fd63;
	selp.f64 	%fd373, %fd63, %fd69, %p9;
	setp.lt.u64 	%p10, %rd21, %rd2;
	@%p10 bra 	$L__BB5_65;
	cvt.u64.u32 	%rd25, %r45;
	add.s64 	%rd252, %rd2, %rd3;
	add.s64 	%rd59, %rd252, %rd25;
	shl.b64 	%rd60, %rd59, 3;
	add.s64 	%rd251, %rd39, %rd60;
	mov.b32 	%r479, 0;
$L__BB5_55:
	add.s64 	%rd3, %rd3, %rd2;
	add.s64 	%rd61, %rd1, -2048;
	setp.gt.u64 	%p11, %rd3, %rd61;
	@%p11 bra 	$L__BB5_57;
	add.s64 	%rd78, %rd3, %rd25;
	shl.b64 	%rd79, %rd78, 3;
	add.s64 	%rd63, %rd39, %rd79;
	// begin inline asm
	ld.global.nc.u64 %rd62, [%rd63];
	// end inline asm
	mov.b64 	%fd70, %rd62;
	add.s64 	%rd65, %rd63, 2048;
	// begin inline asm
	ld.global.nc.u64 %rd64, [%rd65];
	// end inline asm
	mov.b64 	%fd71, %rd64;
	add.s64 	%rd67, %rd63, 4096;
	// begin inline asm
	ld.global.nc.u64 %rd66, [%rd67];
	// end inline asm
	mov.b64 	%fd72, %rd66;
	add.s64 	%rd69, %rd63, 6144;
	// begin inline asm
	ld.global.nc.u64 %rd68, [%rd69];
	// end inline asm
	mov.b64 	%fd73, %rd68;
	add.s64 	%rd71, %rd63, 8192;
	// begin inline asm
	ld.global.nc.u64 %rd70, [%rd71];
	// end inline asm
	mov.b64 	%fd74, %rd70;
	add.s64 	%rd73, %rd63, 10240;
	// begin inline asm
	ld.global.nc.u64 %rd72, [%rd73];
	// end inline asm
	mov.b64 	%fd75, %rd72;
	add.s64 	%rd75, %rd63, 12288;
	// begin inline asm
	ld.global.nc.u64 %rd74, [%rd75];
	// end inline asm
	mov.b64 	%fd76, %rd74;
	add.s64 	%rd77, %rd63, 14336;
	// begin inline asm
	ld.global.nc.u64 %rd76, [%rd77];
	// end inline asm
	mov.b64 	%fd77, %rd76;
	setp.lt.f64 	%p12, %fd373, %fd70;
	selp.f64 	%fd78, %fd70, %fd373, %p12;
	setp.lt.f64 	%p13, %fd78, %fd71;
	selp.f64 	%fd79, %fd71, %fd78, %p13;
	setp.lt.f64 	%p14, %fd79, %fd72;
	selp.f64 	%fd80, %fd72, %fd79, %p14;
	setp.lt.f64 	%p15, %fd80, %fd73;
	selp.f64 	%fd81, %fd73, %fd80, %p15;
	setp.lt.f64 	%p16, %fd81, %fd74;
	selp.f64 	%fd82, %fd74, %fd81, %p16;
	setp.lt.f64 	%p17, %fd82, %fd75;
	selp.f64 	%fd83, %fd75, %fd82, %p17;
	setp.lt.f64 	%p18, %fd83, %fd76;
	selp.f64 	%fd84, %fd76, %fd83, %p18;
	setp.lt.f64 	%p19, %fd84, %fd77;
	selp.f64 	%fd373, %fd77, %fd84, %p19;
	sub.s64 	%rd80, %rd1, %rd3;
	setp.lt.u64 	%p20, %rd80, %rd2;
	add.s32 	%r479, %r479, 1;
	add.s64 	%rd252, %rd252, %rd2;
	shl.b64 	%rd81, %rd2, 3;
	add.s64 	%rd251, %rd251, %rd81;
	@%p20 bra 	$L__BB5_65;
	bra.uni 	$L__BB5_55;
$L__BB5_57:
	setp.le.u64 	%p21, %rd1, %rd3;
	@%p21 bra 	$L__BB5_65;
	cvt.u32.u64 	%r64, %rd3;
	cvt.u32.u64 	%r65, %rd1;
	sub.s32 	%r48, %r65, %r64;
	setp.ge.s32 	%p22, %r45, %r48;
	@%p22 bra 	$L__BB5_65;
	cvt.u32.u64 	%r67, %rd2;
	not.b32 	%r69, %r45;
	add.s32 	%r70, %r69, %r65;
	add.s32 	%r71, %r67, %r61;
	sub.s32 	%r72, %r70, %r71;
	mul.lo.s32 	%r73, %r1, %r479;
	shl.b32 	%r74, %r73, 11;
	sub.s32 	%r49, %r72, %r74;
	shr.u32 	%r75, %r70, 8;
	add.s32 	%r50, %r75, 1;
	and.b32  	%r76, %r70, 768;
	setp.eq.s32 	%p23, %r76, 768;
	mov.u32 	%r482, %r45;
	@%p23 bra 	$L__BB5_62;
	and.b32  	%r77, %r50, 3;
	neg.s32 	%r480, %r77;
	mov.u32 	%r482, %r45;
$L__BB5_61:
	.pragma "nounroll";
	// begin inline asm
	ld.global.nc.u64 %rd82, [%rd251];
	// end inline asm
	mov.b64 	%fd86, %rd82;
	setp.lt.f64 	%p24, %fd373, %fd86;
	selp.f64 	%fd373, %fd86, %fd373, %p24;
	add.s32 	%r482, %r482, 256;
	add.s64 	%rd251, %rd251, 2048;
	add.s32 	%r480, %r480, 1;
	setp.ne.s32 	%p25, %r480, 0;
	@%p25 bra 	$L__BB5_61;
$L__BB5_62:
	setp.lt.u32 	%p26, %r49, 768;
	@%p26 bra 	$L__BB5_65;
	cvt.u64.u32 	%rd84, %r482;
	add.s64 	%rd85, %rd84, %rd252;
	shl.b64 	%rd86, %rd85, 3;
	add.s64 	%rd255, %rd39, %rd86;
$L__BB5_64:
	// begin inline asm
	ld.global.nc.u64 %rd87, [%rd255];
	// end inline asm
	mov.b64 	%fd87, %rd87;
	setp.lt.f64 	%p27, %fd373, %fd87;
	selp.f64 	%fd88, %fd87, %fd373, %p27;
	add.s64 	%rd90, %rd255, 2048;
	// begin inline asm
	ld.global.nc.u64 %rd89, [%rd90];
	// end inline asm
	mov.b64 	%fd89, %rd89;
	setp.lt.f64 	%p28, %fd88, %fd89;
	selp.f64 	%fd90, %fd89, %fd88, %p28;
	add.s64 	%rd92, %rd255, 4096;
	// begin inline asm
	ld.global.nc.u64 %rd91, [%rd92];
	// end inline asm
	mov.b64 	%fd91, %rd91;
	setp.lt.f64 	%p29, %fd90, %fd91;
	selp.f64 	%fd92, %fd91, %fd90, %p29;
	add.s64 	%rd94, %rd255, 6144;
	// begin inline asm
	ld.global.nc.u64 %rd93, [%rd94];
	// end inline asm
	mov.b64 	%fd93, %rd93;
	setp.lt.f64 	%p30, %fd92, %fd93;
	selp.f64 	%fd373, %fd93, %fd92, %p30;
	add.s32 	%r482, %r482, 1024;
	add.s64 	%rd255, %rd255, 8192;
	setp.lt.s32 	%p31, %r482, %r48;
	@%p31 bra 	$L__BB5_64;
$L__BB5_65:
	// begin inline asm
	mov.u32 %r78, %laneid;
	// end inline asm
	mov.b64 	%rd95, %fd373;
	mov.b64 	{%r80, %r85}, %rd95;
	mov.b32 	%r86, 1;
	mov.b32 	%r127, 31;
	mov.b32 	%r128, -1;
	// begin inline asm
	shfl.sync.down.b32 %r79, %r80, %r86, %r127, %r128;
	// end inline asm
	// begin inline asm
	shfl.sync.down.b32 %r84, %r85, %r86, %r127, %r128;
	// end inline asm
	mov.b64 	%rd96, {%r79, %r84};
	mov.b64 	%fd94, %rd96;
	setp.gt.s32 	%p32, %r78, 30;
	setp.lt.f64 	%p33, %fd373, %fd94;
	selp.f64 	%fd95, %fd94, %fd373, %p33;
	selp.f64 	%fd96, %fd373, %fd95, %p32;
	mov.b64 	%rd97, %fd96;
	mov.b64 	{%r90, %r95}, %rd97;
	mov.b32 	%r96, 2;
	// begin inline asm
	shfl.sync.down.b32 %r89, %r90, %r96, %r127, %r128;
	// end inline asm
	// begin inline asm
	shfl.sync.down.b32 %r94, %r95, %r96, %r127, %r128;
	// end inline asm
	mov.b64 	%rd98, {%r89, %r94};
	mov.b64 	%fd97, %rd98;
	setp.gt.s32 	%p34, %r78, 29;
	setp.lt.f64 	%p35, %fd96, %fd97;
	selp.f64 	%fd98, %fd97, %fd96, %p35;
	selp.f64 	%fd99, %fd96, %fd98, %p34;
	mov.b64 	%rd99, %fd99;
	mov.b64 	{%r100, %r105}, %rd99;
	mov.b32 	%r106, 4;
	// begin inline asm
	shfl.sync.down.b32 %r99, %r100, %r106, %r127, %r128;
	// end inline asm
	// begin inline asm
	shfl.sync.down.b32 %r104, %r105, %r106, %r127, %r128;
	// end inline asm
	mov.b64 	%rd100, {%r99, %r104};
	mov.b64 	%fd100, %rd100;
	setp.gt.s32 	%p36, %r78, 27;
	setp.lt.f64 	%p37, %fd99, %fd100;
	selp.f64 	%fd101, %fd100, %fd99, %p37;
	selp.f64 	%fd102, %fd99, %fd101, %p36;
	mov.b64 	%rd101, %fd102;
	mov.b64 	{%r110, %r115}, %rd101;
	mov.b32 	%r116, 8;
	// begin inline asm
	shfl.sync.down.b32 %r109, %r110, %r116, %r127, %r128;
	// end inline asm
	// begin inline asm
	shfl.sync.down.b32 %r114, %r115, %r116, %r127, %r128;
	// end inline asm
	mov.b64 	%rd102, {%r109, %r114};
	mov.b64 	%fd103, %rd102;
	setp.gt.s32 	%p38, %r78, 23;
	setp.lt.f64 	%p39, %fd102, %fd103;
	selp.f64 	%fd104, %fd103, %fd102, %p39;
	selp.f64 	%fd105, %fd102, %fd104, %p38;
	mov.b64 	%rd103, %fd105;
	mov.b64 	{%r120, %r125}, %rd103;
	mov.b32 	%r126, 16;
	// begin inline asm
	shfl.sync.down.b32 %r119, %r120, %r126, %r127, %r128;
	// end inline asm
	// begin inline asm
	shfl.sync.down.b32 %r124, %r125, %r126, %r127, %r128;
	// end inline asm
	mov.b64 	%rd104, {%r119, %r124};
	mov.b64 	%fd106, %rd104;
	setp.gt.s32 	%p40, %r78, 15;
	setp.lt.f64 	%p41, %fd105, %fd106;
	selp.f64 	%fd52, %fd106, %fd105, %p41;
	selp.f64 	%fd374, %fd105, %fd52, %p40;
	setp.ne.s32 	%p42, %r78, 0;
	@%p42 bra 	$L__BB5_67;
	shr.u32 	%r129, %r45, 2;
	and.b32  	%r130, %r129, 248;
	mov.u32 	%r131, _ZZN3cub18CUB_300001_SM_10006detail6reduce18DeviceReduceKernelINS2_10policy_hubIdyN4cuda3__47maximumIvEEE10Policy1000EPdyS8_dNS5_3std3__410__identityEEEvT0_PT3_T1_NS0_13GridEvenShareISI_EET2_T4_E12temp_storage;
	add.s32 	%r132, %r131, %r130;
	st.shared.f64 	[%r132+8], %fd52;
$L__BB5_67:
	bar.sync 	0;
	setp.ne.s32 	%p43, %r45, 0;
	@%p43 bra 	$L__BB5_69;
	ld.shared.f64 	%fd107, [_ZZN3cub18CUB_300001_SM_10006detail6reduce18DeviceReduceKernelINS2_10policy_hubIdyN4cuda3__47maximumIvEEE10Policy1000EPdyS8_dNS5_3std3__410__identityEEEvT0_PT3_T1_NS0_13GridEvenShareISI_EET2_T4_E12temp_storage+16];
	setp.lt.f64 	%p44, %fd374, %fd107;
	selp.f64 	%fd108, %fd107, %fd374, %p44;
	ld.shared.f64 	%fd109, [_ZZN3cub18CUB_300001_SM_10006detail6reduce18DeviceReduceKernelINS2_10policy_hubIdyN4cuda3__47maximumIvEEE10Policy1000EPdyS8_dNS5_3std3__410__identityEEEvT0_PT3_T1_NS0_13GridEvenShareISI_EET2_T4_E12temp_storage+24];
	setp.lt.f64 	%p45, %fd108, %fd109;
	selp.f64 	%fd110, %fd109, %fd108, %p45;
	ld.shared.f64 	%fd111, [_ZZN3cub18CUB_300001_SM_10006detail6reduce18DeviceReduceKernelINS2_10policy_hubIdyN4cuda3__47maximumIvEEE10Policy1000EPdyS8_dNS5_3std3__410__identityEEEvT0_PT3_T1_NS0_13GridEvenShareISI_EET2_T4_E12temp_storage+32];
	setp.lt.f64 	%p46, %fd110, %fd111;
	selp.f64 	%fd112, %fd111, %fd110, %p46;
	ld.shared.f64 	%fd113, [_ZZN3cub18CUB_300001_SM_10006detail6reduce18DeviceReduceKernelINS2_10policy_hubIdyN4cuda3__47maximumIvEEE10Policy1000EPdyS8_dNS5_3std3__410__identityEEEvT0_PT3_T1_NS0_13GridEvenShareISI_EET2_T4_E12temp_storage+40];
	setp.lt.f64 	%p47, %fd112, %fd113;
	selp.f64 	%fd114, %fd113, %fd112, %p47;
	ld.shared.f64 	%fd115, [_ZZN3cub18CUB_300001_SM_10006detail6reduce18DeviceReduceKernelINS2_10policy_hubIdyN4cuda3__47maximumIvEEE10Policy1000EPdyS8_dNS5_3std3__410__identityEEEvT0_PT3_T1_NS0_13GridEvenShareISI_EET2_T4_E12temp_storage+48];
	setp.lt.f64 	%p48, %fd114, %fd115;
	selp.f64 	%fd116, %fd115, %fd114, %p48;
	ld.shared.f64 	%fd117, [_ZZN3cub18CUB_300001_SM_10006detail6reduce18DeviceReduceKernelINS2_10policy_hubIdyN4cuda3__47maximumIvEEE10Policy1000EPdyS8_dNS5_3std3__410__identityEEEvT0_PT3_T1_NS0_13GridEvenShareISI_EET2_T4_E12temp_storage+56];
	setp.lt.f64 	%p49, %fd116, %fd117;
	selp.f64 	%fd118, %fd117, %fd116, %p49;
	ld.shared.f64 	%fd119, [_ZZN3cub18CUB_300001_SM_10006detail6reduce18DeviceReduceKernelINS2_10policy_hubIdyN4cuda3__47maximumIvEEE10Policy1000EPdyS8_dNS5_3std3__410__identityEEEvT0_PT3_T1_NS0_13GridEvenShareISI_EET2_T4_E12temp_storage+64];
	setp.lt.f64 	%p50, %fd118, %fd119;
	selp.f64 	%fd374, %fd119, %fd118, %p50;
$L__BB5_69:
	mov.u32 	%r463, %tid.x;
	setp.ne.s32 	%p216, %r463, 0;
	@%p216 bra 	$L__BB5_71;
	ld.param.u64 	%rd243, [_ZN3cub18CUB_300001_SM_10006detail6reduce18DeviceReduceKernelINS2_10policy_hubIdyN4cuda3__47maximumIvEEE10Policy1000EPdyS8_dNS5_3std3__410__identityEEEvT0_PT3_T1_NS0_13GridEvenShareISI_EET2_T4__param_1];
	cvta.to.global.u64 	%rd240, %rd243;
	mul.wide.u32 	%rd241, %r2, 8;
	add.s64 	%rd242, %rd240, %rd241;
	st.global.f64 	[%rd242], %fd374;
$L__BB5_71:
	ret;

}
	// .globl	_ZN3cub18CUB_300001_SM_10006detail6reduce28DeviceReduceSingleTileKernelINS2_10policy_hubIdyN4cuda3__47maximumIvEEE10Policy1000EPdSB_iS8_ddNS5_3std3__410__identityEEEvT0_T1_T2_T3_T4_T6_
.visible .entry _ZN3cub18CUB_300001_SM_10006detail6reduce28DeviceReduceSingleTileKernelINS2_10policy_hubIdyN4cuda3__47maximumIvEEE10Policy1000EPdSB_iS8_ddNS5_3std3__410__identityEEEvT0_T1_T2_T3_T4_T6_(
	.param .u64 .ptr .align 1 _ZN3cub18CUB_300001_SM_10006detail6reduce28DeviceReduceSingleTileKernelINS2_10policy_hubIdyN4cuda3__47maximumIvEEE10Policy1000EPdSB_iS8_ddNS5_3std3__410__identityEEEvT0_T1_T2_T3_T4_T6__param_0,
	.param .u64 .ptr .align 1 _ZN3cub18CUB_300001_SM_10006detail6reduce28DeviceReduceSingleTileKernelINS2_10policy_hubIdyN4cuda3__47maximumIvEEE10Policy1000EPdSB_iS8_ddNS5_3std3__410__identityEEEvT0_T1_T2_T3_T4_T6__param_1,
	.param .u32 _ZN3cub18CUB_300001_SM_10006detail6reduce28DeviceReduceSingleTileKernelINS2_10policy_hubIdyN4cuda3__47maximumIvEEE10Policy1000EPdSB_iS8_ddNS5_3std3__410__identityEEEvT0_T1_T2_T3_T4_T6__param_2,
	.param .align 1 .b8 _ZN3cub18CUB_300001_SM_10006detail6reduce28DeviceReduceSingleTileKernelINS2_10policy_hubIdyN4cuda3__47maximumIvEEE10Policy1000EPdSB_iS8_ddNS5_3std3__410__identityEEEvT0_T1_T2_T3_T4_T6__param_3[1],
	.param .f64 _ZN3cub18CUB_300001_SM_10006detail6reduce28DeviceReduceSingleTileKernelINS2_10policy_hubIdyN4cuda3__47maximumIvEEE10Policy1000EPdSB_iS8_ddNS5_3std3__410__identityEEEvT0_T1_T2_T3_T4_T6__param_4,
	.param .align 1 .b8 _ZN3cub18CUB_300001_SM_10006detail6reduce28DeviceReduceSingleTileKernelINS2_10policy_hubIdyN4cuda3__47maximumIvEEE10Policy1000EPdSB_iS8_ddNS5_3std3__410__identityEEEvT0_T1_T2_T3_T4_T6__param_5[1]
)
.maxntid 256
.minnctapersm 1
{
	.reg .pred 	%p<220>;
	.reg .b32 	%r<472>;
	.reg .b64 	%rd<206>;
	.reg .b64 	%fd<381>;
	// demoted variable
	.shared .align 8 .b8 _ZZN3cub18CUB_300001_SM_10006detail6reduce28DeviceReduceSingleTileKernelINS2_10policy_hubIdyN4cuda3__47maximumIvEEE10Policy1000EPdSB_iS8_ddNS5_3std3__410__identityEEEvT0_T1_T2_T3_T4_T6_E12temp_storage[80];
	ld.param.u64 	%rd15, [_ZN3cub18CUB_300001_SM_10006detail6reduce28DeviceReduceSingleTileKernelINS2_10policy_hubIdyN4cuda3__47maximumIvEEE10Policy1000EPdSB_iS8_ddNS5_3std3__410__identityEEEvT0_T1_T2_T3_T4_T6__param_0];
	ld.param.u64 	%rd16, [_ZN3cub18CUB_300001_SM_10006detail6reduce28DeviceReduceSingleTileKernelINS2_10policy_hubIdyN4cuda3__47maximumIvEEE10Policy1000EPdSB_iS8_ddNS5_3std3__410__identityEEEvT0_T1_T2_T3_T4_T6__param_1];
	ld.param.u32 	%r68, [_ZN3cub18CUB_300001_SM_10006detail6reduce28DeviceReduceSingleTileKernelINS2_10policy_hubIdyN4cuda3__47maximumIvEEE10Policy1000EPdSB_iS8_ddNS5_3std3__410__identityEEEvT0_T1_T2_T3_T4_T6__param_2];
	ld.param.f64 	%fd58, [_ZN3cub18CUB_300001_SM_10006detail6reduce28DeviceReduceSingleTileKernelINS2_10policy_hubIdyN4cuda3__47maximumIvEEE10Policy1000EPdSB_iS8_ddNS5_3std3__410__identityEEEvT0_T1_T2_T3_T4_T6__param_4];
	cvta.to.global.u64 	%rd1, %rd16;
	setp.ne.s32 	%p1, %r68, 0;
	@%p1 bra 	$L__BB6_3;
	mov.u32 	%r445, %tid.x;
	setp.ne.s32 	%p219, %r445, 0;
	@%p219 bra 	$L__BB6_74;
	st.global.f64 	[%rd1], %fd58;
	bra.uni 	$L__BB6_74;
$L__BB6_3:
	and.b64  	%rd17, %rd15, 31;
	setp.ne.s64 	%p2, %rd17, 0;
	@%p2 bra 	$L__BB6_38;
	setp.gt.s32 	%p110, %r68, 2047;
	@%p110 bra 	$L__BB6_22;
	mov.u32 	%r1, %tid.x;
	setp.ge.s32 	%p159, %r1, %r68;
	mov.f64 	%fd359, 0d0000000000000000;
	mov.u32 	%r449, %r1;
	@%p159 bra 	$L__BB6_7;
	mul.wide.u32 	%rd169, %r1, 8;
	add.s64 	%rd168, %rd15, %rd169;
	// begin inline asm
	ld.global.nc.u64 %rd167, [%rd168];
	// end inline asm
	mov.b64 	%fd359, %rd167;
	add.s32 	%r449, %r1, 256;
$L__BB6_7:
	setp.ge.s32 	%p160, %r449, %r68;
	@%p160 bra 	$L__BB6_13;
	not.b32 	%r321, %r449;
	add.s32 	%r4, %r68, %r321;
	and.b32  	%r322, %r4, 768;
	setp.eq.s32 	%p161, %r322, 768;
	@%p161 bra 	$L__BB6_11;
	mul.wide.u32 	%rd170, %r449, 8;
	add.s64 	%rd202, %rd15, %rd170;
	shr.u32 	%r323, %r4, 8;
	add.s32 	%r324, %r323, 1;
	and.b32  	%r325, %r324, 3;
	neg.s32 	%r447, %r325;
$L__BB6_10:
	.pragma "nounroll";
	// begin inline asm
	ld.global.nc.u64 %rd171, [%rd202];
	// end inline asm
	mov.b64 	%fd272, %rd171;
	setp.lt.f64 	%p162, %fd359, %fd272;
	selp.f64 	%fd359, %fd272, %fd359, %p162;
	add.s32 	%r449, %r449, 256;
	add.s64 	%rd202, %rd202, 2048;
	add.s32 	%r447, %r447, 1;
	setp.ne.s32 	%p163, %r447, 0;
	@%p163 bra 	$L__BB6_10;
$L__BB6_11:
	setp.lt.u32 	%p164, %r4, 768;
	@%p164 bra 	$L__BB6_13;
$L__BB6_12:
	mul.wide.s32 	%rd181, %r449, 8;
	add.s64 	%rd174, %rd15, %rd181;
	// begin inline asm
	ld.global.nc.u64 %rd173, [%rd174];
	// end inline asm
	mov.b64 	%fd273, %rd173;
	setp.lt.f64 	%p165, %fd359, %fd273;
	selp.f64 	%fd274, %fd273, %fd359, %p165;
	add.s64 	%rd176, %rd174, 2048;
	// begin inline asm
	ld.global.nc.u64 %rd175, [%rd176];
	// end inline asm
	mov.b64 	%fd275, %rd175;
	setp.lt.f64 	%p166, %fd274, %fd275;
	selp.f64 	%fd276, %fd275, %fd274, %p166;
	add.s64 	%rd178, %rd174, 4096;
	// begin inline asm
	ld.global.nc.u64 %rd177, [%rd178];
	// end inline asm
	mov.b64 	%fd277, %rd177;
	setp.lt.f64 	%p167, %fd276, %fd277;
	selp.f64 	%fd278, %fd277, %fd276, %p167;
	add.s64 	%rd180, %rd174, 6144;
	// begin inline asm
	ld.global.nc.u64 %rd179, [%rd180];
	// end inline asm
	mov.b64 	%fd279, %rd179;
	setp.lt.f64 	%p168, %fd278, %fd279;
	selp.f64 	%fd359, %fd279, %fd278, %p168;
	add.s32 	%r449, %r449, 1024;
	setp.lt.s32 	%p169, %r449, %r68;
	@%p169 bra 	$L__BB6_12;
$L__BB6_13:
	setp.lt.s32 	%p170, %r68, 256;
	@%p170 bra 	$L__BB6_18;
	// begin inline asm
	mov.u32 %r389, %laneid;
	// end inline asm
	mov.b64 	%rd192, %fd359;
	mov.b64 	{%r391, %r396}, %rd192;
	mov.b32 	%r397, 1;
	mov.b32 	%r438, 31;
	mov.b32 	%r439, -1;
	// begin inline asm
	shfl.sync.down.b32 %r390, %r391, %r397, %r438, %r439;
	// end inline asm
	// begin inline asm
	shfl.sync.down.b32 %r395, %r396, %r397, %r438, %r439;
	// end inline asm
	mov.b64 	%rd193, {%r390, %r395};
	mov.b64 	%fd327, %rd193;
	setp.gt.s32 	%p198, %r389, 30;
	setp.lt.f64 	%p199, %fd359, %fd327;
	selp.f64 	%fd328, %fd327, %fd359, %p199;
	selp.f64 	%fd329, %fd359, %fd328, %p198;
	mov.b64 	%rd194, %fd329;
	mov.b64 	{%r401, %r406}, %rd194;
	mov.b32 	%r407, 2;
	// begin inline asm
	shfl.sync.down.b32 %r400, %r401, %r407, %r438, %r439;
	// end inline asm
	// begin inline asm
	shfl.sync.down.b32 %r405, %r406, %r407, %r438, %r439;
	// end inline asm
	mov.b64 	%rd195, {%r400, %r405};
	mov.b64 	%fd330, %rd195;
	setp.gt.s32 	%p200, %r389, 29;
	setp.lt.f64 	%p201, %fd329, %fd330;
	selp.f64 	%fd331, %fd330, %fd329, %p201;
	selp.f64 	%fd332, %fd329, %fd331, %p200;
	mov.b64 	%rd196, %fd332;
	mov.b64 	{%r411, %r416}, %rd196;
	mov.b32 	%r417, 4;
	// begin inline asm
	shfl.sync.down.b32 %r410, %r411, %r417, %r438, %r439;
	// end inline asm
	// begin inline asm
	shfl.sync.down.b32 %r415, %r416, %r417, %r438, %r439;
	// end inline asm
	mov.b64 	%rd197, {%r410, %r415};
	mov.b64 	%fd333, %rd197;
	setp.gt.s32 	%p202, %r389, 27;
	setp.lt.f64 	%p203, %fd332, %fd333;
	selp.f64 	%fd334, %fd333, %fd332, %p203;
	selp.f64 	%fd335, %fd332, %fd334, %p202;
	mov.b64 	%rd198, %fd335;
	mov.b64 	{%r421, %r426}, %rd198;
	mov.b32 	%r427, 8;
	// begin inline asm
	shfl.sync.down.b32 %r420, %r421, %r427, %r438, %r439;
	// end inline asm
	// begin inline asm
	shfl.sync.down.b32 %r425, %r426, %r427, %r438, %r439;
	// end inline asm
	mov.b64 	%rd199, {%r420, %r425};
	mov.b64 	%fd336, %rd199;
	setp.gt.s32 	%p204, %r389, 23;
	setp.lt.f64 	%p205, %fd335, %fd336;
	selp.f64 	%fd337, %fd336, %fd335, %p205;
	selp.f64 	%fd338, %fd335, %fd337, %p204;
	mov.b64 	%rd200, %fd338;
	mov.b64 	{%r431, %r436}, %rd200;
	mov.b32 	%r437, 16;
	// begin inline asm
	shfl.sync.down.b32 %r430, %r431, %r437, %r438, %r439;
	// end inline asm
	// begin inline asm
	shfl.sync.down.b32 %r435, %r436, %r437, %r438, %r439;
	// end inline asm
	mov.b64 	%rd201, {%r430, %r435};
	mov.b64 	%fd339, %rd201;
	setp.gt.s32 	%p206, %r389, 15;
	setp.lt.f64 	%p207, %fd338, %fd339;
	selp.f64 	%fd10, %fd339, %fd338, %p207;
	selp.f64 	%fd380, %fd338, %fd10, %p206;
	setp.ne.s32 	%p208, %r389, 0;
	@%p208 bra 	$L__BB6_16;
	shr.u32 	%r440, %r1, 2;
	and.b32  	%r441, %r440, 248;
	mov.u32 	%r442, _ZZN3cub18CUB_300001_SM_10006detail6reduce28DeviceReduceSingleTileKernelINS2_10policy_hubIdyN4cuda3__47maximumIvEEE10Policy1000EPdSB_iS8_ddNS5_3std3__410__identityEEEvT0_T1_T2_T3_T4_T6_E12temp_storage;
	add.s32 	%r443, %r442, %r441;
	st.shared.f64 	[%r443+8], %fd10;
$L__BB6_16:
	bar.sync 	0;
	setp.ne.s32 	%p209, %r1, 0;
	@%p209 bra 	$L__BB6_72;
	ld.shared.f64 	%fd340, [_ZZN3cub18CUB_300001_SM_10006detail6reduce28DeviceReduceSingleTileKernelINS2_10policy_hubIdyN4cuda3__47maximumIvEEE10Policy1000EPdSB_iS8_ddNS5_3std3__410__identityEEEvT0_T1_T2_T3_T4_T6_E12temp_storage+16];
	setp.lt.f64 	%p210, %fd380, %fd340;
	selp.f64 	%fd341, %fd340, %fd380, %p210;
	ld.shared.f64 	%fd342, [_ZZN3cub18CUB_300001_SM_10006detail6reduce28DeviceReduceSingleTileKernelINS2_10policy_hubIdyN4cuda3__47maximumIvEEE10Policy1000EPdSB_iS8_ddNS5_3std3__410__identityEEEvT0_T1_T2_T3_T4_T6_E12temp_storage+24];
	setp.lt.f64 	%p211, %fd341, %fd342;
	selp.f64 	%fd343, %fd342, %fd341, %p211;
	ld.shared.f64 	%fd344, [_ZZN3cub18CUB_300001_SM_10006detail6reduce28DeviceReduceSingleTileKernelINS2_10policy_hubIdyN4cuda3__47maximumIvEEE10Policy1000EPdSB_iS8_ddNS5_3std3__410__identityEEEvT0_T1_T2_T3_T4_T6_E12temp_storage+32];
	setp.lt.f64 	%p212, %fd343, %fd344;
	selp.f64 	%fd345, %fd344, %fd343, %p212;
	ld.shared.f64 	%fd346, [_ZZN3cub18CUB_300001_SM_10006detail6reduce28DeviceReduceSingleTileKernelINS2_10policy_hubIdyN4cuda3__47maximumIvEEE10Policy1000EPdSB_iS8_ddNS5_3std3__410__identityEEEvT0_T1_T2_T3_T4_T6_E12temp_storage+40];
	setp.lt.f64 	%p213, %fd345, %fd346;
	selp.f64 	%fd347, %fd346, %fd345, %p213;
	ld.shared.f64 	%fd348, [_ZZN3cub18CUB_300001_SM_10006detail6reduce28DeviceReduceSingleTileKernelINS2_10policy_hubIdyN4cuda3__47maximumIvEEE10Policy1000EPdSB_iS8_ddNS5_3std3__410__identityEEEvT0_T1_T2_T3_T4_T6_E12temp_storage+48];
	setp.lt.f64 	%p214, %fd347, %fd348;
	selp.f64 	%fd349, %fd348, %fd347, %p214;
	ld.shared.f64 	%fd350, [_ZZN3cub18CUB_300001_SM_10006detail6reduce28DeviceReduceSingleTileKernelINS2_10policy_hubIdyN4cuda3__47maximumIvEEE10Policy1000EPdSB_iS8_ddNS5_3std3__410__identityEEEvT0_T1_T2_T3_T4_T6_E12temp_storage+56];
	setp.lt.f64 	%p215, %fd349, %fd350;
	selp.f64 	%fd351, %fd350, %fd349, %p215;
	ld.shared.f64 	%fd352, [_ZZN3cub18CUB_300001_SM_10006detail6reduce28DeviceReduceSingleTileKernelINS2_10policy_hubIdyN4cuda3__47maximumIvEEE10Policy1000EPdSB_iS8_ddNS5_3std3__410__identityEEEvT0_T1_T2_T3_T4_T6_E12temp_storage+64];
	setp.lt.f64 	%p216, %fd351, %fd352;
	selp.f64 	%fd380, %fd352, %fd351, %p216;
	bra.uni 	$L__BB6_72;
$L__BB6_18:
	// begin inline asm
	mov.u32 %r326, %laneid;
	// end inline asm
	and.b32  	%r377, %r1, 992;
	add.s32 	%r378, %r377, 32;
	setp.gt.s32 	%p171, %r378, %r68;
	not.b32 	%r379, %r377;
	add.s32 	%r380, %r68, %r379;
	selp.b32 	%r375, %r380, 31, %p171;
	mov.b64 	%rd182, %fd359;
	mov.b64 	{%r328, %r333}, %rd182;
	mov.b32 	%r334, 1;
	mov.b32 	%r376, -1;
	// begin inline asm
	shfl.sync.down.b32 %r327, %r328, %r334, %r375, %r376;
	// end inline asm
	// begin inline asm
	shfl.sync.down.b32 %r332, %r333, %r334, %r375, %r376;
	// end inline asm
	mov.b64 	%rd183, {%r327, %r332};
	mov.b64 	%fd280, %rd183;
	setp.lt.s32 	%p172, %r326, %r375;
	setp.lt.f64 	%p173, %fd359, %fd280;
	selp.f64 	%fd281, %fd280, %fd359, %p173;
	selp.f64 	%fd282, %fd281, %fd359, %p172;
	mov.b64 	%rd184, %fd282;
	mov.b64 	{%r338, %r343}, %rd184;
	mov.b32 	%r344, 2;
	// begin inline asm
	shfl.sync.down.b32 %r337, %r338, %r344, %r375, %r376;
	// end inline asm
	// begin inline asm
	shfl.sync.down.b32 %r342, %r343, %r344, %r375, %r376;
	// end inline asm
	mov.b64 	%rd185, {%r337, %r342};
	mov.b64 	%fd283, %rd185;
	add.s32 	%r381, %r326, 2;
	setp.gt.s32 	%p174, %r381, %r375;
	setp.lt.f64 	%p175, %fd282, %fd283;
	selp.f64 	%fd284, %fd283, %fd282, %p175;
	selp.f64 	%fd285, %fd282, %fd284, %p174;
	mov.b64 	%rd186, %fd285;
	mov.b64 	{%r348, %r353}, %rd186;
	mov.b32 	%r354, 4;
	// begin inline asm
	shfl.sync.down.b32 %r347, %r348, %r354, %r375, %r376;
	// end inline asm
	// begin inline asm
	shfl.sync.down.b32 %r352, %r353, %r354, %r375, %r376;
	// end inline asm
	mov.b64 	%rd187, {%r347, %r352};
	mov.b64 	%fd286, %rd187;
	add.s32 	%r382, %r326, 4;
	setp.gt.s32 	%p176, %r382, %r375;
	setp.lt.f64 	%p177, %fd285, %fd286;
	selp.f64 	%fd287, %fd286, %fd285, %p177;
	selp.f64 	%fd288, %fd285, %fd287, %p176;
	mov.b64 	%rd188, %fd288;
	mov.b64 	{%r358, %r363}, %rd188;
	mov.b32 	%r364, 8;
	// begin inline asm
	shfl.sync.down.b32 %r357, %r358, %r364, %r375, %r376;
	// end inline asm
	// begin inline asm
	shfl.sync.down.b32 %r362, %r363, %r364, %r375, %r376;
	// end inline asm
	mov.b64 	%rd189, {%r357, %r362};
	mov.b64 	%fd289, %rd189;
	add.s32 	%r383, %r326, 8;
	setp.gt.s32 	%p178, %r383, %r375;
	setp.lt.f64 	%p179, %fd288, %fd289;
	selp.f64 	%fd290, %fd289, %fd288, %p179;
	selp.f64 	%fd291, %fd288, %fd290, %p178;
	mov.b64 	%rd190, %fd291;
	mov.b64 	{%r368, %r373}, %rd190;
	mov.b32 	%r374, 16;
	// begin inline asm
	shfl.sync.down.b32 %r367, %r368, %r374, %r375, %r376;
	// end inline asm
	// begin inline asm
	shfl.sync.down.b32 %r372, %r373, %r374, %r375, %r376;
	// end inline asm
	mov.b64 	%rd191, {%r367, %r372};
	mov.b64 	%fd292, %rd191;
	add.s32 	%r384, %r326, 16;
	setp.gt.s32 	%p180, %r384, %r375;
	setp.lt.f64 	%p181, %fd291, %fd292;
	selp.f64 	%fd293, %fd292, %fd291, %p181;
	selp.f64 	%fd380, %fd291, %fd293, %p180;
	setp.ne.s32 	%p182, %r326, 0;
	@%p182 bra 	$L__BB6_20;
	shr.u32 	%r385, %r1, 2;
	and.b32  	%r386, %r385, 248;
	mov.u32 	%r387, _ZZN3cub18CUB_300001_SM_10006detail6reduce28DeviceReduceSingleTileKernelINS2_10policy_hubIdyN4cuda3__47maximumIvEEE10Policy1000EPdSB_iS8_ddNS5_3std3__410__identityEEEvT0_T1_T2_T3_T4_T6_E12temp_storage;
	add.s32 	%r388, %r387, %r386;
	st.shared.f64 	[%r388+8], %fd380;
$L__BB6_20:
	bar.sync 	0;
	setp.ne.s32 	%p183, %r1, 0;
	@%p183 bra 	$L__BB6_72;
	setp.gt.s32 	%p184, %r68, 32;
	ld.shared.f64 	%fd294, [_ZZN3cub18CUB_300001_SM_10006detail6reduce28DeviceReduceSingleTileKernelINS2_10policy_hubIdyN4cuda3__47maximumIvEEE10Policy1000EPdSB_iS8_ddNS5_3std3__410__identityEEEvT0_T1_T2_T3_T4_T6_E12temp_storage+16];
	setp.lt.f64 	%p185, %fd380, %fd294;
	selp.f64 	%fd296, %fd294, %fd380, %p185;
	selp.f64 	%fd297, %fd296, %fd380, %p184;
	setp.gt.s32 	%p186, %r68, 64;
	ld.shared.f64 	%fd299, [_ZZN3cub18CUB_300001_SM_10006detail6reduce28DeviceReduceSingleTileKernelINS2_10policy_hubIdyN4cuda3__47maximumIvEEE10Policy1000EPdSB_iS8_ddNS5_3std3__410__identityEEEvT0_T1_T2_T3_T4_T6_E12temp_storage+24];
	setp.lt.f64 	%p187, %fd297, %fd299;
	selp.f64 	%fd301, %fd299, %fd297, %p187;
	selp.f64 	%fd302, %fd301, %fd297, %p186;
	setp.gt.s32 	%p188, %r68, 96;
	ld.shared.f64 	%fd304, [_ZZN3cub18CUB_300001_SM_10006detail6reduce28DeviceReduceSingleTileKernelINS2_10policy_hubIdyN4cuda3__47maximumIvEEE10Policy1000EPdSB_iS8_ddNS5_3std3__410__identityEEEvT0_T1_T2_T3_T4_T6_E12temp_storage+32];
	setp.lt.f64 	%p189, %fd302, %fd304;
	selp.f64 	%fd306, %fd304, %fd302, %p189;
	selp.f64 	%fd307, %fd306, %fd302, %p188;
	setp.gt.s32 	%p190, %r68, 128;
	ld.shared.f64 	%fd309, [_ZZN3cub18CUB_300001_SM_10006detail6reduce28DeviceReduceSingleTileKernelINS2_10policy_hubIdyN4cuda3__47maximumIvEEE10Policy1000EPdSB_iS8_ddNS5_3std3__410__identityEEEvT0_T1_T2_T3_T4_T6_E12temp_storage+40];
	setp.lt.f64 	%p191, %fd307, %fd309;
	selp.f64 	%fd311, %fd309, %fd307, %p191;
	selp.f64 	%fd312, %fd311, %fd307, %p190;
	setp.gt.s32 	%p192, %r68, 160;
	ld.shared.f64 	%fd314, [_ZZN3cub18CUB_300001_SM_10006detail6reduce28DeviceReduceSingleTileKernelINS2_10policy_hubIdyN4cuda3__47maximumIvEEE10Policy1000EPdSB_iS8_ddNS5_3std3__410__identityEEEvT0_T1_T2_T3_T4_T6_E12temp_storage+48];
	setp.lt.f64 	%p193, %fd312, %fd314;
	selp.f64 	%fd316, %fd314, %fd312, %p193;
	selp.f64 	%fd317, %fd316, %fd312, %p192;
	setp.gt.s32 	%p194, %r68, 192;
	ld.shared.f64 	%fd319, [_ZZN3cub18CUB_300001_SM_10006detail6reduce28DeviceReduceSingleTileKernelINS2_10policy_hubIdyN4cuda3__47maximumIvEEE10Policy1000EPdSB_iS8_ddNS5_3std3__410__identityEEEvT0_T1_T2_T3_T4_T6_E12temp_storage+56];
	setp.lt.f64 	%p195, %fd317, %fd319;
	selp.f64 	%fd321, %fd319, %fd317, %p195;
	selp.f64 	%fd322, %fd321, %fd317, %p194;
	setp.gt.s32 	%p196, %r68, 224;
	ld.shared.f64 	%fd324, [_ZZN3cub18CUB_300001_SM_10006detail6reduce28DeviceReduceSingleTileKernelINS2_10policy_hubIdyN4cuda3__47maximumIvEEE10Policy1000EPdSB_iS8_ddNS5_3std3__410__identityEEEvT0_T1_T2_T3_T4_T6_E12temp_storage+64];
	setp.lt.f64 	%p197, %fd322, %fd324;
	selp.f64 	%fd326, %fd324, %fd322, %p197;
	selp.f64 	%fd380, %fd326, %fd322, %p196;
	bra.uni 	$L__BB6_72;
$L__BB6_22:
	mov.u32 	%r13, %tid.x;
	shl.b32 	%r14, %r13, 2;
	mul.wide.u32 	%rd126, %r14, 8;
	add.s64 	%rd116, %rd15, %rd126;
	// begin inline asm
	ld.global.nc.v2.u64 {%rd114, %rd115}, [%rd116];
	// end inline asm
	add.s64 	%rd119, %rd116, 16;
	// begin inline asm
	ld.global.nc.v2.u64 {%rd117, %rd118}, [%rd119];
	// end inline asm
	mov.b64 	%fd206, %rd114;
	mov.b64 	%fd207, %rd115;
	mov.b64 	%fd208, %rd117;
	mov.b64 	%fd209, %rd118;
	add.s64 	%rd122, %rd116, 8192;
	// begin inline asm
	ld.global.nc.v2.u64 {%rd120, %rd121}, [%rd122];
	// end inline asm
	add.s64 	%rd125, %rd116, 8208;
	// begin inline asm
	ld.global.nc.v2.u64 {%rd123, %rd124}, [%rd125];
	// end inline asm
	mov.b64 	%fd210, %rd120;
	mov.b64 	%fd211, %rd121;
	mov.b64 	%fd212, %rd123;
	mov.b64 	%fd213, %rd124;
	setp.lt.f64 	%p111, %fd206, %fd207;
	selp.f64 	%fd214, %fd207, %fd206, %p111;
	setp.lt.f64 	%p112, %fd214, %fd208;
	selp.f64 	%fd215, %fd208, %fd214, %p112;
	setp.lt.f64 	%p113, %fd215, %fd209;
	selp.f64 	%fd216, %fd209, %fd215, %p113;
	setp.lt.f64 	%p114, %fd216, %fd210;
	selp.f64 	%fd217, %fd210, %fd216, %p114;
	setp.lt.f64 	%p115, %fd217, %fd211;
	selp.f64 	%fd218, %fd211, %fd217, %p115;
	setp.lt.f64 	%p116, %fd218, %fd212;
	selp.f64 	%fd219, %fd212, %fd218, %p116;
	setp.lt.f64 	%p117, %fd219, %fd213;
	selp.f64 	%fd366, %fd213, %fd219, %p117;
	setp.lt.u32 	%p118, %r68, 4096;
	mov.b32 	%r452, 2048;
	@%p118 bra 	$L__BB6_26;
	add.s32 	%r15, %r68, -2048;
	mov.b32 	%r452, 2048;
$L__BB6_24:
	add.s32 	%r258, %r452, %r14;
	mul.wide.u32 	%rd139, %r258, 8;
	add.s64 	%rd129, %rd15, %rd139;
	// begin inline asm
	ld.global.nc.v2.u64 {%rd127, %rd128}, [%rd129];
	// end inline asm
	add.s64 	%rd132, %rd129, 16;
	// begin inline asm
	ld.global.nc.v2.u64 {%rd130, %rd131}, [%rd132];
	// end inline asm
	mov.b64 	%fd220, %rd127;
	mov.b64 	%fd221, %rd128;
	mov.b64 	%fd222, %rd130;
	mov.b64 	%fd223, %rd131;
	add.s64 	%rd135, %rd129, 8192;
	// begin inline asm
	ld.global.nc.v2.u64 {%rd133, %rd134}, [%rd135];
	// end inline asm
	add.s64 	%rd138, %rd129, 8208;
	// begin inline asm
	ld.global.nc.v2.u64 {%rd136, %rd137}, [%rd138];
	// end inline asm
	mov.b64 	%fd224, %rd133;
	mov.b64 	%fd225, %rd134;
	mov.b64 	%fd226, %rd136;
	mov.b64 	%fd227, %rd137;
	setp.lt.f64 	%p119, %fd366, %fd220;
	selp.f64 	%fd228, %fd220, %fd366, %p119;
	setp.lt.f64 	%p120, %fd228, %fd221;
	selp.f64 	%fd229, %fd221, %fd228, %p120;
	setp.lt.f64 	%p121, %fd229, %fd222;
	selp.f64 	%fd230, %fd222, %fd229, %p121;
	setp.lt.f64 	%p122, %fd230, %fd223;
	selp.f64 	%fd231, %fd223, %fd230, %p122;
	setp.lt.f64 	%p123, %fd231, %fd224;
	selp.f64 	%fd232, %fd224, %fd231, %p123;
	setp.lt.f64 	%p124, %fd232, %fd225;
	selp.f64 	%fd233, %fd225, %fd232, %p124;
	setp.lt.f64 	%p125, %fd233, %fd226;
	selp.f64 	%fd234, %fd226, %fd233, %p125;
	setp.lt.f64 	%p126, %fd234, %fd227;
	selp.f64 	%fd366, %fd227, %fd234, %p126;
	sub.s32 	%r259, %r68, %r452;
	setp.lt.s32 	%p127, %r259, 2048;
	@%p127 bra 	$L__BB6_34;
	add.s32 	%r452, %r452, 2048;
	setp.le.s32 	%p128, %r452, %r15;
	@%p128 bra 	$L__BB6_24;
$L__BB6_26:
	setp.le.s32 	%p129, %r68, %r452;
	@%p129 bra 	$L__BB6_34;
	sub.s32 	%r19, %r68, %r452;
	setp.ge.s32 	%p130, %r13, %r19;
	@%p130 bra 	$L__BB6_34;
	not.b32 	%r260, %r13;
	add.s32 	%r261, %r68, %r260;
	sub.s32 	%r20, %r261, %r452;
	and.b32  	%r262, %r20, 768;
	setp.eq.s32 	%p131, %r262, 768;
	mov.u32 	%r456, %r13;
	@%p131 bra 	$L__BB6_31;
	add.s32 	%r454, %r13, %r452;
	shr.u32 	%r263, %r20, 8;
	add.s32 	%r264, %r263, 1;
	and.b32  	%r265, %r264, 3;
	neg.s32 	%r453, %r265;
	mov.u32 	%r456, %r13;
$L__BB6_30:
	.pragma "nounroll";
	mul.wide.u32 	%rd142, %r454, 8;
	add.s64 	%rd141, %rd15, %rd142;
	// begin inline asm
	ld.global.nc.u64 %rd140, [%rd141];
	// end inline asm
	mov.b64 	%fd236, %rd140;
	setp.lt.f64 	%p132, %fd366, %fd236;
	selp.f64 	%fd366, %fd236, %fd366, %p132;
	add.s32 	%r456, %r456, 256;
	add.s32 	%r454, %r454, 256;
	add.s32 	%r453, %r453, 1;
	setp.ne.s32 	%p133, %r453, 0;
	@%p133 bra 	$L__BB6_30;
$L__BB6_31:
	setp.lt.u32 	%p134, %r20, 768;
	@%p134 bra 	$L__BB6_34;
	cvt.u64.u32 	%rd143, %r456;
	cvt.u64.u32 	%rd144, %r452;
	add.s64 	%rd145, %rd143, %rd144;
	shl.b64 	%rd146, %rd145, 3;
	add.s64 	%rd147, %rd146, %rd15;
	add.s64 	%rd203, %rd147, 4096;
	add.s32 	%r457, %r456, %r452;
$L__BB6_33:
	mul.wide.u32 	%rd156, %r457, 8;
	add.s64 	%rd149, %rd15, %rd156;
	// begin inline asm
	ld.global.nc.u64 %rd148, [%rd149];
	// end inline asm
	mov.b64 	%fd237, %rd148;
	setp.lt.f64 	%p135, %fd366, %fd237;
	selp.f64 	%fd238, %fd237, %fd366, %p135;
	add.s64 	%rd151, %rd203, -2048;
	// begin inline asm
	ld.global.nc.u64 %rd150, [%rd151];
	// end inline asm
	mov.b64 	%fd239, %rd150;
	setp.lt.f64 	%p136, %fd238, %fd239;
	selp.f64 	%fd240, %fd239, %fd238, %p136;
	// begin inline asm
	ld.global.nc.u64 %rd152, [%rd203];
	// end inline asm
	mov.b64 	%fd241, %rd152;
	setp.lt.f64 	%p137, %fd240, %fd241;
	selp.f64 	%fd242, %fd241, %fd240, %p137;
	add.s64 	%rd155, %rd203, 2048;
	// begin inline asm
	ld.global.nc.u64 %rd154, [%rd155];
	// end inline asm
	mov.b64 	%fd243, %rd154;
	setp.lt.f64 	%p138, %fd242, %fd243;
	selp.f64 	%fd366, %fd243, %fd242, %p138;
	add.s32 	%r456, %r456, 1024;
	add.s64 	%rd203, %rd203, 8192;
	add.s32 	%r457, %r457, 1024;
	setp.lt.s32 	%p139, %r456, %r19;
	@%p139 bra 	$L__BB6_33;
$L__BB6_34:
	// begin inline asm
	mov.u32 %r266, %laneid;
	// end inline asm
	mov.b64 	%rd157, %fd366;
	mov.b64 	{%r268, %r273}, %rd157;
	mov.b32 	%r274, 1;
	mov.b32 	%r315, 31;
	mov.b32 	%r316, -1;
	// begin inline asm
	shfl.sync.down.b32 %r267, %r268, %r274, %r315, %r316;
	// end inline asm
	// begin inline asm
	shfl.sync.down.b32 %r272, %r273, %r274, %r315, %r316;
	// end inline asm
	mov.b64 	%rd158, {%r267, %r272};
	mov.b64 	%fd244, %rd158;
	setp.gt.s32 	%p140, %r266, 30;
	setp.lt.f64 	%p141, %fd366, %fd244;
	selp.f64 	%fd245, %fd244, %fd366, %p141;
	selp.f64 	%fd246, %fd366, %fd245, %p140;
	mov.b64 	%rd159, %fd246;
	mov.b64 	{%r278, %r283}, %rd159;
	mov.b32 	%r284, 2;
	// begin inline asm
	shfl.sync.down.b32 %r277, %r278, %r284, %r315, %r316;
	// end inline asm
	// begin inline asm
	shfl.sync.down.b32 %r282, %r283, %r284, %r315, %r316;
	// end inline asm
	mov.b64 	%rd160, {%r277, %r282};
	mov.b64 	%fd247, %rd160;
	setp.gt.s32 	%p142, %r266, 29;
	setp.lt.f64 	%p143, %fd246, %fd247;
	selp.f64 	%fd248, %fd247, %fd246, %p143;
	selp.f64 	%fd249, %fd246, %fd248, %p142;
	mov.b64 	%rd161, %fd249;
	mov.b64 	{%r288, %r293}, %rd161;
	mov.b32 	%r294, 4;
	// begin inline asm
	shfl.sync.down.b32 %r287, %r288, %r294, %r315, %r316;
	// end inline asm
	// begin inline asm
	shfl.sync.down.b32 %r292, %r293, %r294, %r315, %r316;
	// end inline asm
	mov.b64 	%rd162, {%r287, %r292};
	mov.b64 	%fd250, %rd162;
	setp.gt.s32 	%p144, %r266, 27;
	setp.lt.f64 	%p145, %fd249, %fd250;
	selp.f64 	%fd251, %fd250, %fd249, %p145;
	selp.f64 	%fd252, %fd249, %fd251, %p144;
	mov.b64 	%rd163, %fd252;
	mov.b64 	{%r298, %r303}, %rd163;
	mov.b32 	%r304, 8;
	// begin inline asm
	shfl.sync.down.b32 %r297, %r298, %r304, %r315, %r316;
	// end inline asm
	// begin inline asm
	shfl.sync.down.b32 %r302, %r303, %r304, %r315, %r316;
	// end inline asm
	mov.b64 	%rd164, {%r297, %r302};
	mov.b64 	%fd253, %rd164;
	setp.gt.s32 	%p146, %r266, 23;
	setp.lt.f64 	%p147, %fd252, %fd253;
	selp.f64 	%fd254, %fd253, %fd252, %p147;
	selp.f64 	%fd255, %fd252, %fd254, %p146;
	mov.b64 	%rd165, %fd255;
	mov.b64 	{%r308, %r313}, %rd165;
	mov.b32 	%r314, 16;
	// begin inline asm
	shfl.sync.down.b32 %r307, %r308, %r314, %r315, %r316;
	// end inline asm
	// begin inline asm
	shfl.sync.down.b32 %r312, %r313, %r314, %r315, %r316;
	// end inline asm
	mov.b64 	%rd166, {%r307, %r312};
	mov.b64 	%fd256, %rd166;
	setp.gt.s32 	%p148, %r266, 15;
	setp.lt.f64 	%p149, %fd255, %fd256;
	selp.f64 	%fd26, %fd256, %fd255, %p149;
	selp.f64 	%fd380, %fd255, %fd26, %p148;
	setp.ne.s32 	%p150, %r266, 0;
	@%p150 bra 	$L__BB6_36;
	shr.u32 	%r317, %r13, 2;
	and.b32  	%r318, %r317, 248;
	mov.u32 	%r319, _ZZN3cub18CUB_300001_SM_10006detail6reduce28DeviceReduceSingleTileKernelINS2_10policy_hubIdyN4cuda3__47maximumIvEEE10Policy1000EPdSB_iS8_ddNS5_3std3__410__identityEEEvT0_T1_T2_T3_T4_T6_E12temp_storage;
	add.s32 	%r320, %r319, %r318;
	st.shared.f64 	[%r320+8], %fd26;
$L__BB6_36:
	bar.sync 	0;
	setp.ne.s32 	%p151, %r13, 0;
	@%p151 bra 	$L__BB6_72;
	ld.shared.f64 	%fd257, [_ZZN3cub18CUB_300001_SM_10006detail6reduce28DeviceReduceSingleTileKernelINS2_10policy_hubIdyN4cuda3__47maximumIvEEE10Policy1000EPdSB_iS8_ddNS5_3std3__410__identityEEEvT0_T1_T2_T3_T4_T6_E12temp_storage+16];
	setp.lt.f64 	%p152, %fd380, %fd257;
	selp.f64 	%fd258, %fd257, %fd380, %p152;
	ld.shared.f64 	%fd259, [_ZZN3cub18CUB_300001_SM_10006detail6reduce28DeviceReduceSingleTileKernelINS2_10policy_hubIdyN4cuda3__47maximumIvEEE10Policy1000EPdSB_iS8_ddNS5_3std3__410__identityEEEvT0_T1_T2_T3_T4_T6_E12temp_storage+24];
	setp.lt.f64 	%p153, %fd258, %fd259;
	selp.f64 	%fd260, %fd259, %fd258, %p153;
	ld.shared.f64 	%fd261, [_ZZN3cub18CUB_300001_SM_10006detail6reduce28DeviceReduceSingleTileKernelINS2_10policy_hubIdyN4cuda3__47maximumIvEEE10Policy1000EPdSB_iS8_ddNS5_3std3__410__identityEEEvT0_T1_T2_T3_T4_T6_E12temp_storage+32];
	setp.lt.f64 	%p154, %fd260, %fd261;
	selp.f64 	%fd262, %fd261, %fd260, %p154;
	ld.shared.f64 	%fd263, [_ZZN3cub18CUB_300001_SM_10006detail6reduce28DeviceReduceSingleTileKernelINS2_10policy_hubIdyN4cuda3__47maximumIvEEE10Policy1000EPdSB_iS8_ddNS5_3std3__410__identityEEEvT0_T1_T2_T3_T4_T6_E12temp_storage+40];
	setp.lt.f64 	%p155, %fd262, %fd263;
	selp.f64 	%fd264, %fd263, %fd262, %p155;
	ld.shared.f64 	%fd265, [_ZZN3cub18CUB_300001_SM_10006detail6reduce28DeviceReduceSingleTileKernelINS2_10policy_hubIdyN4cuda3__47maximumIvEEE10Policy1000EPdSB_iS8_ddNS5_3std3__410__identityEEEvT0_T1_T2_T3_T4_T6_E12temp_storage+48];
	setp.lt.f64 	%p156, %fd264, %fd265;
	selp.f64 	%fd266, %fd265, %fd264, %p156;
	ld.shared.f64 	%fd267, [_ZZN3cub18CUB_300001_SM_10006detail6reduce28DeviceReduceSingleTileKernelINS2_10policy_hubIdyN4cuda3__47maximumIvEEE10Policy1000EPdSB_iS8_ddNS5_3std3__410__identityEEEvT0_T1_T2_T3_T4_T6_E12temp_storage+56];
	setp.lt.f64 	%p157, %fd266, %fd267;
	selp.f64 	%fd268, %fd267, %fd266, %p157;
	ld.shared.f64 	%fd269, [_ZZN3cub18CUB_300001_SM_10006detail6reduce28DeviceReduceSingleTileKernelINS2_10policy_hubIdyN4cuda3__47maximumIvEEE10Policy1000EPdSB_iS8_ddNS5_3std3__410__identityEEEvT0_T1_T2_T3_T4_T6_E12temp_storage+64];
	setp.lt.f64 	%p158, %fd268, %fd269;
	selp.f64 	%fd380, %fd269, %fd268, %p158;
	bra.uni 	$L__BB6_72;
$L__BB6_38:
	setp.gt.s32 	%p3, %r68, 2047;
	@%p3 bra 	$L__BB6_56;
	mov.u32 	%r35, %tid.x;
	setp.ge.s32 	%p52, %r35, %r68;
	mov.f64 	%fd372, 0d0000000000000000;
	mov.u32 	%r462, %r35;
	@%p52 bra 	$L__BB6_41;
	mul.wide.u32 	%rd81, %r35, 8;
	add.s64 	%rd80, %rd15, %rd81;
	// begin inline asm
	ld.global.nc.u64 %rd79, [%rd80];
	// end inline asm
	mov.b64 	%fd372, %rd79;
	add.s32 	%r462, %r35, 256;
$L__BB6_41:
	setp.ge.s32 	%p53, %r462, %r68;
	@%p53 bra 	$L__BB6_47;
	not.b32 	%r133, %r462;
	add.s32 	%r38, %r68, %r133;
	and.b32  	%r134, %r38, 768;
	setp.eq.s32 	%p54, %r134, 768;
	@%p54 bra 	$L__BB6_45;
	mul.wide.u32 	%rd82, %r462, 8;
	add.s64 	%rd204, %rd15, %rd82;
	shr.u32 	%r135, %r38, 8;
	add.s32 	%r136, %r135, 1;
	and.b32  	%r137, %r136, 3;
	neg.s32 	%r460, %r137;
$L__BB6_44:
	.pragma "nounroll";
	// begin inline asm
	ld.global.nc.u64 %rd83, [%rd204];
	// end inline asm
	mov.b64 	%fd125, %rd83;
	setp.lt.f64 	%p55, %fd372, %fd125;
	selp.f64 	%fd372, %fd125, %fd372, %p55;
	add.s32 	%r462, %r462, 256;
	add.s64 	%rd204, %rd204, 2048;
	add.s32 	%r460, %r460, 1;
	setp.ne.s32 	%p56, %r460, 0;
	@%p56 bra 	$L__BB6_44;
$L__BB6_45:
	setp.lt.u32 	%p57, %r38, 768;
	@%p57 bra 	$L__BB6_47;
$L__BB6_46:
	mul.wide.s32 	%rd93, %r462, 8;
	add.s64 	%rd86, %rd15, %rd93;
	// begin inline asm
	ld.global.nc.u64 %rd85, [%rd86];
	// end inline asm
	mov.b64 	%fd126, %rd85;
	setp.lt.f64 	%p58, %fd372, %fd126;
	selp.f64 	%fd127, %fd126, %fd372, %p58;
	add.s64 	%rd88, %rd86, 2048;
	// begin inline asm
	ld.global.nc.u64 %rd87, [%rd88];
	// end inline asm
	mov.b64 	%fd128, %rd87;
	setp.lt.f64 	%p59, %fd127, %fd128;
	selp.f64 	%fd129, %fd128, %fd127, %p59;
	add.s64 	%rd90, %rd86, 4096;
	// begin inline asm
	ld.global.nc.u64 %rd89, [%rd90];
	// end inline asm
	mov.b64 	%fd130, %rd89;
	setp.lt.f64 	%p60, %fd129, %fd130;
	selp.f64 	%fd131, %fd130, %fd129, %p60;
	add.s64 	%rd92, %rd86, 6144;
	// begin inline asm
	ld.global.nc.u64 %rd91, [%rd92];
	// end inline asm
	mov.b64 	%fd132, %rd91;
	setp.lt.f64 	%p61, %fd131, %fd132;
	selp.f64 	%fd372, %fd132, %fd131, %p61;
	add.s32 	%r462, %r462, 1024;
	setp.lt.s32 	%p62, %r462, %r68;
	@%p62 bra 	$L__BB6_46;
$L__BB6_47:
	setp.lt.s32 	%p63, %r68, 256;
	@%p63 bra 	$L__BB6_52;
	// begin inline asm
	mov.u32 %r201, %laneid;
	// end inline asm
	mov.b64 	%rd104, %fd372;
	mov.b64 	{%r203, %r208}, %rd104;
	mov.b32 	%r209, 1;
	mov.b32 	%r250, 31;
	mov.b32 	%r251, -1;
	// begin inline asm
	shfl.sync.down.b32 %r202, %r203, %r209, %r250, %r251;
	// end inline asm
	// begin inline asm
	shfl.sync.down.b32 %r207, %r208, %r209, %r250, %r251;
	// end inline asm
	mov.b64 	%rd105, {%r202, %r207};
	mov.b64 	%fd180, %rd105;
	setp.gt.s32 	%p91, %r201, 30;
	setp.lt.f64 	%p92, %fd372, %fd180;
	selp.f64 	%fd181, %fd180, %fd372, %p92;
	selp.f64 	%fd182, %fd372, %fd181, %p91;
	mov.b64 	%rd106, %fd182;
	mov.b64 	{%r213, %r218}, %rd106;
	mov.b32 	%r219, 2;
	// begin inline asm
	shfl.sync.down.b32 %r212, %r213, %r219, %r250, %r251;
	// end inline asm
	// begin inline asm
	shfl.sync.down.b32 %r217, %r218, %r219, %r250, %r251;
	// end inline asm
	mov.b64 	%rd107, {%r212, %r217};
	mov.b64 	%fd183, %rd107;
	setp.gt.s32 	%p93, %r201, 29;
	setp.lt.f64 	%p94, %fd182, %fd183;
	selp.f64 	%fd184, %fd183, %fd182, %p94;
	selp.f64 	%fd185, %fd182, %fd184, %p93;
	mov.b64 	%rd108, %fd185;
	mov.b64 	{%r223, %r228}, %rd108;
	mov.b32 	%r229, 4;
	// begin inline asm
	shfl.sync.down.b32 %r222, %r223, %r229, %r250, %r251;
	// end inline asm
	// begin inline asm
	shfl.sync.down.b32 %r227, %r228, %r229, %r250, %r251;
	// end inline asm
	mov.b64 	%rd109, {%r222, %r227};
	mov.b64 	%fd186, %rd109;
	setp.gt.s32 	%p95, %r201, 27;
	setp.lt.f64 	%p96, %fd185, %fd186;
	selp.f64 	%fd187, %fd186, %fd185, %p96;
	selp.f64 	%fd188, %fd185, %fd187, %p95;
	mov.b64 	%rd110, %fd188;
	mov.b64 	{%r233, %r238}, %rd110;
	mov.b32 	%r239, 8;
	// begin inline asm
	shfl.sync.down.b32 %r232, %r233, %r239, %r250, %r251;
	// end inline asm
	// begin inline asm
	shfl.sync.down.b32 %r237, %r238, %r239, %r250, %r251;
	// end inline asm
	mov.b64 	%rd111, {%r232, %r237};
	mov.b64 	%fd189, %rd111;
	setp.gt.s32 	%p97, %r201, 23;
	setp.lt.f64 	%p98, %fd188, %fd189;
	selp.f64 	%fd190, %fd189, %fd188, %p98;
	selp.f64 	%fd191, %fd188, %fd190, %p97;
	mov.b64 	%rd112, %fd191;
	mov.b64 	{%r243, %r248}, %rd112;
	mov.b32 	%r249, 16;
	// begin inline asm
	shfl.sync.down.b32 %r242, %r243, %r249, %r250, %r251;
	// end inline asm
	// begin inline asm
	shfl.sync.down.b32 %r247, %r248, %r249, %r250, %r251;
	// end inline asm
	mov.b64 	%rd113, {%r242, %r247};
	mov.b64 	%fd192, %rd113;
	setp.gt.s32 	%p99, %r201, 15;
	setp.lt.f64 	%p100, %fd191, %fd192;
	selp.f64 	%fd38, %fd192, %fd191, %p100;
	selp.f64 	%fd380, %fd191, %fd38, %p99;
	setp.ne.s32 	%p101, %r201, 0;
	@%p101 bra 	$L__BB6_50;
	shr.u32 	%r252, %r35, 2;
	and.b32  	%r253, %r252, 248;
	mov.u32 	%r254, _ZZN3cub18CUB_300001_SM_10006detail6reduce28DeviceReduceSingleTileKernelINS2_10policy_hubIdyN4cuda3__47maximumIvEEE10Policy1000EPdSB_iS8_ddNS5_3std3__410__identityEEEvT0_T1_T2_T3_T4_T6_E12temp_storage;
	add.s32 	%r255, %r254, %r253;
	st.shared.f64 	[%r255+8], %fd38;
$L__BB6_50:
	bar.sync 	0;
	setp.ne.s32 	%p102, %r35, 0;
	@%p102 bra 	$L__BB6_72;
	ld.shared.f64 	%fd193, [_ZZN3cub18CUB_300001_SM_10006detail6reduce28DeviceReduceSingleTileKernelINS2_10policy_hubIdyN4cuda3__47maximumIvEEE10Policy1000EPdSB_iS8_ddNS5_3std3__410__identityEEEvT0_T1_T2_T3_T4_T6_E12temp_storage+16];
	setp.lt.f64 	%p103, %fd380, %fd193;
	selp.f64 	%fd194, %fd193, %fd380, %p103;
	ld.shared.f64 	%fd195, [_ZZN3cub18CUB_300001_SM_10006detail6reduce28DeviceReduceSingleTileKernelINS2_10policy_hubIdyN4cuda3__47maximumIvEEE10Policy1000EPdSB_iS8_ddNS5_3std3__410__identityEEEvT0_T1_T2_T3_T4_T6_E12temp_storage+24];
	setp.lt.f64 	%p104, %fd194, %fd195;
	selp.f64 	%fd196, %fd195, %fd194, %p104;
	ld.shared.f64 	%fd197, [_ZZN3cub18CUB_300001_SM_10006detail6reduce28DeviceReduceSingleTileKernelINS2_10policy_hubIdyN4cuda3__47maximumIvEEE10Policy1000EPdSB_iS8_ddNS5_3std3__410__identityEEEvT0_T1_T2_T3_T4_T6_E12temp_storage+32];
	setp.lt.f64 	%p105, %fd196, %fd197;
	selp.f64 	%fd198, %fd197, %fd196, %p105;
	ld.shared.f64 	%fd199, [_ZZN3cub18CUB_300001_SM_10006detail6reduce28DeviceReduceSingleTileKernelINS2_10policy_hubIdyN4cuda3__47maximumIvEEE10Policy1000EPdSB_iS8_ddNS5_3std3__410__identityEEEvT0_T1_T2_T3_T4_T6_E12temp_storage+40];
	setp.lt.f64 	%p106, %fd198, %fd199;
	selp.f64 	%fd200, %fd199, %fd198, %p106;
	ld.shared.f64 	%fd201, [_ZZN3cub18CUB_300001_SM_10006detail6reduce28DeviceReduceSingleTileKernelINS2_10policy_hubIdyN4cuda3__47maximumIvEEE10Policy1000EPdSB_iS8_ddNS5_3std3__410__identityEEEvT0_T1_T2_T3_T4_T6_E12temp_storage+48];
	setp.lt.f64 	%p107, %fd200, %fd201;
	selp.f64 	%fd202, %fd201, %fd200, %p107;
	ld.shared.f64 	%fd203, [_ZZN3cub18CUB_300001_SM_10006detail6reduce28DeviceReduceSingleTileKernelINS2_10policy_hubIdyN4cuda3__47maximumIvEEE10Policy1000EPdSB_iS8_ddNS5_3std3__410__identityEEEvT0_T1_T2_T3_T4_T6_E12temp_storage+56];
	setp.lt.f64 	%p108, %fd202, %fd203;
	selp.f64 	%fd204, %fd203, %fd202, %p108;
	ld.shared.f64 	%fd205, [_ZZN3cub18CUB_300001_SM_10006detail6reduce28DeviceReduceSingleTileKernelINS2_10policy_hubIdyN4cuda3__47maximumIvEEE10Policy1000EPdSB_iS8_ddNS5_3std3__410__identityEEEvT0_T1_T2_T3_T4_T6_E12temp_storage+64];
	setp.lt.f64 	%p109, %fd204, %fd205;
	selp.f64 	%fd380, %fd205, %fd204, %p109;
	bra.uni 	$L__BB6_72;
$L__BB6_52:
	// begin inline asm
	mov.u32 %r138, %laneid;
	// end inline asm
	and.b32  	%r189, %r35, 992;
	add.s32 	%r190, %r189, 32;
	setp.gt.s32 	%p64, %r190, %r68;
	not.b32 	%r191, %r189;
	add.s32 	%r192, %r68, %r191;
	selp.b32 	%r187, %r192, 31, %p64;
	mov.b64 	%rd94, %fd372;
	mov.b64 	{%r140, %r145}, %rd94;
	mov.b32 	%r146, 1;
	mov.b32 	%r188, -1;
	// begin inline asm
	shfl.sync.down.b32 %r139, %r140, %r146, %r187, %r188;
	// end inline asm
	// begin inline asm
	shfl.sync.down.b32 %r144, %r145, %r146, %r187, %r188;
	// end inline asm
	mov.b64 	%rd95, {%r139, %r144};
	mov.b64 	%fd133, %rd95;
	setp.lt.s32 	%p65, %r138, %r187;
	setp.lt.f64 	%p66, %fd372, %fd133;
	selp.f64 	%fd134, %fd133, %fd372, %p66;
	selp.f64 	%fd135, %fd134, %fd372, %p65;
	mov.b64 	%rd96, %fd135;
	mov.b64 	{%r150, %r155}, %rd96;
	mov.b32 	%r156, 2;
	// begin inline asm
	shfl.sync.down.b32 %r149, %r150, %r156, %r187, %r188;
	// end inline asm
	// begin inline asm
	shfl.sync.down.b32 %r154, %r155, %r156, %r187, %r188;
	// end inline asm
	mov.b64 	%rd97, {%r149, %r154};
	mov.b64 	%fd136, %rd97;
	add.s32 	%r193, %r138, 2;
	setp.gt.s32 	%p67, %r193, %r187;
	setp.lt.f64 	%p68, %fd135, %fd136;
	selp.f64 	%fd137, %fd136, %fd135, %p68;
	selp.f64 	%fd138, %fd135, %fd137, %p67;
	mov.b64 	%rd98, %fd138;
	mov.b64 	{%r160, %r165}, %rd98;
	mov.b32 	%r166, 4;
	// begin inline asm
	shfl.sync.down.b32 %r159, %r160, %r166, %r187, %r188;
	// end inline asm
	// begin inline asm
	shfl.sync.down.b32 %r164, %r165, %r166, %r187, %r188;
	// end inline asm
	mov.b64 	%rd99, {%r159, %r164};
	mov.b64 	%fd139, %rd99;
	add.s32 	%r194, %r138, 4;
	setp.gt.s32 	%p69, %r194, %r187;
	setp.lt.f64 	%p70, %fd138, %fd139;
	selp.f64 	%fd140, %fd139, %fd138, %p70;
	selp.f64 	%fd141, %fd138, %fd140, %p69;
	mov.b64 	%rd100, %fd141;
	mov.b64 	{%r170, %r175}, %rd100;
	mov.b32 	%r176, 8;
	// begin inline asm
	shfl.sync.down.b32 %r169, %r170, %r176, %r187, %r188;
	// end inline asm
	// begin inline asm
	shfl.sync.down.b32 %r174, %r175, %r176, %r187, %r188;
	// end inline asm
	mov.b64 	%rd101, {%r169, %r174};
	mov.b64 	%fd142, %rd101;
	add.s32 	%r195, %r138, 8;
	setp.gt.s32 	%p71, %r195, %r187;
	setp.lt.f64 	%p72, %fd141, %fd142;
	selp.f64 	%fd143, %fd142, %fd141, %p72;
	selp.f64 	%fd144, %fd141, %fd143, %p71;
	mov.b64 	%rd102, %fd144;
	mov.b64 	{%r180, %r185}, %rd102;
	mov.b32 	%r186, 16;
	// begin inline asm
	shfl.sync.down.b32 %r179, %r180, %r186, %r187, %r188;
	// end inline asm
	// begin inline asm
	shfl.sync.down.b32 %r184, %r185, %r186, %r187, %r188;
	// end inline asm
	mov.b64 	%rd103, {%r179, %r184};
	mov.b64 	%fd145, %rd103;
	add.s32 	%r196, %r138, 16;
	setp.gt.s32 	%p73, %r196, %r187;
	setp.lt.f64 	%p74, %fd144, %fd145;
	selp.f64 	%fd146, %fd145, %fd144, %p74;
	selp.f64 	%fd380, %fd144, %fd146, %p73;
	setp.ne.s32 	%p75, %r138, 0;
	@%p75 bra 	$L__BB6_54;
	shr.u32 	%r197, %r35, 2;
	and.b32  	%r198, %r197, 248;
	mov.u32 	%r199, _ZZN3cub18CUB_300001_SM_10006detail6reduce28DeviceReduceSingleTileKernelINS2_10policy_hubIdyN4cuda3__47maximumIvEEE10Policy1000EPdSB_iS8_ddNS5_3std3__410__identityEEEvT0_T1_T2_T3_T4_T6_E12temp_storage;
	add.s32 	%r200, %r199, %r198;
	st.shared.f64 	[%r200+8], %fd380;
$L__BB6_54:
	bar.sync 	0;
	setp.ne.s32 	%p76, %r35, 0;
	@%p76 bra 	$L__BB6_72;
	setp.gt.s32 	%p77, %r68, 32;
	ld.shared.f64 	%fd147, [_ZZN3cub18CUB_300001_SM_10006detail6reduce28DeviceReduceSingleTileKernelINS2_10policy_hubIdyN4cuda3__47maximumIvEEE10Policy1000EPdSB_iS8_ddNS5_3std3__410__identityEEEvT0_T1_T2_T3_T4_T6_E12temp_storage+16];
	setp.lt.f64 	%p78, %fd380, %fd147;
	selp.f64 	%fd149, %fd147, %fd380, %p78;
	selp.f64 	%fd150, %fd149, %fd380, %p77;
	setp.gt.s32 	%p79, %r68, 64;
	ld.shared.f64 	%fd152, [_ZZN3cub18CUB_300001_SM_10006detail6reduce28DeviceReduceSingleTileKernelINS2_10policy_hubIdyN4cuda3__47maximumIvEEE10Policy1000EPdSB_iS8_ddNS5_3std3__410__identityEEEvT0_T1_T2_T3_T4_T6_E12temp_storage+24];
	setp.lt.f64 	%p80, %fd150, %fd152;
	selp.f64 	%fd154, %fd152, %fd150, %p80;
	selp.f64 	%fd155, %fd154, %fd150, %p79;
	setp.gt.s32 	%p81, %r68, 96;
	ld.shared.f64 	%fd157, [_ZZN3cub18CUB_300001_SM_10006detail6reduce28DeviceReduceSingleTileKernelINS2_10policy_hubIdyN4cuda3__47maximumIvEEE10Policy1000EPdSB_iS8_ddNS5_3std3__410__identityEEEvT0_T1_T2_T3_T4_T6_E12temp_storage+32];
	setp.lt.f64 	%p82, %fd155, %fd157;
	selp.f64 	%fd159, %fd157, %fd155, %p82;
	selp.f64 	%fd160, %fd159, %fd155, %p81;
	setp.gt.s32 	%p83, %r68, 128;
	ld.shared.f64 	%fd162, [_ZZN3cub18CUB_300001_SM_10006detail6reduce28DeviceReduceSingleTileKernelINS2_10policy_hubIdyN4cuda3__47maximumIvEEE10Policy1000EPdSB_iS8_ddNS5_3std3__410__identityEEEvT0_T1_T2_T3_T4_T6_E12temp_storage+40];
	setp.lt.f64 	%p84, %fd160, %fd162;
	selp.f64 	%fd164, %fd162, %fd160, %p84;
	selp.f64 	%fd165, %fd164, %fd160, %p83;
	setp.gt.s32 	%p85, %r68, 160;
	ld.shared.f64 	%fd167, [_ZZN3cub18CUB_300001_SM_10006detail6reduce28DeviceReduceSingleTileKernelINS2_10policy_hubIdyN4cuda3__47maximumIvEEE10Policy1000EPdSB_iS8_ddNS5_3std3__410__identityEEEvT0_T1_T2_T3_T4_T6_E12temp_storage+48];
	setp.lt.f64 	%p86, %fd165, %fd167;
	selp.f64 	%fd169, %fd167, %fd165, %p86;
	selp.f64 	%fd170, %fd169, %fd165, %p85;
	setp.gt.s32 	%p87, %r68, 192;
	ld.shared.f64 	%fd172, [_ZZN3cub18CUB_300001_SM_10006detail6reduce28DeviceReduceSingleTileKernelINS2_10policy_hubIdyN4cuda3__47maximumIvEEE10Policy1000EPdSB_iS8_ddNS5_3std3__410__identityEEEvT0_T1_T2_T3_T4_T6_E12temp_storage+56];
	setp.lt.f64 	%p88, %fd170, %fd172;
	selp.f64 	%fd174, %fd172, %fd170, %p88;
	selp.f64 	%fd175, %fd174, %fd170, %p87;
	setp.gt.s32 	%p89, %r68, 224;
	ld.shared.f64 	%fd177, [_ZZN3cub18CUB_300001_SM_10006detail6reduce28DeviceReduceSingleTileKernelINS2_10policy_hubIdyN4cuda3__47maximumIvEEE10Policy1000EPdSB_iS8_ddNS5_3std3__410__identityEEEvT0_T1_T2_T3_T4_T6_E12temp_storage+64];
	setp.lt.f64 	%p90, %fd175, %fd177;
	selp.f64 	%fd179, %fd177, %fd175, %p90;
	selp.f64 	%fd380, %fd179, %fd175, %p89;
	bra.uni 	$L__BB6_72;
$L__BB6_56:
	mov.u32 	%r47, %tid.x;
	mul.wide.u32 	%rd34, %r47, 8;
	add.s64 	%rd19, %rd15, %rd34;
	// begin inline asm
	ld.global.nc.u64 %rd18, [%rd19];
	// end inline asm
	mov.b64 	%fd59, %rd18;
	add.s64 	%rd21, %rd19, 2048;
	// begin inline asm
	ld.global.nc.u64 %rd20, [%rd21];
	// end inline asm
	mov.b64 	%fd60, %rd20;
	add.s64 	%rd23, %rd19, 4096;
	// begin inline asm
	ld.global.nc.u64 %rd22, [%rd23];
	// end inline asm
	mov.b64 	%fd61, %rd22;
	add.s64 	%rd25, %rd19, 6144;
	// begin inline asm
	ld.global.nc.u64 %rd24, [%rd25];
	// end inline asm
	mov.b64 	%fd62, %rd24;
	add.s64 	%rd27, %rd19, 8192;
	// begin inline asm
	ld.global.nc.u64 %rd26, [%rd27];
	// end inline asm
	mov.b64 	%fd63, %rd26;
	add.s64 	%rd29, %rd19, 10240;
	// begin inline asm
	ld.global.nc.u64 %rd28, [%rd29];
	// end inline asm
	mov.b64 	%fd64, %rd28;
	add.s64 	%rd31, %rd19, 12288;
	// begin inline asm
	ld.global.nc.u64 %rd30, [%rd31];
	// end inline asm
	mov.b64 	%fd65, %rd30;
	add.s64 	%rd33, %rd19, 14336;
	// begin inline asm
	ld.global.nc.u64 %rd32, [%rd33];
	// end inline asm
	mov.b64 	%fd66, %rd32;
	setp.lt.f64 	%p4, %fd59, %fd60;
	selp.f64 	%fd67, %fd60, %fd59, %p4;
	setp.lt.f64 	%p5, %fd67, %fd61;
	selp.f64 	%fd68, %fd61, %fd67, %p5;
	setp.lt.f64 	%p6, %fd68, %fd62;
	selp.f64 	%fd69, %fd62, %fd68, %p6;
	setp.lt.f64 	%p7, %fd69, %fd63;
	selp.f64 	%fd70, %fd63, %fd69, %p7;
	setp.lt.f64 	%p8, %fd70, %fd64;
	selp.f64 	%fd71, %fd64, %fd70, %p8;
	setp.lt.f64 	%p9, %fd71, %fd65;
	selp.f64 	%fd72, %fd65, %fd71, %p9;
	setp.lt.f64 	%p10, %fd72, %fd66;
	selp.f64 	%fd379, %fd66, %fd72, %p10;
	setp.lt.u32 	%p11, %r68, 4096;
	mov.b32 	%r465, 2048;
	@%p11 bra 	$L__BB6_60;
	add.s32 	%r48, %r68, -2048;
	mov.b32 	%r465, 2048;
$L__BB6_58:
	mul.wide.s32 	%rd51, %r465, 8;
	add.s64 	%rd36, %rd19, %rd51;
	// begin inline asm
	ld.global.nc.u64 %rd35, [%rd36];
	// end inline asm
	mov.b64 	%fd73, %rd35;
	add.s64 	%rd38, %rd36, 2048;
	// begin inline asm
	ld.global.nc.u64 %rd37, [%rd38];
	// end inline asm
	mov.b64 	%fd74, %rd37;
	add.s64 	%rd40, %rd36, 4096;
	// begin inline asm
	ld.global.nc.u64 %rd39, [%rd40];
	// end inline asm
	mov.b64 	%fd75, %rd39;
	add.s64 	%rd42, %rd36, 6144;
	// begin inline asm
	ld.global.nc.u64 %rd41, [%rd42];
	// end inline asm
	mov.b64 	%fd76, %rd41;
	add.s64 	%rd44, %rd36, 8192;
	// begin inline asm
	ld.global.nc.u64 %rd43, [%rd44];
	// end inline asm
	mov.b64 	%fd77, %rd43;
	add.s64 	%rd46, %rd36, 10240;
	// begin inline asm
	ld.global.nc.u64 %rd45, [%rd46];
	// end inline asm
	mov.b64 	%fd78, %rd45;
	add.s64 	%rd48, %rd36, 12288;
	// begin inline asm
	ld.global.nc.u64 %rd47, [%rd48];
	// end inline asm
	mov.b64 	%fd79, %rd47;
	add.s64 	%rd50, %rd36, 14336;
	// begin inline asm
	ld.global.nc.u64 %rd49, [%rd50];
	// end inline asm
	mov.b64 	%fd80, %rd49;
	setp.lt.f64 	%p12, %fd379, %fd73;
	selp.f64 	%fd81, %fd73, %fd379, %p12;
	setp.lt.f64 	%p13, %fd81, %fd74;
	selp.f64 	%fd82, %fd74, %fd81, %p13;
	setp.lt.f64 	%p14, %fd82, %fd75;
	selp.f64 	%fd83, %fd75, %fd82, %p14;
	setp.lt.f64 	%p15, %fd83, %fd76;
	selp.f64 	%fd84, %fd76, %fd83, %p15;
	setp.lt.f64 	%p16, %fd84, %fd77;
	selp.f64 	%fd85, %fd77, %fd84, %p16;
	setp.lt.f64 	%p17, %fd85, %fd78;
	selp.f64 	%fd86, %fd78, %fd85, %p17;
	setp.lt.f64 	%p18, %fd86, %fd79;
	selp.f64 	%fd87, %fd79, %fd86, %p18;
	setp.lt.f64 	%p19, %fd87, %fd80;
	selp.f64 	%fd379, %fd80, %fd87, %p19;
	sub.s32 	%r71, %r68, %r465;
	setp.lt.s32 	%p20, %r71, 2048;
	@%p20 bra 	$L__BB6_68;
	add.s32 	%r465, %r465, 2048;
	setp.le.s32 	%p21, %r465, %r48;
	@%p21 bra 	$L__BB6_58;
$L__BB6_60:
	setp.le.s32 	%p22, %r68, %r465;
	@%p22 bra 	$L__BB6_68;
	sub.s32 	%r52, %r68, %r465;
	setp.ge.s32 	%p23, %r47, %r52;
	@%p23 bra 	$L__BB6_68;
	not.b32 	%r72, %r47;
	add.s32 	%r73, %r68, %r72;
	sub.s32 	%r53, %r73, %r465;
	and.b32  	%r74, %r53, 768;
	setp.eq.s32 	%p24, %r74, 768;
	mov.u32 	%r469, %r47;
	@%p24 bra 	$L__BB6_65;
	add.s32 	%r467, %r47, %r465;
	shr.u32 	%r75, %r53, 8;
	add.s32 	%r76, %r75, 1;
	and.b32  	%r77, %r76, 3;
	neg.s32 	%r466, %r77;
	mov.u32 	%r469, %r47;
$L__BB6_64:
	.pragma "nounroll";
	mul.wide.u32 	%rd54, %r467, 8;
	add.s64 	%rd53, %rd15, %rd54;
	// begin inline asm
	ld.global.nc.u64 %rd52, [%rd53];
	// end inline asm
	mov.b64 	%fd89, %rd52;
	setp.lt.f64 	%p25, %fd379, %fd89;
	selp.f64 	%fd379, %fd89, %fd379, %p25;
	add.s32 	%r469, %r469, 256;
	add.s32 	%r467, %r467, 256;
	add.s32 	%r466, %r466, 1;
	setp.ne.s32 	%p26, %r466, 0;
	@%p26 bra 	$L__BB6_64;
$L__BB6_65:
	setp.lt.u32 	%p27, %r53, 768;
	@%p27 bra 	$L__BB6_68;
	cvt.u64.u32 	%rd55, %r469;
	cvt.u64.u32 	%rd56, %r465;
	add.s64 	%rd57, %rd55, %rd56;
	shl.b64 	%rd58, %rd57, 3;
	add.s64 	%rd59, %rd58, %rd15;
	add.s64 	%rd205, %rd59, 4096;
	add.s32 	%r470, %r469, %r465;
$L__BB6_67:
	mul.wide.u32 	%rd68, %r470, 8;
	add.s64 	%rd61, %rd15, %rd68;
	// begin inline asm
	ld.global.nc.u64 %rd60, [%rd61];
	// end inline asm
	mov.b64 	%fd90, %rd60;
	setp.lt.f64 	%p28, %fd379, %fd90;
	selp.f64 	%fd91, %fd90, %fd379, %p28;
	add.s64 	%rd63, %rd205, -2048;
	// begin inline asm
	ld.global.nc.u64 %rd62, [%rd63];
	// end inline asm
	mov.b64 	%fd92, %rd62;
	setp.lt.f64 	%p29, %fd91, %fd92;
	selp.f64 	%fd93, %fd92, %fd91, %p29;
	// begin inline asm
	ld.global.nc.u64 %rd64, [%rd205];
	// end inline asm
	mov.b64 	%fd94, %rd64;
	setp.lt.f64 	%p30, %fd93, %fd94;
	selp.f64 	%fd95, %fd94, %fd93, %p30;
	add.s64 	%rd67, %rd205, 2048;
	// begin inline asm
	ld.global.nc.u64 %rd66, [%rd67];
	// end inline asm
	mov.b64 	%fd96, %rd66;
	setp.lt.f64 	%p31, %fd95, %fd96;
	selp.f64 	%fd379, %fd96, %fd95, %p31;
	add.s32 	%r469, %r469, 1024;
	add.s64 	%rd205, %rd205, 8192;
	add.s32 	%r470, %r470, 1024;
	setp.lt.s32 	%p32, %r469, %r52;
	@%p32 bra 	$L__BB6_67;
$L__BB6_68:
	// begin inline asm
	mov.u32 %r78, %laneid;
	// end inline asm
	mov.b64 	%rd69, %fd379;
	mov.b64 	{%r80, %r85}, %rd69;
	mov.b32 	%r86, 1;
	mov.b32 	%r127, 31;
	mov.b32 	%r128, -1;
	// begin inline asm
	shfl.sync.down.b32 %r79, %r80, %r86, %r127, %r128;
	// end inline asm
	// begin inline asm
	shfl.sync.down.b32 %r84, %r85, %r86, %r127, %r128;
	// end inline asm
	mov.b64 	%rd70, {%r79, %r84};
	mov.b64 	%fd97, %rd70;
	setp.gt.s32 	%p33, %r78, 30;
	setp.lt.f64 	%p34, %fd379, %fd97;
	selp.f64 	%fd98, %fd97, %fd379, %p34;
	selp.f64 	%fd99, %fd379, %fd98, %p33;
	mov.b64 	%rd71, %fd99;
	mov.b64 	{%r90, %r95}, %rd71;
	mov.b32 	%r96, 2;
	// begin inline asm
	shfl.sync.down.b32 %r89, %r90, %r96, %r127, %r128;
	// end inline asm
	// begin inline asm
	shfl.sync.down.b32 %r94, %r95, %r96, %r127, %r128;
	// end inline asm
	mov.b64 	%rd72, {%r89, %r94};
	mov.b64 	%fd100, %rd72;
	setp.gt.s32 	%p35, %r78, 29;
	setp.lt.f64 	%p36, %fd99, %fd100;
	selp.f64 	%fd101, %fd100, %fd99, %p36;
	selp.f64 	%fd102, %fd99, %fd101, %p35;
	mov.b64 	%rd73, %fd102;
	mov.b64 	{%r100, %r105}, %rd73;
	mov.b32 	%r106, 4;
	// begin inline asm
	shfl.sync.down.b32 %r99, %r100, %r106, %r127, %r128;
	// end inline asm
	// begin inline asm
	shfl.sync.down.b32 %r104, %r105, %r106, %r127, %r128;
	// end inline asm
	mov.b64 	%rd74, {%r99, %r104};
	mov.b64 	%fd103, %rd74;
	setp.gt.s32 	%p37, %r78, 27;
	setp.lt.f64 	%p38, %fd102, %fd103;
	selp.f64 	%fd104, %fd103, %fd102, %p38;
	selp.f64 	%fd105, %fd102, %fd104, %p37;
	mov.b64 	%rd75, %fd105;
	mov.b64 	{%r110, %r115}, %rd75;
	mov.b32 	%r116, 8;
	// begin inline asm
	shfl.sync.down.b32 %r109, %r110, %r116, %r127, %r128;
	// end inline asm
	// begin inline asm
	shfl.sync.down.b32 %r114, %r115, %r116, %r127, %r128;
	// end inline asm
	mov.b64 	%rd76, {%r109, %r114};
	mov.b64 	%fd106, %rd76;
	setp.gt.s32 	%p39, %r78, 23;
	setp.lt.f64 	%p40, %fd105, %fd106;
	selp.f64 	%fd107, %fd106, %fd105, %p40;
	selp.f64 	%fd108, %fd105, %fd107, %p39;
	mov.b64 	%rd77, %fd108;
	mov.b64 	{%r120, %r125}, %rd77;
	mov.b32 	%r126, 16;
	// begin inline asm
	shfl.sync.down.b32 %r119, %r120, %r126, %r127, %r128;
	// end inline asm
	// begin inline asm
	shfl.sync.down.b32 %r124, %r125, %r126, %r127, %r128;
	// end inline asm
	mov.b64 	%rd78, {%r119, %r124};
	mov.b64 	%fd109, %rd78;
	setp.gt.s32 	%p41, %r78, 15;
	setp.lt.f64 	%p42, %fd108, %fd109;
	selp.f64 	%fd54, %fd109, %fd108, %p42;
	selp.f64 	%fd380, %fd108, %fd54, %p41;
	setp.ne.s32 	%p43, %r78, 0;
	@%p43 bra 	$L__BB6_70;
	shr.u32 	%r129, %r47, 2;
	and.b32  	%r130, %r129, 248;
	mov.u32 	%r131, _ZZN3cub18CUB_300001_SM_10006detail6reduce28DeviceReduceSingleTileKernelINS2_10policy_hubIdyN4cuda3__47maximumIvEEE10Policy1000EPdSB_iS8_ddNS5_3std3__410__identityEEEvT0_T1_T2_T3_T4_T6_E12temp_storage;
	add.s32 	%r132, %r131, %r130;
	st.shared.f64 	[%r132+8], %fd54;
$L__BB6_70:
	bar.sync 	0;
	setp.ne.s32 	%p44, %r47, 0;
	@%p44 bra 	$L__BB6_72;
	ld.shared.f64 	%fd110, [_ZZN3cub18CUB_300001_SM_10006detail6reduce28DeviceReduceSingleTileKernelINS2_10policy_hubIdyN4cuda3__47maximumIvEEE10Policy1000EPdSB_iS8_ddNS5_3std3__410__identityEEEvT0_T1_T2_T3_T4_T6_E12temp_storage+16];
	setp.lt.f64 	%p45, %fd380, %fd110;
	selp.f64 	%fd111, %fd110, %fd380, %p45;
	ld.shared.f64 	%fd112, [_ZZN3cub18CUB_300001_SM_10006detail6reduce28DeviceReduceSingleTileKernelINS2_10policy_hubIdyN4cuda3__47maximumIvEEE10Policy1000EPdSB_iS8_ddNS5_3std3__410__identityEEEvT0_T1_T2_T3_T4_T6_E12temp_storage+24];
	setp.lt.f64 	%p46, %fd111, %fd112;
	selp.f64 	%fd113, %fd112, %fd111, %p46;
	ld.shared.f64 	%fd114, [_ZZN3cub18CUB_300001_SM_10006detail6reduce28DeviceReduceSingleTileKernelINS2_10policy_hubIdyN4cuda3__47maximumIvEEE10Policy1000EPdSB_iS8_ddNS5_3std3__410__identityEEEvT0_T1_T2_T3_T4_T6_E12temp_storage+32];
	setp.lt.f64 	%p47, %fd113, %fd114;
	selp.f64 	%fd115, %fd114, %fd113, %p47;
	ld.shared.f64 	%fd116, [_ZZN3cub18CUB_300001_SM_10006detail6reduce28DeviceReduceSingleTileKernelINS2_10policy_hubIdyN4cuda3__47maximumIvEEE10Policy1000EPdSB_iS8_ddNS5_3std3__410__identityEEEvT0_T1_T2_T3_T4_T6_E12temp_storage+40];
	setp.lt.f64 	%p48, %fd115, %fd116;
	selp.f64 	%fd117, %fd116, %fd115, %p48;
	ld.shared.f64 	%fd118, [_ZZN3cub18CUB_300001_SM_10006detail6reduce28DeviceReduceSingleTileKernelINS2_10policy_hubIdyN4cuda3__47maximumIvEEE10Policy1000EPdSB_iS8_ddNS5_3std3__410__identityEEEvT0_T1_T2_T3_T4_T6_E12temp_storage+48];
	setp.lt.f64 	%p49, %fd117, %fd118;
	selp.f64 	%fd119, %fd118, %fd117, %p49;
	ld.shared.f64 	%fd120, [_ZZN3cub18CUB_300001_SM_10006detail6reduce28DeviceReduceSingleTileKernelINS2_10policy_hubIdyN4cuda3__47maximumIvEEE10Policy1000EPdSB_iS8_ddNS5_3std3__410__identityEEEvT0_T1_T2_T3_T4_T6_E12temp_storage+56];
	setp.lt.f64 	%p50, %fd119, %fd120;
	selp.f64 	%fd121, %fd120, %fd119, %p50;
	ld.shared.f64 	%fd122, [_ZZN3cub18CUB_300001_SM_10006detail6reduce28DeviceReduceSingleTileKernelINS2_10policy_hubIdyN4cuda3__47maximumIvEEE10Policy1000EPdSB_iS8_ddNS5_3std3__410__identityEEEvT0_T1_T2_T3_T4_T6_E12temp_storage+64];
	setp.lt.f64 	%p51, %fd121, %fd122;
	selp.f64 	%fd380, %fd122, %fd121, %p51;
$L__BB6_72:
	mov.u32 	%r444, %tid.x;
	setp.ne.s32 	%p217, %r444, 0;
	@%p217 bra 	$L__BB6_74;
	setp.lt.f64 	%p218, %fd58, %fd380;
	selp.f64 	%fd353, %fd380, %fd58, %p218;
	st.global.f64 	[%rd1], %fd353;
$L__BB6_74:
	ret;

}


// ===== COMPILED SASS (sm_100) =====

	.target	sm_100

	.elftype	@"ET_EXEC"


//--------------------- .note.nv.tkinfo           --------------------------
	.section	.note.nv.tkinfo,"",@"SHT_NOTE"
	.sectionflags	@"SHF_NOTE_NV_TKINFO"
	.tkinfo
        /*0018*/ 	.word	0x00000002
        /*0030*/ 	.string	""
        /*0030*/ 	.string	"ptxas"
        /*0030*/ 	.string	"Cuda compilation tools, release 13.0, V13.0.88"
        /*0030*/ 	.string	"Build cuda_13.0.r13.0/compiler.36424714_0"
        /*0030*/ 	.string	"-arch sm_100 -m 64 "



//--------------------- .note.nv.cuinfo           --------------------------
	.section	.note.nv.cuinfo,"",@"SHT_NOTE"
	.sectionflags	@"SHF_NOTE_NV_CUINFO"
        /*0018*/ 	.short	0x0002
        /*001a*/ 	.short	0x0064
        /*001c*/ 	.short	0x0082
	.zero		2


//--------------------- .nv.info                  --------------------------
	.section	.nv.info,"",@"SHT_CUDA_INFO"
	.align	4


	//----- nvinfo : EIATTR_REGCOUNT
	.align		4
        /*0000*/ 	.byte	0x04, 0x2f
        /*0002*/ 	.short	(.L_41 - .L_40)
	.align		4
.L_40:
        /*0004*/ 	.word	index@(_Z9fillEdgesPdmdddd)
        /*0008*/ 	.word	0x0000001e


	//----- nvinfo : EIATTR_FRAME_SIZE
	.align		4
.L_41:
        /*000c*/ 	.byte	0x04, 0x11
        /*000e*/ 	.short	(.L_43 - .L_42)
	.align		4
.L_42:
        /*0010*/ 	.word	index@(_Z9fillEdgesPdmdddd)
        /*0014*/ 	.word	0x00000000


	//----- nvinfo : EIATTR_REGCOUNT
	.align		4
.L_43:
        /*0018*/ 	.byte	0x04, 0x2f
        /*001a*/ 	.short	(.L_45 - .L_44)
	.align		4
.L_44:
        /*001c*/ 	.word	index@(_Z5solvePKdPdy)
        /*0020*/ 	.word	0x00000012


	//----- nvinfo : EIATTR_FRAME_SIZE
	.align		4
.L_45:
        /*0024*/ 	.byte	0x04, 0x11
        /*0026*/ 	.short	(.L_47 - .L_46)
	.align		4
.L_46:
        /*0028*/ 	.word	index@(_Z5solvePKdPdy)
        /*002c*/ 	.word	0x00000000


	//----- nvinfo : EIATTR_REGCOUNT
	.align		4
.L_47:
        /*0030*/ 	.byte	0x04, 0x2f
        /*0032*/ 	.short	(.L_49 - .L_48)
	.align		4
.L_48:
        /*0034*/ 	.word	index@(_Z8getDeltaPdS_S_i)
        /*0038*/ 	.word	0x0000000e


	//----- nvinfo : EIATTR_FRAME_SIZE
	.align		4
.L_49:
        /*003c*/ 	.byte	0x04, 0x11
        /*003e*/ 	.short	(.L_51 - .L_50)
	.align		4
.L_50:
        /*0040*/ 	.word	index@(_Z8getDeltaPdS_S_i)
        /*0044*/ 	.word	0x00000000


	//----- nvinfo : EIATTR_REGCOUNT
	.align		4
.L_51:
        /*0048*/ 	.byte	0x04, 0x2f
        /*004a*/ 	.short	(.L_53 - .L_52)
	.align		4
.L_52:
        /*004c*/ 	.word	index@(_ZN3cub18CUB_300001_SM_10006detail11EmptyKernelIvEEvv)
        /*0050*/ 	.word	0x00000004


	//----- nvinfo : EIATTR_FRAME_SIZE
	.align		4
.L_53:
        /*0054*/ 	.byte	0x04, 0x11
        /*0056*/ 	.short	(.L_55 - .L_54)
	.align		4
.L_54:
        /*0058*/ 	.word	index@(_ZN3cub18CUB_300001_SM_10006detail11EmptyKernelIvEEvv)
        /*005c*/ 	.word	0x00000000


	//----- nvinfo : EIATTR_REGCOUNT
	.align		4
.L_55:
        /*0060*/ 	.byte	0x04, 0x2f
        /*0062*/ 	.short	(.L_57 - .L_56)
	.align		4
.L_56:
        /*0064*/ 	.word	index@(_ZN3cub18CUB_300001_SM_10006detail6reduce28DeviceReduceSingleTileKernelINS2_10policy_hubIdyN4cuda3__47maximumIvEEE10Policy1000EPdSB_yS8_ddNS5_3std3__410__identityEEEvT0_T1_T2_T3_T4_T6_)
        /*0068*/ 	.word	0x00000030


	//----- nvinfo : EIATTR_FRAME_SIZE
	.align		4
.L_57:
        /*006c*/ 	.byte	0x04, 0x11
        /*006e*/ 	.short	(.L_59 - .L_58)
	.align		4
.L_58:
        /*0070*/ 	.word	index@(_ZN3cub18CUB_300001_SM_10006detail6reduce28DeviceReduceSingleTileKernelINS2_10policy_hubIdyN4cuda3__47maximumIvEEE10Policy1000EPdSB_yS8_ddNS5_3std3__410__identityEEEvT0_T1_T2_T3_T4_T6_)
        /*0074*/ 	.word	0x00000000


	//----- nvinfo : EIATTR_REGCOUNT
	.align		4
.L_59:
        /*0078*/ 	.byte	0x04, 0x2f
        /*007a*/ 	.short	(.L_61 - .L_60)
	.align		4
.L_60:
        /*007c*/ 	.word	index@(_ZN3cub18CUB_300001_SM_10006detail6reduce18DeviceReduceKernelINS2_10policy_hubIdyN4cuda3__47maximumIvEEE10Policy1000EPdyS8_dNS5_3std3__410__identityEEEvT0_PT3_T1_NS0_13GridEvenShareISI_EET2_T4_)
        /*0080*/ 	.word	0x0000001f


	//----- nvinfo : EIATTR_FRAME_SIZE
	.align		4
.L_61:
        /*0084*/ 	.byte	0x04, 0x11
        /*0086*/ 	.short	(.L_63 - .L_62)
	.align		4
.L_62:
        /*0088*/ 	.word	index@(_ZN3cub18CUB_300001_SM_10006detail6reduce18DeviceReduceKernelINS2_10policy_hubIdyN4cuda3__47maximumIvEEE10Policy1000EPdyS8_dNS5_3std3__410__identityEEEvT0_PT3_T1_NS0_13GridEvenShareISI_EET2_T4_)
        /*008c*/ 	.word	0x00000000


	//----- nvinfo : EIATTR_REGCOUNT
	.align		4
.L_63:
        /*0090*/ 	.byte	0x04, 0x2f
        /*0092*/ 	.short	(.L_65 - .L_64)
	.align		4
.L_64:
        /*0094*/ 	.word	index@(_ZN3cub18CUB_300001_SM_10006detail6reduce28DeviceReduceSingleTileKernelINS2_10policy_hubIdyN4cuda3__47maximumIvEEE10Policy1000EPdSB_iS8_ddNS5_3std3__410__identityEEEvT0_T1_T2_T3_T4_T6_)
        /*0098*/ 	.word	0x00000030


	//----- nvinfo : EIATTR_FRAME_SIZE
	.align		4
.L_65:
        /*009c*/ 	.byte	0x04, 0x11
        /*009e*/ 	.short	(.L_67 - .L_66)
	.align		4
.L_66:
        /*00a0*/ 	.word	index@(_ZN3cub18CUB_300001_SM_10006detail6reduce28DeviceReduceSingleTileKernelINS2_10policy_hubIdyN4cuda3__47maximumIvEEE10Policy1000EPdSB_iS8_ddNS5_3std3__410__identityEEEvT0_T1_T2_T3_T4_T6_)
        /*00a4*/ 	.word	0x00000000


	//----- nvinfo : EIATTR_MIN_STACK_SIZE
	.align		4
.L_67:
        /*00a8*/ 	.byte	0x04, 0x12
        /*00aa*/ 	.short	(.L_69 - .L_68)
	.align		4
.L_68:
        /*00ac*/ 	.word	index@(_ZN3cub18CUB_300001_SM_10006detail6reduce28DeviceReduceSingleTileKernelINS2_10policy_hubIdyN4cuda3__47maximumIvEEE10Policy1000EPdSB_iS8_ddNS5_3std3__410__identityEEEvT0_T1_T2_T3_T4_T6_)
        /*00b0*/ 	.word	0x00000000


	//----- nvinfo : EIATTR_MIN_STACK_SIZE
	.align		4
.L_69:
        /*00b4*/ 	.byte	0x04, 0x12
        /*00b6*/ 	.short	(.L_71 - .L_70)
	.align		4
.L_70:
        /*00b8*/ 	.word	index@(_ZN3cub18CUB_300001_SM_10006detail6reduce18DeviceReduceKernelINS2_10policy_hubIdyN4cuda3__47maximumIvEEE10Policy1000EPdyS8_dNS5_3std3__410__identityEEEvT0_PT3_T1_NS0_13GridEvenShareISI_EET2_T4_)
        /*00bc*/ 	.word	0x00000000


	//----- nvinfo : EIATTR_MIN_STACK_SIZE
	.align		4
.L_71:
        /*00c0*/ 	.byte	0x04, 0x12
        /*00c2*/ 	.short	(.L_73 - .L_72)
	.align		4
.L_72:
        /*00c4*/ 	.word	index@(_ZN3cub18CUB_300001_SM_10006detail6reduce28DeviceReduceSingleTileKernelINS2_10policy_hubIdyN4cuda3__47maximumIvEEE10Policy1000EPdSB_yS8_ddNS5_3std3__410__identityEEEvT0_T1_T2_T3_T4_T6_)
        /*00c8*/ 	.word	0x00000000


	//----- nvinfo : EIATTR_MIN_STACK_SIZE
	.align		4
.L_73:
        /*00cc*/ 	.byte	0x04, 0x12
        /*00ce*/ 	.short	(.L_75 - .L_74)
	.align		4
.L_74:
        /*00d0*/ 	.word	index@(_ZN3cub18CUB_300001_SM_10006detail11EmptyKernelIvEEvv)
        /*00d4*/ 	.word	0x00000000


	//----- nvinfo : EIATTR_MIN_STACK_SIZE
	.align		4
.L_75:
        /*00d8*/ 	.byte	0x04, 0x12
        /*00da*/ 	.short	(.L_77 - .L_76)
	.align		4
.L_76:
        /*00dc*/ 	.word	index@(_Z8getDeltaPdS_S_i)
        /*00e0*/ 	.word	0x00000000


	//----- nvinfo : EIATTR_MIN_STACK_SIZE
	.align		4
.L_77:
        /*00e4*/ 	.byte	0x04, 0x12
        /*00e6*/ 	.short	(.L_79 - .L_78)
	.align		4
.L_78:
        /*00e8*/ 	.word	index@(_Z5solvePKdPdy)
        /*00ec*/ 	.word	0x00000000


	//----- nvinfo : EIATTR_MIN_STACK_SIZE
	.align		4
.L_79:
        /*00f0*/ 	.byte	0x04, 0x12
        /*00f2*/ 	.short	(.L_81 - .L_80)
	.align		4
.L_80:
        /*00f4*/ 	.word	index@(_Z9fillEdgesPdmdddd)
        /*00f8*/ 	.word	0x00000000
.L_81:


//--------------------- .nv.compat                --------------------------
	.section	.nv.compat,"",@"SHT_CUDA_COMPAT_INFO"
	.align	4
        /*0000*/ 	.byte	0x02, 0x09, 0x00, 0x00, 0x02, 0x02, 0x01, 0x00, 0x02, 0x05, 0x05, 0x00, 0x03, 0x07, 0x01, 0x01
        /*0010*/ 	.byte	0x02, 0x03, 0x00, 0x00, 0x02, 0x06, 0x01, 0x00, 0x04, 0x0b, 0x08, 0x00, 0x01, 0x00, 0x00, 0x00
        /*0020*/ 	.byte	0x00, 0x00, 0x00, 0x00


//--------------------- .nv.info._ZN3cub18CUB_300001_SM_10006detail6reduce28DeviceReduceSingleTileKernelINS2_10policy_hubIdyN4cuda3__47maximumIvEEE10Policy1000EPdSB_iS8_ddNS5_3std3__410__identityEEEvT0_T1_T2_T3_T4_T6_ --------------------------
	.section	.nv.info._ZN3cub18CUB_300001_SM_10006detail6reduce28DeviceReduceSingleTileKernelINS2_10policy_hubIdyN4cuda3__47maximumIvEEE10Policy1000EPdSB_iS8_ddNS5_3std3__410__identityEEEvT0_T1_T2_T3_T4_T6_,"",@"SHT_CUDA_INFO"
	.sectionflags	@""
	.align	4


	//----- nvinfo : EIATTR_CUDA_API_VERSION
	.align		4
        /*0000*/ 	.byte	0x04, 0x37
        /*0002*/ 	.short	(.L_83 - .L_82)
.L_82:
        /*0004*/ 	.word	0x00000082


	//----- nvinfo : EIATTR_KPARAM_INFO
	.align		4
.L_83:
        /*0008*/ 	.byte	0x04, 0x17
        /*000a*/ 	.short	(.L_85 - .L_84)
.L_84:
        /*000c*/ 	.word	0x00000000
        /*0010*/ 	.short	0x0005
        /*0012*/ 	.short	0x0020
        /*0014*/ 	.byte	0x00, 0xf0, 0x05, 0x00


	//----- nvinfo : EIATTR_KPARAM_INFO
	.align		4
.L_85:
        /*0018*/ 	.byte	0x04, 0x17
        /*001a*/ 	.short	(.L_87 - .L_86)
.L_86:
        /*001c*/ 	.word	0x00000000
        /*0020*/ 	.short	0x0004
        /*0022*/ 	.short	0x0018
        /*0024*/ 	.byte	0x00, 0xf0, 0x21, 0x00


	//----- nvinfo : EIATTR_KPARAM_INFO
	.align		4
.L_87:
        /*0028*/ 	.byte	0x04, 0x17
        /*002a*/ 	.short	(.L_89 - .L_88)
.L_88:
        /*002c*/ 	.word	0x00000000
        /*0030*/ 	.short	0x0003
        /*0032*/ 	.short	0x0014
        /*0034*/ 	.byte	0x00, 0xf0, 0x05, 0x00


	//----- nvinfo : EIATTR_KPARAM_INFO
	.align		4
.L_89:
        /*0038*/ 	.byte	0x04, 0x17
        /*003a*/ 	.short	(.L_91 - .L_90)
.L_90:
        /*003c*/ 	.word	0x00000000
        /*0040*/ 	.short	0x0002
        /*0042*/ 	.short	0x0010
        /*0044*/ 	.byte	0x00, 0xf0, 0x11, 0x00


	//----- nvinfo : EIATTR_KPARAM_INFO
	.align		4
.L_91:
        /*0048*/ 	.byte	0x04, 0x17
        /*004a*/ 	.short	(.L_93 - .L_92)
.L_92:
        /*004c*/ 	.word	0x00000000
        /*0050*/ 	.short	0x0001
        /*0052*/ 	.short	0x0008
        /*0054*/ 	.byte	0x00, 0xf5, 0x21, 0x00


	//----- nvinfo : EIATTR_KPARAM_INFO
	.align		4
.L_93:
        /*0058*/ 	.byte	0x04, 0x17
        /*005a*/ 	.short	(.L_95 - .L_94)
.L_94:
        /*005c*/ 	.word	0x00000000
        /*0060*/ 	.short	0x0000
        /*0062*/ 	.short	0x0000
        /*0064*/ 	.byte	0x00, 0xf5, 0x21, 0x00


	//----- nvinfo : EIATTR_SPARSE_MMA_MASK
	.align		4
.L_95:
        /*0068*/ 	.byte	0x03, 0x50
        /*006a*/ 	.short	0x0000


	//----- nvinfo : EIATTR_MAXREG_COUNT
	.align		4
        /*006c*/ 	.byte	0x03, 0x1b
        /*006e*/ 	.short	0x00ff


	//----- nvinfo : EIATTR_NUM_BARRIERS
	.align		4
        /*0070*/ 	.byte	0x02, 0x4c
        /*0072*/ 	.byte	0x01
	.zero		1


	//----- nvinfo : EIATTR_MERCURY_ISA_VERSION
	.align		4
        /*0074*/ 	.byte	0x03, 0x5f
        /*0076*/ 	.short	0x0101


	//----- nvinfo : EIATTR_COOP_GROUP_MASK_REGIDS
	.align		4
        /*0078*/ 	.byte	0x04, 0x29
        /*007a*/ 	.short	(.L_97 - .L_96)


	//   ....[0]....
.L_96:
        /*007c*/ 	.word	0xffffffff


	//   ....[1]....
        /*0080*/ 	.word	0xffffffff


	//   ....[2]....
        /*0084*/ 	.word	0xffffffff


	//   ....[3]....
        /*0088*/ 	.word	0xffffffff


	//   ....[4]....
        /*008c*/ 	.word	0xffffffff


	//   ....[5]....
        /*0090*/ 	.word	0xffffffff


	//   ....[6]....
        /*0094*/ 	.word	0xffffffff


	//   ....[7]....
        /*0098*/ 	.word	0xffffffff


	//   ....[8]....
        /*009c*/ 	.word	0xffffffff


	//   ....[9]....
        /*00a0*/ 	.word	0xffffffff


	//   ....[10]....
        /*00a4*/ 	.word	0xffffffff


	//   ....[11]....
        /*00a8*/ 	.word	0xffffffff


	//   ....[12]....
        /*00ac*/ 	.word	0xffffffff


	//   ....[13]....
        /*00b0*/ 	.word	0xffffffff


	//   ....[14]....
        /*00b4*/ 	.word	0xffffffff


	//   ....[15]....
        /*00b8*/ 	.word	0xffffffff


	//   ....[16]....
        /*00bc*/ 	.word	0xffffffff


	//   ....[17]....
        /*00c0*/ 	.word	0xffffffff


	//   ....[18]....
        /*00c4*/ 	.word	0xffffffff


	//   ....[19]....
        /*00c8*/ 	.word	0xffffffff


	//   ....[20]....
        /*00cc*/ 	.word	0xffffffff


	//   ....[21]....
        /*00d0*/ 	.word	0xffffffff


	//   ....[22]....
        /*00d4*/ 	.word	0xffffffff


	//   ....[23]....
        /*00d8*/ 	.word	0xffffffff


	//   ....[24]....
        /*00dc*/ 	.word	0xffffffff


	//   ....[25]....
        /*00e0*/ 	.word	0xffffffff


	//   ....[26]....
        /*00e4*/ 	.word	0xffffffff


	//   ....[27]....
        /*00e8*/ 	.word	0xffffffff


	//   ....[28]....
        /*00ec*/ 	.word	0xffffffff


	//   ....[29]....
        /*00f0*/ 	.word	0xffffffff


	//   ....[30]....
        /*00f4*/ 	.word	0xffffffff


	//   ....[31]....
        /*00f8*/ 	.word	0xffffffff


	//   ....[32]....
        /*00fc*/ 	.word	0xffffffff


	//   ....[33]....
        /*0100*/ 	.word	0xffffffff


	//   ....[34]....
        /*0104*/ 	.word	0xffffffff


	//   ....[35]....
        /*0108*/ 	.word	0xffffffff


	//   ....[36]....
        /*010c*/ 	.word	0xffffffff


	//   ....[37]....
        /*0110*/ 	.word	0xffffffff


	//   ....[38]....
        /*0114*/ 	.word	0xffffffff


	//   ....[39]....
        /*0118*/ 	.word	0xffffffff


	//   ....[40]....
        /*011c*/ 	.word	0xffffffff


	//   ....[41]....
        /*0120*/ 	.word	0xffffffff


	//   ....[42]....
        /*0124*/ 	.word	0xffffffff


	//   ....[43]....
        /*0128*/ 	.word	0xffffffff


	//   ....[44]....
        /*012c*/ 	.word	0xffffffff


	//   ....[45]....
        /*0130*/ 	.word	0xffffffff


	//   ....[46]....
        /*0134*/ 	.word	0xffffffff


	//   ....[47]....
        /*0138*/ 	.word	0xffffffff


	//   ....[48]....
        /*013c*/ 	.word	0xffffffff


	//   ....[49]....
        /*0140*/ 	.word	0xffffffff


	//   ....[50]....
        /*0144*/ 	.word	0xffffffff


	//   ....[51]....
        /*0148*/ 	.word	0xffffffff


	//   ....[52]....
        /*014c*/ 	.word	0xffffffff


	//   ....[53]....
        /*0150*/ 	.word	0xffffffff


	//   ....[54]....
        /*0154*/ 	.word	0xffffffff


	//   ....[55]....
        /*0158*/ 	.word	0xffffffff


	//   ....[56]....
        /*015c*/ 	.word	0xffffffff


	//   ....[57]....
        /*0160*/ 	.word	0xffffffff


	//   ....[58]....
        /*0164*/ 	.word	0xffffffff


	//   ....[59]....
        /*0168*/ 	.word	0xffffffff


	//----- nvinfo : EIATTR_COOP_GROUP_INSTR_OFFSETS
	.align		4
.L_97:
        /*016c*/ 	.byte	0x04, 0x28
        /*016e*/ 	.short	(.L_99 - .L_98)


	//   ....[0]....
.L_98:
        /*0170*/ 	.word	0x00000d30


	//   ....[1]....
        /*0174*/ 	.word	0x00000d40


	//   ....[2]....
        /*0178*/ 	.word	0x00000dd0


	//   ....[3]....
        /*017c*/ 	.word	0x00000e10


	//   ....[4]....
        /*0180*/ 	.word	0x00000e80


	//   ....[5]....
        /*0184*/ 	.word	0x00000ea0


	//   ....[6]....
        /*0188*/ 	.word	0x00000ef0


	//   ....[7]....
        /*018c*/ 	.word	0x00000f10


	//   ....[8]....
        /*0190*/ 	.word	0x00000f60


	//   ....[9]....
        /*0194*/ 	.word	0x00000f80


	//   ....[10]....
        /*0198*/ 	.word	0x00001280


	//   ....[11]....
        /*019c*/ 	.word	0x00001290


	//   ....[12]....
        /*01a0*/ 	.word	0x00001320


	//   ....[13]....
        /*01a4*/ 	.word	0x00001350


	//   ....[14]....
        /*01a8*/ 	.word	0x000013b0


	//   ....[15]....
        /*01ac*/ 	.word	0x000013e0


	//   ....[16]....
        /*01b0*/ 	.word	0x00001440


	//   ....[17]....
        /*01b4*/ 	.word	0x00001480


	//   ....[18]....
        /*01b8*/ 	.word	0x000014f0


	//   ....[19]....
        /*01bc*/ 	.word	0x00001530


	//   ....[20]....
        /*01c0*/ 	.word	0x00002960


	//   ....[21]....
        /*01c4*/ 	.word	0x00002970


	//   ....[22]....
        /*01c8*/ 	.word	0x00002a00


	//   ....[23]....
        /*01cc*/ 	.word	0x00002a30


	//   ....[24]....
        /*01d0*/ 	.word	0x00002aa0


	//   ....[25]....
        /*01d4*/ 	.word	0x00002ac0


	//   ....[26]....
        /*01d8*/ 	.word	0x00002b20


	//   ....[27]....
        /*01dc*/ 	.word	0x00002b30


	//   ....[28]....
        /*01e0*/ 	.word	0x00002b80


	//   ....[29]....
        /*01e4*/ 	.word	0x00002b90


	//   ....[30]....
        /*01e8*/ 	.word	0x00003a20


	//   ....[31]....
        /*01ec*/ 	.word	0x00003a30


	//   ....[32]....
        /*01f0*/ 	.word	0x00003ac0


	//   ....[33]....
        /*01f4*/ 	.word	0x00003b00


	//   ....[34]....
        /*01f8*/ 	.word	0x00003b80


	//   ....[35]....
        /*01fc*/ 	.word	0x00003bc0


	//   ....[36]....
        /*0200*/ 	.word	0x00003c20


	//   ....[37]....
        /*0204*/ 	.word	0x00003c50


	//   ....[38]....
        /*0208*/ 	.word	0x00003ca0


	//   ....[39]....
        /*020c*/ 	.word	0x00003cd0


	//   ....[40]....
        /*0210*/ 	.word	0x00003fb0


	//   ....[41]....
        /*0214*/ 	.word	0x00003fc0


	//   ....[42]....
        /*0218*/ 	.word	0x00004050


	//   ....[43]....
        /*021c*/ 	.word	0x00004080


	//   ....[44]....
        /*0220*/ 	.word	0x000040d0


	//   ....[45]....
        /*0224*/ 	.word	0x00004100


	//   ....[46]....
        /*0228*/ 	.word	0x00004170


	//   ....[47]....
        /*022c*/ 	.word	0x000041b0


	//   ....[48]....
        /*0230*/ 	.word	0x00004220


	//   ....[49]....
        /*0234*/ 	.word	0x00004250


	//   ....[50]....
        /*0238*/ 	.word	0x00005700


	//   ....[51]....
        /*023c*/ 	.word	0x00005710


	//   ....[52]....
        /*0240*/ 	.word	0x000057a0


	//   ....[53]....
        /*0244*/ 	.word	0x000057e0


	//   ....[54]....
        /*0248*/ 	.word	0x00005860


	//   ....[55]....
        /*024c*/ 	.word	0x000058a0


	//   ....[56]....
        /*0250*/ 	.word	0x00005900


	//   ....[57]....
        /*0254*/ 	.word	0x00005930


	//   ....[58]....
        /*0258*/ 	.word	0x00005980


	//   ....[59]....
        /*025c*/ 	.word	0x000059b0


	//----- nvinfo : EIATTR_VRC_CTA_INIT_COUNT
	.align		4
.L_99:
        /*0260*/ 	.byte	0x02, 0x4a
	.zero		1
	.zero		1


	//----- nvinfo : EIATTR_EXIT_INSTR_OFFSETS
	.align		4
        /*0264*/ 	.byte	0x04, 0x1c
        /*0266*/ 	.short	(.L_101 - .L_100)


	//   ....[0]....
.L_100:
        /*0268*/ 	.word	0x00000080


	//   ....[1]....
        /*026c*/ 	.word	0x000000c0


	//   ....[2]....
        /*0270*/ 	.word	0x00005c20


	//   ....[3]....
        /*0274*/ 	.word	0x00005ca0


	//----- nvinfo : EIATTR_MAX_THREADS
	.align		4
.L_101:
        /*0278*/ 	.byte	0x04, 0x05
        /*027a*/ 	.short	(.L_103 - .L_102)
.L_102:
        /*027c*/ 	.word	0x00000100
        /*0280*/ 	.word	0x00000001
        /*0284*/ 	.word	0x00000001


	//----- nvinfo : EIATTR_CRS_STACK_SIZE
	.align		4
.L_103:
        /*0288*/ 	.byte	0x04, 0x1e
        /*028a*/ 	.short	(.L_105 - .L_104)
.L_104:
        /*028c*/ 	.word	0x00000000


	//----- nvinfo : EIATTR_CBANK_PARAM_SIZE
	.align		4
.L_105:
        /*0290*/ 	.byte	0x03, 0x19
        /*0292*/ 	.short	0x0021


	//----- nvinfo : EIATTR_PARAM_CBANK
	.align		4
        /*0294*/ 	.byte	0x04, 0x0a
        /*0296*/ 	.short	(.L_107 - .L_106)
	.align		4
.L_106:
        /*0298*/ 	.word	index@(.nv.constant0._ZN3cub18CUB_300001_SM_10006detail6reduce28DeviceReduceSingleTileKernelINS2_10policy_hubIdyN4cuda3__47maximumIvEEE10Policy1000EPdSB_iS8_ddNS5_3std3__410__identityEEEvT0_T1_T2_T3_T4_T6_)
        /*029c*/ 	.short	0x0380
        /*029e*/ 	.short	0x0021


	//----- nvinfo : EIATTR_SW_WAR
	.align		4
.L_107:
        /*02a0*/ 	.byte	0x04, 0x36
        /*02a2*/ 	.short	(.L_109 - .L_108)
.L_108:
        /*02a4*/ 	.word	0x00000008
.L_109:


//--------------------- .nv.info._ZN3cub18CUB_300001_SM_10006detail6reduce18DeviceReduceKernelINS2_10policy_hubIdyN4cuda3__47maximumIvEEE10Policy1000EPdyS8_dNS5_3std3__410__identityEEEvT0_PT3_T1_NS0_13GridEvenShareISI_EET2_T4_ --------------------------
	.section	.nv.info._ZN3cub18CUB_300001_SM_10006detail6reduce18DeviceReduceKernelINS2_10policy_hubIdyN4cuda3__47maximumIvEEE10Policy1000EPdyS8_dNS5_3std3__410__identityEEEvT0_PT3_T1_NS0_13GridEvenShareISI_EET2_T4_,"",@"SHT_CUDA_INFO"
	.sectionflags	@""
	.align	4


	//----- nvinfo : EIATTR_CUDA_API_VERSION
	.align		4
        /*0000*/ 	.byte	0x04, 0x37
        /*0002*/ 	.short	(.L_111 - .L_110)
.L_110:
        /*0004*/ 	.word	0x00000082


	//----- nvinfo : EIATTR_KPARAM_INFO
	.align		4
.L_111:
        /*0008*/ 	.byte	0x04, 0x17
        /*000a*/ 	.short	(.L_113 - .L_112)
.L_112:
        /*000c*/ 	.word	0x00000000
        /*0010*/ 	.short	0x0005
        /*0012*/ 	.short	0x0061
        /*0014*/ 	.byte	0x00, 0xf0, 0x05, 0x00


	//----- nvinfo : EIATTR_KPARAM_INFO
	.align		4
.L_113:
        /*0018*/ 	.byte	0x04, 0x17
        /*001a*/ 	.short	(.L_115 - .L_114)
.L_114:
        /*001c*/ 	.word	0x00000000
        /*0020*/ 	.short	0x0004
        /*0022*/ 	.short	0x0060
        /*0024*/ 	.byte	0x00, 0xf0, 0x05, 0x00


	//----- nvinfo : EIATTR_KPARAM_INFO
	.align		4
.L_115:
        /*0028*/ 	.byte	0x04, 0x17
        /*002a*/ 	.short	(.L_117 - .L_116)
.L_116:
        /*002c*/ 	.word	0x00000000
        /*0030*/ 	.short	0x0003
        /*0032*/ 	.short	0x0018
        /*0034*/ 	.byte	0x00, 0xf0, 0x21, 0x01


	//----- nvinfo : EIATTR_KPARAM_INFO
	.align		4
.L_117:
        /*0038*/ 	.byte	0x04, 0x17
        /*003a*/ 	.short	(.L_119 - .L_118)
.L_118:
        /*003c*/ 	.word	0x00000000
        /*0040*/ 	.short	0x0002
        /*0042*/ 	.short	0x0010
        /*0044*/ 	.byte	0x00, 0xf0, 0x21, 0x00


	//----- nvinfo : EIATTR_KPARAM_INFO
	.align		4
.L_119:
        /*0048*/ 	.byte	0x04, 0x17
        /*004a*/ 	.short	(.L_121 - .L_120)
.L_120:
        /*004c*/ 	.word	0x00000000
        /*0050*/ 	.short	0x0001
        /*0052*/ 	.short	0x0008
        /*0054*/ 	.byte	0x00, 0xf5, 0x21, 0x00


	//----- nvinfo : EIATTR_KPARAM_INFO
	.align		4
.L_121:
        /*0058*/ 	.byte	0x04, 0x17
        /*005a*/ 	.short	(.L_123 - .L_122)
.L_122:
        /*005c*/ 	.word	0x00000000
        /*0060*/ 	.short	0x0000
        /*0062*/ 	.short	0x0000
        /*0064*/ 	.byte	0x00, 0xf5, 0x21, 0x00


	//----- nvinfo : EIATTR_SPARSE_MMA_MASK
	.align		4
.L_123:
        /*0068*/ 	.byte	0x03, 0x50
        /*006a*/ 	.short	0x0000


	//----- nvinfo : EIATTR_MAXREG_COUNT
	.align		4
        /*006c*/ 	.byte	0x03, 0x1b
        /*006e*/ 	.short	0x00ff


	//----- nvinfo : EIATTR_NUM_BARRIERS
	.align		4
        /*0070*/ 	.byte	0x02, 0x4c
        /*0072*/ 	.byte	0x01
	.zero		1


	//----- nvinfo : EIATTR_MERCURY_ISA_VERSION
	.align		4
        /*0074*/ 	.byte	0x03, 0x5f
        /*0076*/ 	.short	0x0101


	//----- nvinfo : EIATTR_COOP_GROUP_MASK_REGIDS
	.align		4
        /*0078*/ 	.byte	0x04, 0x29
        /*007a*/ 	.short	(.L_125 - .L_124)


	//   ....[0]....
.L_124:
        /*007c*/ 	.word	0xffffffff


	//   ....[1]....
        /*0080*/ 	.word	0xffffffff


	//   ....[2]....
        /*0084*/ 	.word	0xffffffff


	//   ....[3]....
        /*0088*/ 	.word	0xffffffff


	//   ....[4]....
        /*008c*/ 	.word	0xffffffff


	//   ....[5]....
        /*0090*/ 	.word	0xffffffff


	//   ....[6]....
        /*0094*/ 	.word	0xffffffff


	//   ....[7]....
        /*0098*/ 	.word	0xffffffff


	//   ....[8]....
        /*009c*/ 	.word	0xffffffff


	//   ....[9]....
        /*00a0*/ 	.word	0xffffffff


	//   ....[10]....
        /*00a4*/ 	.word	0xffffffff


	//   ....[11]....
        /*00a8*/ 	.word	0xffffffff


	//   ....[12]....
        /*00ac*/ 	.word	0xffffffff


	//   ....[13]....
        /*00b0*/ 	.word	0xffffffff


	//   ....[14]....
        /*00b4*/ 	.word	0xffffffff


	//   ....[15]....
        /*00b8*/ 	.word	0xffffffff


	//   ....[16]....
        /*00bc*/ 	.word	0xffffffff


	//   ....[17]....
        /*00c0*/ 	.word	0xffffffff


	//   ....[18]....
        /*00c4*/ 	.word	0xffffffff


	//   ....[19]....
        /*00c8*/ 	.word	0xffffffff


	//   ....[20]....
        /*00cc*/ 	.word	0xffffffff


	//   ....[21]....
        /*00d0*/ 	.word	0xffffffff


	//   ....[22]....
        /*00d4*/ 	.word	0xffffffff


	//   ....[23]....
        /*00d8*/ 	.word	0xffffffff


	//   ....[24]....
        /*00dc*/ 	.word	0xffffffff


	//   ....[25]....
        /*00e0*/ 	.word	0xffffffff


	//   ....[26]....
        /*00e4*/ 	.word	0xffffffff


	//   ....[27]....
        /*00e8*/ 	.word	0xffffffff


	//   ....[28]....
        /*00ec*/ 	.word	0xffffffff


	//   ....[29]....
        /*00f0*/ 	.word	0xffffffff


	//   ....[30]....
        /*00f4*/ 	.word	0xffffffff


	//   ....[31]....
        /*00f8*/ 	.word	0xffffffff


	//   ....[32]....
        /*00fc*/ 	.word	0xffffffff


	//   ....[33]....
        /*0100*/ 	.word	0xffffffff


	//   ....[34]....
        /*0104*/ 	.word	0xffffffff


	//   ....[35]....
        /*0108*/ 	.word	0xffffffff


	//   ....[36]....
        /*010c*/ 	.word	0xffffffff


	//   ....[37]....
        /*0110*/ 	.word	0xffffffff


	//   ....[38]....
        /*0114*/ 	.word	0xffffffff


	//   ....[39]....
        /*0118*/ 	.word	0xffffffff


	//   ....[40]....
        /*011c*/ 	.word	0xffffffff


	//   ....[41]....
        /*0120*/ 	.word	0xffffffff


	//   ....[42]....
        /*0124*/ 	.word	0xffffffff


	//   ....[43]....
        /*0128*/ 	.word	0xffffffff


	//   ....[44]....
        /*012c*/ 	.word	0xffffffff


	//   ....[45]....
        /*0130*/ 	.word	0xffffffff


	//   ....[46]....
        /*0134*/ 	.word	0xffffffff


	//   ....[47]....
        /*0138*/ 	.word	0xffffffff


	//   ....[48]....
        /*013c*/ 	.word	0xffffffff


	//   ....[49]....
        /*0140*/ 	.word	0xffffffff


	//   ....[50]....
        /*0144*/ 	.word	0xffffffff


	//   ....[51]....
        /*0148*/ 	.word	0xffffffff


	//   ....[52]....
        /*014c*/ 	.word	0xffffffff


	//   ....[53]....
        /*0150*/ 	.word	0xffffffff


	//   ....[54]....
        /*0154*/ 	.word	0xffffffff


	//   ....[55]....
        /*0158*/ 	.word	0xffffffff


	//   ....[56]....
        /*015c*/ 	.word	0xffffffff


	//   ....[57]....
        /*0160*/ 	.word	0xffffffff


	//   ....[58]....
        /*0164*/ 	.word	0xffffffff


	//   ....[59]....
        /*0168*/ 	.word	0xffffffff


	//----- nvinfo : EIATTR_COOP_GROUP_INSTR_OFFSETS
	.align		4
.L_125:
        /*016c*/ 	.byte	0x04, 0x28
        /*016e*/ 	.short	(.L_127 - .L_126)


	//   ....[0]....
.L_126:
        /*0170*/ 	.word	0x00000eb0


	//   ....[1]....
        /*0174*/ 	.word	0x00000ec0


	//   ....[2]....
        /*0178*/ 	.word	0x00000f50


	//   ....[3]....
        /*017c*/ 	.word	0x00000f80


	//   ....[4]....
        /*0180*/ 	.word	0x00000ff0


	//   ....[5]....
        /*0184*/ 	.word	0x00001010


	//   ....[6]....
        /*0188*/ 	.word	0x00001070


	//   ....[7]....
        /*018c*/ 	.word	0x00001080


	//   ....[8]....
        /*0190*/ 	.word	0x000010d0


	//   ....[9]....
        /*0194*/ 	.word	0x000010e0


	//   ....[10]....
        /*0198*/ 	.word	0x000013c0


	//   ....[11]....
        /*019c*/ 	.word	0x000013d0


	//   ....[12]....
        /*01a0*/ 	.word	0x00001460


	//   ....[13]....
        /*01a4*/ 	.word	0x00001480


	//   ....[14]....
        /*01a8*/ 	.word	0x000014e0


	//   ....[15]....
        /*01ac*/ 	.word	0x00001500


	//   ....[16]....
        /*01b0*/ 	.word	0x00001560


	//   ....[17]....
        /*01b4*/ 	.word	0x00001590


	//   ....[18]....
        /*01b8*/ 	.word	0x00001610


	//   ....[19]....
        /*01bc*/ 	.word	0x00001630


	//   ....[20]....
        /*01c0*/ 	.word	0x00002c70


	//   ....[21]....
        /*01c4*/ 	.word	0x00002c80


	//   ....[22]....
        /*01c8*/ 	.word	0x00002d20


	//   ....[23]....
        /*01cc*/ 	.word	0x00002d50


	//   ....[24]....
        /*01d0*/ 	.word	0x00002db0


	//   ....[25]....
        /*01d4*/ 	.word	0x00002de0


	//   ....[26]....
        /*01d8*/ 	.word	0x00002e30


	//   ....[27]....
        /*01dc*/ 	.word	0x00002e50


	//   ....[28]....
        /*01e0*/ 	.word	0x00002ea0


	//   ....[29]....
        /*01e4*/ 	.word	0x00002ec0


	//   ....[30]....
        /*01e8*/ 	.word	0x00003f90


	//   ....[31]....
        /*01ec*/ 	.word	0x00003fa0


	//   ....[32]....
        /*01f0*/ 	.word	0x00004030


	//   ....[33]....
        /*01f4*/ 	.word	0x00004060


	//   ....[34]....
        /*01f8*/ 	.word	0x000040d0


	//   ....[35]....
        /*01fc*/ 	.word	0x000040f0


	//   ....[36]....
        /*0200*/ 	.word	0x00004150


	//   ....[37]....
        /*0204*/ 	.word	0x00004160


	//   ....[38]....
        /*0208*/ 	.word	0x000041b0


	//   ....[39]....
        /*020c*/ 	.word	0x000041c0


	//   ....[40]....
        /*0210*/ 	.word	0x000044a0


	//   ....[41]....
        /*0214*/ 	.word	0x000044b0


	//   ....[42]....
        /*0218*/ 	.word	0x00004540


	//   ....[43]....
        /*021c*/ 	.word	0x00004560


	//   ....[44]....
        /*0220*/ 	.word	0x000045c0


	//   ....[45]....
        /*0224*/ 	.word	0x000045e0


	//   ....[46]....
        /*0228*/ 	.word	0x00004640


	//   ....[47]....
        /*022c*/ 	.word	0x00004680


	//   ....[48]....
        /*0230*/ 	.word	0x00004700


	//   ....[49]....
        /*0234*/ 	.word	0x00004720


	//   ....[50]....
        /*0238*/ 	.word	0x00005db0


	//   ....[51]....
        /*023c*/ 	.word	0x00005dc0


	//   ....[52]....
        /*0240*/ 	.word	0x00005e60


	//   ....[53]....
        /*0244*/ 	.word	0x00005e90


	//   ....[54]....
        /*0248*/ 	.word	0x00005ef0


	//   ....[55]....
        /*024c*/ 	.word	0x00005f20


	//   ....[56]....
        /*0250*/ 	.word	0x00005f70


	//   ....[57]....
        /*0254*/ 	.word	0x00005f90


	//   ....[58]....
        /*0258*/ 	.word	0x00005fe0


	//   ....[59]....
        /*025c*/ 	.word	0x00006000


	//----- nvinfo : EIATTR_VRC_CTA_INIT_COUNT
	.align		4
.L_127:
        /*0260*/ 	.byte	0x02, 0x4a
	.zero		1
	.zero		1


	//----- nvinfo : EIATTR_EXIT_INSTR_OFFSETS
	.align		4
        /*0264*/ 	.byte	0x04, 0x1c
        /*0266*/ 	.short	(.L_129 - .L_128)


	//   ....[0]....
.L_128:
        /*0268*/ 	.word	0x000062c0


	//   ....[1]....
        /*026c*/ 	.word	0x00006320


	//----- nvinfo : EIATTR_MAX_THREADS
	.align		4
.L_129:
        /*0270*/ 	.byte	0x04, 0x05
        /*0272*/ 	.short	(.L_131 - .L_130)
.L_130:
        /*0274*/ 	.word	0x00000100
        /*0278*/ 	.word	0x00000001
        /*027c*/ 	.word	0x00000001


	//----- nvinfo : EIATTR_CRS_STACK_SIZE
	.align		4
.L_131:
        /*0280*/ 	.byte	0x04, 0x1e
        /*0282*/ 	.short	(.L_133 - .L_132)
.L_132:
        /*0284*/ 	.word	0x00000000


	//----- nvinfo : EIATTR_CBANK_PARAM_SIZE
	.align		4
.L_133:
        /*0288*/ 	.byte	0x03, 0x19
        /*028a*/ 	.short	0x0062


	//----- nvinfo : EIATTR_PARAM_CBANK
	.align		4
        /*028c*/ 	.byte	0x04, 0x0a
        /*028e*/ 	.short	(.L_135 - .L_134)
	.align		4
.L_134:
        /*0290*/ 	.word	index@(.nv.constant0._ZN3cub18CUB_300001_SM_10006detail6reduce18DeviceReduceKernelINS2_10policy_hubIdyN4cuda3__47maximumIvEEE10Policy1000EPdyS8_dNS5_3std3__410__identityEEEvT0_PT3_T1_NS0_13GridEvenShareISI_EET2_T4_)
        /*0294*/ 	.short	0x0380
        /*0296*/ 	.short	0x0062


	//----- nvinfo : EIATTR_SW_WAR
	.align		4
.L_135:
        /*0298*/ 	.byte	0x04, 0x36
        /*029a*/ 	.short	(.L_137 - .L_136)
.L_136:
        /*029c*/ 	.word	0x00000008
.L_137:


//--------------------- .nv.info._ZN3cub18CUB_300001_SM_10006detail6reduce28DeviceReduceSingleTileKernelINS2_10policy_hubIdyN4cuda3__47maximumIvEEE10Policy1000EPdSB_yS8_ddNS5_3std3__410__identityEEEvT0_T1_T2_T3_T4_T6_ --------------------------
	.section	.nv.info._ZN3cub18CUB_300001_SM_10006detail6reduce28DeviceReduceSingleTileKernelINS2_10policy_hubIdyN4cuda3__47maximumIvEEE10Policy1000EPdSB_yS8_ddNS5_3std3__410__identityEEEvT0_T1_T2_T3_T4_T6_,"",@"SHT_CUDA_INFO"
	.sectionflags	@""
	.align	4


	//----- nvinfo : EIATTR_CUDA_API_VERSION
	.align		4
        /*0000*/ 	.byte	0x04, 0x37
        /*0002*/ 	.short	(.L_139 - .L_138)
.L_138:
        /*0004*/ 	.word	0x00000082


	//----- nvinfo : EIATTR_KPARAM_INFO
	.align		4
.L_139:
        /*0008*/ 	.byte	0x04, 0x17
        /*000a*/ 	.short	(.L_141 - .L_140)
.L_140:
        /*000c*/ 	.word	0x00000000
        /*0010*/ 	.short	0x0005
        /*0012*/ 	.short	0x0028
        /*0014*/ 	.byte	0x00, 0xf0, 0x05, 0x00


	//----- nvinfo : EIATTR_KPARAM_INFO
	.align		4
.L_141:
        /*0018*/ 	.byte	0x04, 0x17
        /*001a*/ 	.short	(.L_143 - .L_142)
.L_142:
        /*001c*/ 	.word	0x00000000
        /*0020*/ 	.short	0x0004
        /*0022*/ 	.short	0x0020
        /*0024*/ 	.byte	0x00, 0xf0, 0x21, 0x00


	//----- nvinfo : EIATTR_KPARAM_INFO
	.align		4
.L_143:
        /*0028*/ 	.byte	0x04, 0x17
        /*002a*/ 	.short	(.L_145 - .L_144)
.L_144:
        /*002c*/ 	.word	0x00000000
        /*0030*/ 	.short	0x0003
        /*0032*/ 	.short	0x0018
        /*0034*/ 	.byte	0x00, 0xf0, 0x05, 0x00


	//----- nvinfo : EIATTR_KPARAM_INFO
	.align		4
.L_145:
        /*0038*/ 	.byte	0x04, 0x17
        /*003a*/ 	.short	(.L_147 - .L_146)
.L_146:
        /*003c*/ 	.word	0x00000000
        /*0040*/ 	.short	0x0002
        /*0042*/ 	.short	0x0010
        /*0044*/ 	.byte	0x00, 0xf0, 0x21, 0x00


	//----- nvinfo : EIATTR_KPARAM_INFO
	.align		4
.L_147:
        /*0048*/ 	.byte	0x04, 0x17
        /*004a*/ 	.short	(.L_149 - .L_148)
.L_148:
        /*004c*/ 	.word	0x00000000
        /*0050*/ 	.short	0x0001
        /*0052*/ 	.short	0x0008
        /*0054*/ 	.byte	0x00, 0xf5, 0x21, 0x00


	//----- nvinfo : EIATTR_KPARAM_INFO
	.align		4
.L_149:
        /*0058*/ 	.byte	0x04, 0x17
        /*005a*/ 	.short	(.L_151 - .L_150)
.L_150:
        /*005c*/ 	.word	0x00000000
        /*0060*/ 	.short	0x0000
        /*0062*/ 	.short	0x0000
        /*0064*/ 	.byte	0x00, 0xf5, 0x21, 0x00


	//----- nvinfo : EIATTR_SPARSE_MMA_MASK
	.align		4
.L_151:
        /*0068*/ 	.byte	0x03, 0x50
        /*006a*/ 	.short	0x0000


	//----- nvinfo : EIATTR_MAXREG_COUNT
	.align		4
        /*006c*/ 	.byte	0x03, 0x1b
        /*006e*/ 	.short	0x00ff


	//----- nvinfo : EIATTR_NUM_BARRIERS
	.align		4
        /*0070*/ 	.byte	0x02, 0x4c
        /*0072*/ 	.byte	0x01
	.zero		1


	//----- nvinfo : EIATTR_MERCURY_ISA_VERSION
	.align		4
        /*0074*/ 	.byte	0x03, 0x5f
        /*0076*/ 	.short	0x0101


	//----- nvinfo : EIATTR_COOP_GROUP_MASK_REGIDS
	.align		4
        /*0078*/ 	.byte	0x04, 0x29
        /*007a*/ 	.short	(.L_153 - .L_152)


	//   ....[0]....
.L_152:
        /*007c*/ 	.word	0xffffffff


	//   ....[1]....
        /*0080*/ 	.word	0xffffffff


	//   ....[2]....
        /*0084*/ 	.word	0xffffffff


	//   ....[3]....
        /*0088*/ 	.word	0xffffffff


	//   ....[4]....
        /*008c*/ 	.word	0xffffffff


	//   ....[5]....
        /*0090*/ 	.word	0xffffffff


	//   ....[6]....
        /*0094*/ 	.word	0xffffffff


	//   ....[7]....
        /*0098*/ 	.word	0xffffffff


	//   ....[8]....
        /*009c*/ 	.word	0xffffffff


	//   ....[9]....
        /*00a0*/ 	.word	0xffffffff


	//   ....[10]....
        /*00a4*/ 	.word	0xffffffff


	//   ....[11]....
        /*00a8*/ 	.word	0xffffffff


	//   ....[12]....
        /*00ac*/ 	.word	0xffffffff


	//   ....[13]....
        /*00b0*/ 	.word	0xffffffff


	//   ....[14]....
        /*00b4*/ 	.word	0xffffffff


	//   ....[15]....
        /*00b8*/ 	.word	0xffffffff


	//   ....[16]....
        /*00bc*/ 	.word	0xffffffff


	//   ....[17]....
        /*00c0*/ 	.word	0xffffffff


	//   ....[18]....
        /*00c4*/ 	.word	0xffffffff


	//   ....[19]....
        /*00c8*/ 	.word	0xffffffff


	//   ....[20]....
        /*00cc*/ 	.word	0xffffffff


	//   ....[21]....
        /*00d0*/ 	.word	0xffffffff


	//   ....[22]....
        /*00d4*/ 	.word	0xffffffff


	//   ....[23]....
        /*00d8*/ 	.word	0xffffffff


	//   ....[24]....
        /*00dc*/ 	.word	0xffffffff


	//   ....[25]....
        /*00e0*/ 	.word	0xffffffff


	//   ....[26]....
        /*00e4*/ 	.word	0xffffffff


	//   ....[27]....
        /*00e8*/ 	.word	0xffffffff


	//   ....[28]....
        /*00ec*/ 	.word	0xffffffff


	//   ....[29]....
        /*00f0*/ 	.word	0xffffffff


	//   ....[30]....
        /*00f4*/ 	.word	0xffffffff


	//   ....[31]....
        /*00f8*/ 	.word	0xffffffff


	//   ....[32]....
        /*00fc*/ 	.word	0xffffffff


	//   ....[33]....
        /*0100*/ 	.word	0xffffffff


	//   ....[34]....
        /*0104*/ 	.word	0xffffffff


	//   ....[35]....
        /*0108*/ 	.word	0xffffffff


	//   ....[36]....
        /*010c*/ 	.word	0xffffffff


	//   ....[37]....
        /*0110*/ 	.word	0xffffffff


	//   ....[38]....
        /*0114*/ 	.word	0xffffffff


	//   ....[39]....
        /*0118*/ 	.word	0xffffffff


	//   ....[40]....
        /*011c*/ 	.word	0xffffffff


	//   ....[41]....
        /*0120*/ 	.word	0xffffffff


	//   ....[42]....
        /*0124*/ 	.word	0xffffffff


	//   ....[43]....
        /*0128*/ 	.word	0xffffffff


	//   ....[44]....
        /*012c*/ 	.word	0xffffffff


	//   ....[45]....
        /*0130*/ 	.word	0xffffffff


	//   ....[46]....
        /*0134*/ 	.word	0xffffffff


	//   ....[47]....
        /*0138*/ 	.word	0xffffffff


	//   ....[48]....
        /*013c*/ 	.word	0xffffffff


	//   ....[49]....
        /*0140*/ 	.word	0xffffffff


	//   ....[50]....
        /*0144*/ 	.word	0xffffffff


	//   ....[51]....
        /*0148*/ 	.word	0xffffffff


	//   ....[52]....
        /*014c*/ 	.word	0xffffffff


	//   ....[53]....
        /*0150*/ 	.word	0xffffffff


	//   ....[54]....
        /*0154*/ 	.word	0xffffffff


	//   ....[55]....
        /*0158*/ 	.word	0xffffffff


	//   ....[56]....
        /*015c*/ 	.word	0xffffffff


	//   ....[57]....
        /*0160*/ 	.word	0xffffffff


	//   ....[58]....
        /*0164*/ 	.word	0xffffffff


	//   ....[59]....
        /*0168*/ 	.word	0xffffffff


	//----- nvinfo : EIATTR_COOP_GROUP_INSTR_OFFSETS
	.align		4
.L_153:
        /*016c*/ 	.byte	0x04, 0x28
        /*016e*/ 	.short	(.L_155 - .L_154)


	//   ....[0]....
.L_154:
        /*0170*/ 	.word	0x00000d70


	//   ....[1]....
        /*0174*/ 	.word	0x00000d80


	//   ....[2]....
        /*0178*/ 	.word	0x00000e10


	//   ....[3]....
        /*017c*/ 	.word	0x00000e50


	//   ....[4]....
        /*0180*/ 	.word	0x00000ed0


	//   ....[5]....
        /*0184*/ 	.word	0x00000f10


	//   ....[6]....
        /*0188*/ 	.word	0x00000f70


	//   ....[7]....
        /*018c*/ 	.word	0x00000fa0


	//   ....[8]....
        /*0190*/ 	.word	0x00000fe0


	//   ....[9]....
        /*0194*/ 	.word	0x00001010


	//   ....[10]....
        /*0198*/ 	.word	0x00001300


	//   ....[11]....
        /*019c*/ 	.word	0x00001310


	//   ....[12]....
        /*01a0*/ 	.word	0x000013a0


	//   ....[13]....
        /*01a4*/ 	.word	0x000013d0


	//   ....[14]....
        /*01a8*/ 	.word	0x00001420


	//   ....[15]....
        /*01ac*/ 	.word	0x00001450


	//   ....[16]....
        /*01b0*/ 	.word	0x000014c0


	//   ....[17]....
        /*01b4*/ 	.word	0x00001500


	//   ....[18]....
        /*01b8*/ 	.word	0x00001570


	//   ....[19]....
        /*01bc*/ 	.word	0x000015a0


	//   ....[20]....
        /*01c0*/ 	.word	0x00002a40


	//   ....[21]....
        /*01c4*/ 	.word	0x00002a50


	//   ....[22]....
        /*01c8*/ 	.word	0x00002ae0


	//   ....[23]....
        /*01cc*/ 	.word	0x00002b10


	//   ....[24]....
        /*01d0*/ 	.word	0x00002b80


	//   ....[25]....
        /*01d4*/ 	.word	0x00002ba0


	//   ....[26]....
        /*01d8*/ 	.word	0x00002c00


	//   ....[27]....
        /*01dc*/ 	.word	0x00002c10


	//   ....[28]....
        /*01e0*/ 	.word	0x00002c50


	//   ....[29]....
        /*01e4*/ 	.word	0x00002c60


	//   ....[30]....
        /*01e8*/ 	.word	0x00003b40


	//   ....[31]....
        /*01ec*/ 	.word	0x00003b50


	//   ....[32]....
        /*01f0*/ 	.word	0x00003be0


	//   ....[33]....
        /*01f4*/ 	.word	0x00003c20


	//   ....[34]....
        /*01f8*/ 	.word	0x00003ca0


	//   ....[35]....
        /*01fc*/ 	.word	0x00003ce0


	//   ....[36]....
        /*0200*/ 	.word	0x00003d40


	//   ....[37]....
        /*0204*/ 	.word	0x00003d70


	//   ....[38]....
        /*0208*/ 	.word	0x00003db0


	//   ....[39]....
        /*020c*/ 	.word	0x00003de0


	//   ....[40]....
        /*0210*/ 	.word	0x000040f0


	//   ....[41]....
        /*0214*/ 	.word	0x00004100


	//   ....[42]....
        /*0218*/ 	.word	0x00004190


	//   ....[43]....
        /*021c*/ 	.word	0x000041c0


	//   ....[44]....
        /*0220*/ 	.word	0x00004210


	//   ....[45]....
        /*0224*/ 	.word	0x00004240


	//   ....[46]....
        /*0228*/ 	.word	0x000042b0


	//   ....[47]....
        /*022c*/ 	.word	0x000042f0


	//   ....[48]....
        /*0230*/ 	.word	0x00004360


	//   ....[49]....
        /*0234*/ 	.word	0x00004390


	//   ....[50]....
        /*0238*/ 	.word	0x000058a0


	//   ....[51]....
        /*023c*/ 	.word	0x000058b0


	//   ....[52]....
        /*0240*/ 	.word	0x00005940


	//   ....[53]....
        /*0244*/ 	.word	0x00005980


	//   ....[54]....
        /*0248*/ 	.word	0x00005a00


	//   ....[55]....
        /*024c*/ 	.word	0x00005a40


	//   ....[56]....
        /*0250*/ 	.word	0x00005aa0


	//   ....[57]....
        /*0254*/ 	.word	0x00005ad0


	//   ....[58]....
        /*0258*/ 	.word	0x00005b10


	//   ....[59]....
        /*025c*/ 	.word	0x00005b40


	//----- nvinfo : EIATTR_VRC_CTA_INIT_COUNT
	.align		4
.L_155:
        /*0260*/ 	.byte	0x02, 0x4a
	.zero		1
	.zero		1


	//----- nvinfo : EIATTR_EXIT_INSTR_OFFSETS
	.align		4
        /*0264*/ 	.byte	0x04, 0x1c
        /*0266*/ 	.short	(.L_157 - .L_156)


	//   ....[0]....
.L_156:
        /*0268*/ 	.word	0x000000a0


	//   ....[1]....
        /*026c*/ 	.word	0x000000e0


	//   ....[2]....
        /*0270*/ 	.word	0x00005de0


	//   ....[3]....
        /*0274*/ 	.word	0x00005e60


	//----- nvinfo : EIATTR_MAX_THREADS
	.align		4
.L_157:
        /*0278*/ 	.byte	0x04, 0x05
        /*027a*/ 	.short	(.L_159 - .L_158)
.L_158:
        /*027c*/ 	.word	0x00000100
        /*0280*/ 	.word	0x00000001
        /*0284*/ 	.word	0x00000001


	//----- nvinfo : EIATTR_CRS_STACK_SIZE
	.align		4
.L_159:
        /*0288*/ 	.byte	0x04, 0x1e
        /*028a*/ 	.short	(.L_161 - .L_160)
.L_160:
        /*028c*/ 	.word	0x00000000


	//----- nvinfo : EIATTR_CBANK_PARAM_SIZE
	.align		4
.L_161:
        /*0290*/ 	.byte	0x03, 0x19
        /*0292*/ 	.short	0x0029


	//----- nvinfo : EIATTR_PARAM_CBANK
	.align		4
        /*0294*/ 	.byte	0x04, 0x0a
        /*0296*/ 	.short	(.L_163 - .L_162)
	.align		4
.L_162:
        /*0298*/ 	.word	index@(.nv.constant0._ZN3cub18CUB_300001_SM_10006detail6reduce28DeviceReduceSingleTileKernelINS2_10policy_hubIdyN4cuda3__47maximumIvEEE10Policy1000EPdSB_yS8_ddNS5_3std3__410__identityEEEvT0_T1_T2_T3_T4_T6_)
        /*029c*/ 	.short	0x0380
        /*029e*/ 	.short	0x0029


	//----- nvinfo : EIATTR_SW_WAR
	.align		4
.L_163:
        /*02a0*/ 	.byte	0x04, 0x36
        /*02a2*/ 	.short	(.L_165 - .L_164)
.L_164:
        /*02a4*/ 	.word	0x00000008
.L_165:


//--------------------- .nv.info._ZN3cub18CUB_300001_SM_10006detail11EmptyKernelIvEEvv --------------------------
	.section	.nv.info._ZN3cub18CUB_300001_SM_10006detail11EmptyKernelIvEEvv,"",@"SHT_CUDA_INFO"
	.sectionflags	@""
	.align	4


	//----- nvinfo : EIATTR_CUDA_API_VERSION
	.align		4
        /*0000*/ 	.byte	0x04, 0x37
        /*0002*/ 	.short	(.L_167 - .L_166)
.L_166:
        /*0004*/ 	.word	0x00000082


	//----- nvinfo : EIATTR_SPARSE_MMA_MASK
	.align		4
.L_167:
        /*0008*/ 	.byte	0x03, 0x50
        /*000a*/ 	.short	0x0000


	//----- nvinfo : EIATTR_MAXREG_COUNT
	.align		4
        /*000c*/ 	.byte	0x03, 0x1b
        /*000e*/ 	.short	0x00ff


	//----- nvinfo : EIATTR_MERCURY_ISA_VERSION
	.align		4
        /*0010*/ 	.byte	0x03, 0x5f
        /*0012*/ 	.short	0x0101


	//----- nvinfo : EIATTR_VRC_CTA_INIT_COUNT
	.align		4
        /*0014*/ 	.byte	0x02, 0x4a
	.zero		1
	.zero		1


	//----- nvinfo : EIATTR_EXIT_INSTR_OFFSETS
	.align		4
        /*0018*/ 	.byte	0x04, 0x1c
        /*001a*/ 	.short	(.L_169 - .L_168)


	//   ....[0]....
.L_168:
        /*001c*/ 	.word	0x00000010


	//----- nvinfo : EIATTR_SW_WAR
	.align		4
.L_169:
        /*0020*/ 	.byte	0x04, 0x36
        /*0022*/ 	.short	(.L_171 - .L_170)
.L_170:
        /*0024*/ 	.word	0x00000008
.L_171:


//--------------------- .nv.info._Z8getDeltaPdS_S_i --------------------------
	.section	.nv.info._Z8getDeltaPdS_S_i,"",@"SHT_CUDA_INFO"
	.sectionflags	@""
	.align	4


	//----- nvinfo : EIATTR_CUDA_API_VERSION
	.align		4
        /*0000*/ 	.byte	0x04, 0x37
        /*0002*/ 	.short	(.L_173 - .L_172)
.L_172:
        /*0004*/ 	.word	0x00000082


	//----- nvinfo : EIATTR_KPARAM_INFO
	.align		4
.L_173:
        /*0008*/ 	.byte	0x04, 0x17
        /*000a*/ 	.short	(.L_175 - .L_174)
.L_174:
        /*000c*/ 	.word	0x00000000
        /*0010*/ 	.short	0x0003
        /*0012*/ 	.short	0x0018
        /*0014*/ 	.byte	0x00, 0xf0, 0x11, 0x00


	//----- nvinfo : EIATTR_KPARAM_INFO
	.align		4
.L_175:
        /*0018*/ 	.byte	0x04, 0x17
        /*001a*/ 	.short	(.L_177 - .L_176)
.L_176:
        /*001c*/ 	.word	0x00000000
        /*0020*/ 	.short	0x0002
        /*0022*/ 	.short	0x0010
        /*0024*/ 	.byte	0x00, 0xf5, 0x21, 0x00


	//----- nvinfo : EIATTR_KPARAM_INFO
	.align		4
.L_177:
        /*0028*/ 	.byte	0x04, 0x17
        /*002a*/ 	.short	(.L_179 - .L_178)
.L_178:
        /*002c*/ 	.word	0x00000000
        /*0030*/ 	.short	0x0001
        /*0032*/ 	.short	0x0008
        /*0034*/ 	.byte	0x00, 0xf5, 0x21, 0x00


	//----- nvinfo : EIATTR_KPARAM_INFO
	.align		4
.L_179:
        /*0038*/ 	.byte	0x04, 0x17
        /*003a*/ 	.short	(.L_181 - .L_180)
.L_180:
        /*003c*/ 	.word	0x00000000
        /*0040*/ 	.short	0x0000
        /*0042*/ 	.short	0x0000
        /*0044*/ 	.byte	0x00, 0xf5, 0x21, 0x00


	//----- nvinfo : EIATTR_SPARSE_MMA_MASK
	.align		4
.L_181:
        /*0048*/ 	.byte	0x03, 0x50
        /*004a*/ 	.short	0x0000


	//----- nvinfo : EIATTR_MAXREG_COUNT
	.align		4
        /*004c*/ 	.byte	0x03, 0x1b
        /*004e*/ 	.short	0x00ff


	//----- nvinfo : EIATTR_MERCURY_ISA_VERSION
	.align		4
        /*0050*/ 	.byte	0x03, 0x5f
        /*0052*/ 	.short	0x0101


	//----- nvinfo : EIATTR_VRC_CTA_INIT_COUNT
	.align		4
        /*0054*/ 	.byte	0x02, 0x4a
	.zero		1
	.zero		1


	//----- nvinfo : EIATTR_EXIT_INSTR_OFFSETS
	.align		4
        /*0058*/ 	.byte	0x04, 0x1c
        /*005a*/ 	.short	(.L_183 - .L_182)


	//   ....[0]....
.L_182:
        /*005c*/ 	.word	0x00000070


	//   ....[1]....
        /*0060*/ 	.word	0x00000130


	//----- nvinfo : EIATTR_CBANK_PARAM_SIZE
	.align		4
.L_183:
        /*0064*/ 	.byte	0x03, 0x19
        /*0066*/ 	.short	0x001c


	//----- nvinfo : EIATTR_PARAM_CBANK
	.align		4
        /*0068*/ 	.byte	0x04, 0x0a
        /*006a*/ 	.short	(.L_185 - .L_184)
	.align		4
.L_184:
        /*006c*/ 	.word	index@(.nv.constant0._Z8getDeltaPdS_S_i)
        /*0070*/ 	.short	0x0380
        /*0072*/ 	.short	0x001c


	//----- nvinfo : EIATTR_SW_WAR
	.align		4
.L_185:
        /*0074*/ 	.byte	0x04, 0x36
        /*0076*/ 	.short	(.L_187 - .L_186)
.L_186:
        /*0078*/ 	.word	0x00000008
.L_187:


//--------------------- .nv.info._Z5solvePKdPdy   --------------------------
	.section	.nv.info._Z5solvePKdPdy,"",@"SHT_CUDA_INFO"
	.sectionflags	@""
	.align	4


	//----- nvinfo : EIATTR_CUDA_API_VERSION
	.align		4
        /*0000*/ 	.byte	0x04, 0x37
        /*0002*/ 	.short	(.L_189 - .L_188)
.L_188:
        /*0004*/ 	.word	0x00000082


	//----- nvinfo : EIATTR_KPARAM_INFO
	.align		4
.L_189:
        /*0008*/ 	.byte	0x04, 0x17
        /*000a*/ 	.short	(.L_191 - .L_190)
.L_190:
        /*000c*/ 	.word	0x00000000
        /*0010*/ 	.short	0x0002
        /*0012*/ 	.short	0x0010
        /*0014*/ 	.byte	0x00, 0xf0, 0x21, 0x00


	//----- nvinfo : EIATTR_KPARAM_INFO
	.align		4
.L_191:
        /*0018*/ 	.byte	0x04, 0x17
        /*001a*/ 	.short	(.L_193 - .L_192)
.L_192:
        /*001c*/ 	.word	0x00000000
        /*0020*/ 	.short	0x0001
        /*0022*/ 	.short	0x0008
        /*0024*/ 	.byte	0x00, 0xf5, 0x21, 0x00


	//----- nvinfo : EIATTR_KPARAM_INFO
	.align		4
.L_193:
        /*0028*/ 	.byte	0x04, 0x17
        /*002a*/ 	.short	(.L_195 - .L_194)
.L_194:
        /*002c*/ 	.word	0x00000000
        /*0030*/ 	.short	0x0000
        /*0032*/ 	.short	0x0000
        /*0034*/ 	.byte	0x00, 0xf5, 0x21, 0x00


	//----- nvinfo : EIATTR_SPARSE_MMA_MASK
	.align		4
.L_195:
        /*0038*/ 	.byte	0x03, 0x50
        /*003a*/ 	.short	0x0000


	//----- nvinfo : EIATTR_MAXREG_COUNT
	.align		4
        /*003c*/ 	.byte	0x03, 0x1b
        /*003e*/ 	.short	0x00ff


	//----- nvinfo : EIATTR_MERCURY_ISA_VERSION
	.align		4
        /*0040*/ 	.byte	0x03, 0x5f
        /*0042*/ 	.short	0x0101


	//----- nvinfo : EIATTR_VRC_CTA_INIT_COUNT
	.align		4
        /*0044*/ 	.byte	0x02, 0x4a
	.zero		1
	.zero		1


	//----- nvinfo : EIATTR_EXIT_INSTR_OFFSETS
	.align		4
        /*0048*/ 	.byte	0x04, 0x1c
        /*004a*/ 	.short	(.L_197 - .L_196)


	//   ....[0]....
.L_196:
        /*004c*/ 	.word	0x000000b0


	//   ....[1]....
        /*0050*/ 	.word	0x00000120


	//   ....[2]....
        /*0054*/ 	.word	0x00000160


	//   ....[3]....
        /*0058*/ 	.word	0x00000350


	//----- nvinfo : EIATTR_CBANK_PARAM_SIZE
	.align		4
.L_197:
        /*005c*/ 	.byte	0x03, 0x19
        /*005e*/ 	.short	0x0018


	//----- nvinfo : EIATTR_PARAM_CBANK
	.align		4
        /*0060*/ 	.byte	0x04, 0x0a
        /*0062*/ 	.short	(.L_199 - .L_198)
	.align		4
.L_198:
        /*0064*/ 	.word	index@(.nv.constant0._Z5solvePKdPdy)
        /*0068*/ 	.short	0x0380
        /*006a*/ 	.short	0x0018


	//----- nvinfo : EIATTR_SW_WAR
	.align		4
.L_199:
        /*006c*/ 	.byte	0x04, 0x36
        /*006e*/ 	.short	(.L_201 - .L_200)
.L_200:
        /*0070*/ 	.word	0x00000008
.L_201:


//--------------------- .nv.info._Z9fillEdgesPdmdddd --------------------------
	.section	.nv.info._Z9fillEdgesPdmdddd,"",@"SHT_CUDA_INFO"
	.sectionflags	@""
	.align	4


	//----- nvinfo : EIATTR_CUDA_API_VERSION
	.align		4
        /*0000*/ 	.byte	0x04, 0x37
        /*0002*/ 	.short	(.L_203 - .L_202)
.L_202:
        /*0004*/ 	.word	0x00000082


	//----- nvinfo : EIATTR_KPARAM_INFO
	.align		4
.L_203:
        /*0008*/ 	.byte	0x04, 0x17
        /*000a*/ 	.short	(.L_205 - .L_204)
.L_204:
        /*000c*/ 	.word	0x00000000
        /*0010*/ 	.short	0x0005
        /*0012*/ 	.short	0x0028
        /*0014*/ 	.byte	0x00, 0xf0, 0x21, 0x00


	//----- nvinfo : EIATTR_KPARAM_INFO
	.align		4
.L_205:
        /*0018*/ 	.byte	0x04, 0x17
        /*001a*/ 	.short	(.L_207 - .L_206)
.L_206:
        /*001c*/ 	.word	0x00000000
        /*0020*/ 	.short	0x0004
        /*0022*/ 	.short	0x0020
        /*0024*/ 	.byte	0x00, 0xf0, 0x21, 0x00


	//----- nvinfo : EIATTR_KPARAM_INFO
	.align		4
.L_207:
        /*0028*/ 	.byte	0x04, 0x17
        /*002a*/ 	.short	(.L_209 - .L_208)
.L_208:
        /*002c*/ 	.word	0x00000000
        /*0030*/ 	.short	0x0003
        /*0032*/ 	.short	0x0018
        /*0034*/ 	.byte	0x00, 0xf0, 0x21, 0x00


	//----- nvinfo : EIATTR_KPARAM_INFO
	.align		4
.L_209:
        /*0038*/ 	.byte	0x04, 0x17
        /*003a*/ 	.short	(.L_211 - .L_210)
.L_210:
        /*003c*/ 	.word	0x00000000
        /*0040*/ 	.short	0x0002
        /*0042*/ 	.short	0x0010
        /*0044*/ 	.byte	0x00, 0xf0, 0x21, 0x00


	//----- nvinfo : EIATTR_KPARAM_INFO
	.align		4
.L_211:
        /*0048*/ 	.byte	0x04, 0x17
        /*004a*/ 	.short	(.L_213 - .L_212)
.L_212:
        /*004c*/ 	.word	0x00000000
        /*0050*/ 	.short	0x0001
        /*0052*/ 	.short	0x0008
        /*0054*/ 	.byte	0x00, 0xf0, 0x21, 0x00


	//----- nvinfo : EIATTR_KPARAM_INFO
	.align		4
.L_213:
        /*0058*/ 	.byte	0x04, 0x17
        /*005a*/ 	.short	(.L_215 - .L_214)
.L_214:
        /*005c*/ 	.word	0x00000000
        /*0060*/ 	.short	0x0000
        /*0062*/ 	.short	0x0000
        /*0064*/ 	.byte	0x00, 0xf5, 0x21, 0x00


	//----- nvinfo : EIATTR_SPARSE_MMA_MASK
	.align		4
.L_215:
        /*0068*/ 	.byte	0x03, 0x50
        /*006a*/ 	.short	0x0000


	//----- nvinfo : EIATTR_MAXREG_COUNT
	.align		4
        /*006c*/ 	.byte	0x03, 0x1b
        /*006e*/ 	.short	0x00ff


	//----- nvinfo : EIATTR_MERCURY_ISA_VERSION
	.align		4
        /*0070*/ 	.byte	0x03, 0x5f
        /*0072*/ 	.short	0x0101


	//----- nvinfo : EIATTR_VRC_CTA_INIT_COUNT
	.align		4
        /*0074*/ 	.byte	0x02, 0x4a
	.zero		1
	.zero		1


	//----- nvinfo : EIATTR_EXIT_INSTR_OFFSETS
	.align		4
        /*0078*/ 	.byte	0x04, 0x1c
        /*007a*/ 	.short	(.L_217 - .L_216)


	//   ....[0]....
.L_216:
        /*007c*/ 	.word	0x00000280


	//----- nvinfo : EIATTR_CBANK_PARAM_SIZE
	.align		4
.L_217:
        /*0080*/ 	.byte	0x03, 0x19
        /*0082*/ 	.short	0x0030


	//----- nvinfo : EIATTR_PARAM_CBANK
	.align		4
        /*0084*/ 	.byte	0x04, 0x0a
        /*0086*/ 	.short	(.L_219 - .L_218)
	.align		4
.L_218:
        /*0088*/ 	.word	index@(.nv.constant0._Z9fillEdgesPdmdddd)
        /*008c*/ 	.short	0x0380
        /*008e*/ 	.short	0x0030


	//----- nvinfo : EIATTR_SW_WAR
	.align		4
.L_219:
        /*0090*/ 	.byte	0x04, 0x36
        /*0092*/ 	.short	(.L_221 - .L_220)
.L_220:
        /*0094*/ 	.word	0x00000008
.L_221:


//--------------------- .nv.callgraph             --------------------------
	.section	.nv.callgraph,"",@"SHT_CUDA_CALLGRAPH"
	.align	4
	.sectionentsize	8
	.align		4
        /*0000*/ 	.word	0x00000000
	.align		4
        /*0004*/ 	.word	0xffffffff
	.align		4
        /*0008*/ 	.word	0x00000000
	.align		4
        /*000c*/ 	.word	0xfffffffe
	.align		4
        /*0010*/ 	.word	0x00000000
	.align		4
        /*0014*/ 	.word	0xfffffffd
	.align		4
        /*0018*/ 	.word	0x00000000
	.align		4
        /*001c*/ 	.word	0xfffffffc


//--------------------- .nv.constant4             --------------------------
	.section	.nv.constant4,"a",@progbits
	.align	8
	.align		8
.nv.constant4:
        /*0000*/ 	.dword	_ZN34_INTERNAL_e3ee36da_4_k_cu_edf0dd894cuda3std3__45__cpo5beginE
	.align		8
        /*0008*/ 	.dword	_ZN34_INTERNAL_e3ee36da_4_k_cu_edf0dd894cuda3std3__45__cpo3endE
	.align		8
        /*0010*/ 	.dword	_ZN34_INTERNAL_e3ee36da_4_k_cu_edf0dd894cuda3std3__45__cpo6cbeginE
	.align		8
        /*0018*/ 	.dword	_ZN34_INTERNAL_e3ee36da_4_k_cu_edf0dd894cuda3std3__45__cpo4cendE
	.align		8
        /*0020*/ 	.dword	_ZN34_INTERNAL_e3ee36da_4_k_cu_edf0dd894cuda3std3__45__cpo6rbeginE
	.align		8
        /*0028*/ 	.dword	_ZN34_INTERNAL_e3ee36da_4_k_cu_edf0dd894cuda3std3__45__cpo4rendE
	.align		8
        /*0030*/ 	.dword	_ZN34_INTERNAL_e3ee36da_4_k_cu_edf0dd894cuda3std3__45__cpo7crbeginE
	.align		8
        /*0038*/ 	.dword	_ZN34_INTERNAL_e3ee36da_4_k_cu_edf0dd894cuda3std3__45__cpo5crendE
	.align		8
        /*0040*/ 	.dword	_ZN34_INTERNAL_e3ee36da_4_k_cu_edf0dd894cuda3std3__436_GLOBAL__N__e3ee36da_4_k_cu_edf0dd896ignoreE
	.align		8
        /*0048*/ 	.dword	_ZN34_INTERNAL_e3ee36da_4_k_cu_edf0dd894cuda3std3__419piecewise_constructE
	.align		8
        /*0050*/ 	.dword	_ZN34_INTERNAL_e3ee36da_4_k_cu_edf0dd894cuda3std3__48in_placeE
	.align		8
        /*0058*/ 	.dword	_ZN34_INTERNAL_e3ee36da_4_k_cu_edf0dd894cuda3std3__420unreachable_sentinelE
	.align		8
        /*0060*/ 	.dword	_ZN34_INTERNAL_e3ee36da_4_k_cu_edf0dd894cuda3std3__47nulloptE
	.align		8
        /*0068*/ 	.dword	_ZN34_INTERNAL_e3ee36da_4_k_cu_edf0dd894cuda3std3__48unexpectE
	.align		8
        /*0070*/ 	.dword	_ZN34_INTERNAL_e3ee36da_4_k_cu_edf0dd894cuda3std6ranges3__45__cpo4swapE
	.align		8
        /*0078*/ 	.dword	_ZN34_INTERNAL_e3ee36da_4_k_cu_edf0dd894cuda3std6ranges3__45__cpo9iter_moveE
	.align		8
        /*0080*/ 	.dword	_ZN34_INTERNAL_e3ee36da_4_k_cu_edf0dd894cuda3std6ranges3__45__cpo5beginE
	.align		8
        /*0088*/ 	.dword	_ZN34_INTERNAL_e3ee36da_4_k_cu_edf0dd894cuda3std6ranges3__45__cpo3endE
	.align		8
        /*0090*/ 	.dword	_ZN34_INTERNAL_e3ee36da_4_k_cu_edf0dd894cuda3std6ranges3__45__cpo6cbeginE
	.align		8
        /*0098*/ 	.dword	_ZN34_INTERNAL_e3ee36da_4_k_cu_edf0dd894cuda3std6ranges3__45__cpo4cendE
	.align		8
        /*00a0*/ 	.dword	_ZN34_INTERNAL_e3ee36da_4_k_cu_edf0dd894cuda3std6ranges3__45__cpo7advanceE
	.align		8
        /*00a8*/ 	.dword	_ZN34_INTERNAL_e3ee36da_4_k_cu_edf0dd894cuda3std6ranges3__45__cpo9iter_swapE
	.align		8
        /*00b0*/ 	.dword	_ZN34_INTERNAL_e3ee36da_4_k_cu_edf0dd894cuda3std6ranges3__45__cpo4nextE
	.align		8
        /*00b8*/ 	.dword	_ZN34_INTERNAL_e3ee36da_4_k_cu_edf0dd894cuda3std6ranges3__45__cpo4prevE
	.align		8
        /*00c0*/ 	.dword	_ZN34_INTERNAL_e3ee36da_4_k_cu_edf0dd894cuda3std6ranges3__45__cpo4dataE
	.align		8
        /*00c8*/ 	.dword	_ZN34_INTERNAL_e3ee36da_4_k_cu_edf0dd894cuda3std6ranges3__45__cpo5cdataE
	.align		8
        /*00d0*/ 	.dword	_ZN34_INTERNAL_e3ee36da_4_k_cu_edf0dd894cuda3std6ranges3__45__cpo4sizeE
	.align		8
        /*00d8*/ 	.dword	_ZN34_INTERNAL_e3ee36da_4_k_cu_edf0dd894cuda3std6ranges3__45__cpo5ssizeE
	.align		8
        /*00e0*/ 	.dword	_ZN34_INTERNAL_e3ee36da_4_k_cu_edf0dd894cuda3std6ranges3__45__cpo8distanceE
	.align		8
        /*00e8*/ 	.dword	_ZN34_INTERNAL_e3ee36da_4_k_cu_edf0dd896thrust24THRUST_300001_SM_1000_NS6system6detail10sequential3seqE
	.align		8
        /*00f0*/ 	.dword	_ZN34_INTERNAL_e3ee36da_4_k_cu_edf0dd896thrust24THRUST_300001_SM_1000_NS12placeholders2_1E
	.align		8
        /*00f8*/ 	.dword	_ZN34_INTERNAL_e3ee36da_4_k_cu_edf0dd896thrust24THRUST_300001_SM_1000_NS12placeholders2_2E
	.align		8
        /*0100*/ 	.dword	_ZN34_INTERNAL_e3ee36da_4_k_cu_edf0dd896thrust24THRUST_300001_SM_1000_NS12placeholders2_3E
	.align		8
        /*0108*/ 	.dword	_ZN34_INTERNAL_e3ee36da_4_k_cu_edf0dd896thrust24THRUST_300001_SM_1000_NS12placeholders2_4E
	.align		8
        /*0110*/ 	.dword	_ZN34_INTERNAL_e3ee36da_4_k_cu_edf0dd896thrust24THRUST_300001_SM_1000_NS12placeholders2_5E
	.align		8
        /*0118*/ 	.dword	_ZN34_INTERNAL_e3ee36da_4_k_cu_edf0dd896thrust24THRUST_300001_SM_1000_NS12placeholders2_6E
	.align		8
        /*0120*/ 	.dword	_ZN34_INTERNAL_e3ee36da_4_k_cu_edf0dd896thrust24THRUST_300001_SM_1000_NS12placeholders2_7E
	.align		8
        /*0128*/ 	.dword	_ZN34_INTERNAL_e3ee36da_4_k_cu_edf0dd896thrust24THRUST_300001_SM_1000_NS12placeholders2_8E
	.align		8
        /*0130*/ 	.dword	_ZN34_INTERNAL_e3ee36da_4_k_cu_edf0dd896thrust24THRUST_300001_SM_1000_NS12placeholders2_9E
	.align		8
        /*0138*/ 	.dword	_ZN34_INTERNAL_e3ee36da_4_k_cu_edf0dd896thrust24THRUST_300001_SM_1000_NS12placeholders3_10E


//--------------------- .text._ZN3cub18CUB_300001_SM_10006detail6reduce28DeviceReduceSingleTileKernelINS2_10policy_hubIdyN4cuda3__47maximumIvEEE10Policy1000EPdSB_iS8_ddNS5_3std3__410__identityEEEvT0_T1_T2_T3_T4_T6_ --------------------------
	.section	.text._ZN3cub18CUB_300001_SM_10006detail6reduce28DeviceReduceSingleTileKernelINS2_10policy_hubIdyN4cuda3__47maximumIvEEE10Policy1000EPdSB_iS8_ddNS5_3std3__410__identityEEEvT0_T1_T2_T3_T4_T6_,"ax",@progbits
	.align	128
        .global         _ZN3cub18CUB_300001_SM_10006detail6reduce28DeviceReduceSingleTileKernelINS2_10policy_hubIdyN4cuda3__47maximumIvEEE10Policy1000EPdSB_iS8_ddNS5_3std3__410__identityEEEvT0_T1_T2_T3_T4_T6_
        .type           _ZN3cub18CUB_300001_SM_10006detail6reduce28DeviceReduceSingleTileKernelINS2_10policy_hubIdyN4cuda3__47maximumIvEEE10Policy1000EPdSB_iS8_ddNS5_3std3__410__identityEEEvT0_T1_T2_T3_T4_T6_,@function
        .size           _ZN3cub18CUB_300001_SM_10006detail6reduce28DeviceReduceSingleTileKernelINS2_10policy_hubIdyN4cuda3__47maximumIvEEE10Policy1000EPdSB_iS8_ddNS5_3std3__410__identityEEEvT0_T1_T2_T3_T4_T6_,(.L_x_174 - _ZN3cub18CUB_300001_SM_10006detail6reduce28DeviceReduceSingleTileKernelINS2_10policy_hubIdyN4cuda3__47maximumIvEEE10Policy1000EPdSB_iS8_ddNS5_3std3__410__identityEEEvT0_T1_T2_T3_T4_T6_)
        .other          _ZN3cub18CUB_300001_SM_10006detail6reduce28DeviceReduceSingleTileKernelINS2_10policy_hubIdyN4cuda3__47maximumIvEEE10Policy1000EPdSB_iS8_ddNS5_3std3__410__identityEEEvT0_T1_T2_T3_T4_T6_,@"STO_CUDA_ENTRY STV_DEFAULT"
_ZN3cub18CUB_300001_SM_10006detail6reduce28DeviceReduceSingleTileKernelINS2_10policy_hubIdyN4cuda3__47maximumIvEEE10Policy1000EPdSB_iS8_ddNS5_3std3__410__identityEEEvT0_T1_T2_T3_T4_T6_:
.text._ZN3cub18CUB_300001_SM_10006detail6reduce28DeviceReduceSingleTileKernelINS2_10policy_hubIdyN4cuda3__47maximumIvEEE10Policy1000EPdSB_iS8_ddNS5_3std3__410__identityEEEvT0_T1_T2_T3_T4_T6_:
[----:B------:R-:W-:Y:S01]  /*0000*/  LDC R1, c[0x0][0x37c] ;  /* 0x0000df00ff017b82 */ /* 0x000fe20000000800 */
[----:B------:R-:W0:Y:S01]  /*0010*/  LDCU UR4, c[0x0][0x390] ;  /* 0x00007200ff0477ac */ /* 0x000e220008000800 */
[----:B------:R-:W1:Y:S01]  /*0020*/  LDCU.64 UR6, c[0x0][0x358] ;  /* 0x00006b00ff0677ac */ /* 0x000e620008000a00 */
[----:B0-----:R-:W-:-:S05]  /*0030*/  IMAD.U32 R4, RZ, RZ, UR4 ;  /* 0x00000004ff047e24 */ /* 0x001fca000f8e00ff */
[----:B------:R-:W-:-:S13]  /*0040*/  ISETP.NE.AND P0, PT, R4, RZ, PT ;  /* 0x000000ff0400720c */ /* 0x000fda0003f05270 */
[----:B-1----:R-:W-:Y:S05]  /*0050*/  @P0 BRA `(.L_x_0) ;  /* 0x00000000001c0947 */ /* 0x002fea0003800000 */
[----:B------:R-:W0:Y:S02]  /*0060*/  S2R R0, SR_TID.X ;  /* 0x0000000000007919 */ /* 0x000e240000002100 */
[----:B0-----:R-:W-:-:S13]  /*0070*/  ISETP.NE.AND P0, PT, R0, RZ, PT ;  /* 0x000000ff0000720c */ /* 0x001fda0003f05270 */
[----:B------:R-:W-:Y:S05]  /*0080*/  @P0 EXIT ;  /* 0x000000000000094d */ /* 0x000fea0003800000 */
[----:B------:R-:W0:Y:S08]  /*0090*/  LDC.64 R2, c[0x0][0x388] ;  /* 0x0000e200ff027b82 */ /* 0x000e300000000a00 */
[----:B------:R-:W0:Y:S02]  /*00a0*/  LDC.64 R4, c[0x0][0x398] ;  /* 0x0000e600ff047b82 */ /* 0x000e240000000a00 */
[----:B0-----:R-:W-:Y:S01]  /*00b0*/  STG.E.64 desc[UR6][R2.64], R4 ;  /* 0x0000000402007986 */ /* 0x001fe2000c101b06 */
[----:B------:R-:W-:Y:S05]  /*00c0*/  EXIT ;  /* 0x000000000000794d */ /* 0x000fea0003800000 */
.L_x_0:
[----:B------:R-:W0:Y:S01]  /*00d0*/  LDCU UR4, c[0x0][0x380] ;  /* 0x00007000ff0477ac */ /* 0x000e220008000800 */
[----:B------:R-:W-:Y:S01]  /*00e0*/  BSSY.RECONVERGENT B0, `(.L_x_1) ;  /* 0x00005b3000007945 */ /* 0x000fe20003800200 */
[----:B0-----:R-:W-:-:S09]  /*00f0*/  ULOP3.LUT UP0, URZ, UR4, 0x1f, URZ, 0xc0, !UPT ;  /* 0x0000001f04ff7892 */ /* 0x001fd2000f80c0ff */
[----:B------:R-:W-:Y:S05]  /*0100*/  BRA.U UP0, `(.L_x_2) ;  /* 0x0000002d003c7547 */ /* 0x000fea000b800000 */
[----:B------:R-:W-:-:S13]  /*0110*/  ISETP.GT.AND P0, PT, R4, 0x7ff, PT ;  /* 0x000007ff0400780c */ /* 0x000fda0003f04270 */
[----:B------:R-:W-:Y:S05]  /*0120*/  @P0 BRA `(.L_x_3) ;  /* 0x0000001400e80947 */ /* 0x000fea0003800000 */
[----:B------:R-:W0:Y:S01]  /*0130*/  S2R R3, SR_TID.X ;  /* 0x0000000000037919 */ /* 0x000e220000002100 */
[----:B------:R-:W-:Y:S01]  /*0140*/  BSSY.RECONVERGENT B1, `(.L_x_4) ;  /* 0x0000009000017945 */ /* 0x000fe20003800200 */
[----:B------:R-:W-:Y:S02]  /*0150*/  CS2R R6, SRZ ;  /* 0x0000000000067805 */ /* 0x000fe4000001ff00 */
[----:B0-----:R-:W-:Y:S01]  /*0160*/  ISETP.GE.AND P0, PT, R3, R4, PT ;  /* 0x000000040300720c */ /* 0x001fe20003f06270 */
[----:B------:R-:W-:-:S12]  /*0170*/  IMAD.MOV.U32 R5, RZ, RZ, R3 ;  /* 0x000000ffff057224 */ /* 0x000fd800078e0003 */
[----:B------:R-:W-:Y:S05]  /*0180*/  @P0 BRA `(.L_x_5) ;  /* 0x0000000000100947 */ /* 0x000fea0003800000 */
[----:B------:R-:W0:Y:S02]  /*0190*/  LDC.64 R6, c[0x0][0x380] ;  /* 0x0000e000ff067b82 */ /* 0x000e240000000a00 */
[----:B0-----:R-:W-:-:S06]  /*01a0*/  IMAD.WIDE.U32 R6, R3, 0x8, R6 ;  /* 0x0000000803067825 */ /* 0x001fcc00078e0006 */
[----:B------:R-:W5:Y:S01]  /*01b0*/  LDG.E.64.CONSTANT R6, desc[UR6][R6.64] ;  /* 0x0000000606067981 */ /* 0x000f62000c1e9b00 */
[----:B------:R-:W-:-:S07]  /*01c0*/  VIADD R5, R3, 0x100 ;  /* 0x0000010003057836 */ /* 0x000fce0000000000 */
.L_x_5:
[----:B------:R-:W-:Y:S05]  /*01d0*/  BSYNC.RECONVERGENT B1 ;  /* 0x0000000000017941 */ /* 0x000fea0003800200 */
.L_x_4:
[----:B------:R-:W-:Y:S01]  /*01e0*/  ISETP.GE.AND P0, PT, R5, R4, PT ;  /* 0x000000040500720c */ /* 0x000fe20003f06270 */
[----:B------:R-:W-:-:S12]  /*01f0*/  BSSY.RECONVERGENT B1, `(.L_x_6) ;  /* 0x00000b0000017945 */ /* 0x000fd80003800200 */
[----:B------:R-:W-:Y:S05]  /*0200*/  @P0 BRA `(.L_x_7) ;  /* 0x0000000800b80947 */ /* 0x000fea0003800000 */
[----:B------:R-:W-:Y:S01]  /*0210*/  LOP3.LUT R9, RZ, R5, RZ, 0x33, !PT ;  /* 0x00000005ff097212 */ /* 0x000fe200078e33ff */
[----:B------:R-:W-:Y:S04]  /*0220*/  BSSY.RECONVERGENT B2, `(.L_x_8) ;  /* 0x0000019000027945 */ /* 0x000fe80003800200 */
[----:B------:R-:W-:-:S05]  /*0230*/  IMAD.IADD R0, R9, 0x1, R4 ;  /* 0x0000000109007824 */ /* 0x000fca00078e0204 */
[C---:B------:R-:W-:Y:S02]  /*0240*/  LOP3.LUT R2, R0.reuse, 0x300, RZ, 0xc0, !PT ;  /* 0x0000030000027812 */ /* 0x040fe400078ec0ff */
[----:B------:R-:W-:Y:S02]  /*0250*/  ISETP.GE.U32.AND P0, PT, R0, 0x300, PT ;  /* 0x000003000000780c */ /* 0x000fe40003f06070 */
[----:B------:R-:W-:-:S13]  /*0260*/  ISETP.NE.AND P1, PT, R2, 0x300, PT ;  /* 0x000003000200780c */ /* 0x000fda0003f25270 */
[----:B------:R-:W-:Y:S05]  /*0270*/  @!P1 BRA `(.L_x_9) ;  /* 0x00000000004c9947 */ /* 0x000fea0003800000 */
[----:B------:R-:W0:Y:S01]  /*0280*/  LDC.64 R8, c[0x0][0x380] ;  /* 0x0000e000ff087b82 */ /* 0x000e220000000a00 */
[----:B------:R-:W-:-:S04]  /*0290*/  LEA.HI R0, R0, 0x1, RZ, 0x18 ;  /* 0x0000000100007811 */ /* 0x000fc800078fc0ff */
[----:B------:R-:W-:-:S05]  /*02a0*/  LOP3.LUT R0, R0, 0x3, RZ, 0xc0, !PT ;  /* 0x0000000300007812 */ /* 0x000fca00078ec0ff */
[----:B------:R-:W-:Y:S02]  /*02b0*/  IMAD.MOV R0, RZ, RZ, -R0 ;  /* 0x000000ffff007224 */ /* 0x000fe400078e0a00 */
[----:B0-----:R-:W-:-:S04]  /*02c0*/  IMAD.WIDE.U32 R8, R5, 0x8, R8 ;  /* 0x0000000805087825 */ /* 0x001fc800078e0008 */
[----:B------:R-:W-:Y:S02]  /*02d0*/  IMAD.MOV.U32 R2, RZ, RZ, R8 ;  /* 0x000000ffff027224 */ /* 0x000fe400078e0008 */
[----:B------:R-:W-:-:S07]  /*02e0*/  IMAD.MOV.U32 R11, RZ, RZ, R9 ;  /* 0x000000ffff0b7224 */ /* 0x000fce00078e0009 */
.L_x_10:
[----:B------:R-:W-:Y:S02]  /*02f0*/  IMAD.MOV.U32 R8, RZ, RZ, R2 ;  /* 0x000000ffff087224 */ /* 0x000fe400078e0002 */
[----:B------:R-:W-:-:S06]  /*0300*/  IMAD.MOV.U32 R9, RZ, RZ, R11 ;  /* 0x000000ffff097224 */ /* 0x000fcc00078e000b */
[----:B------:R-:W2:Y:S01]  /*0310*/  LDG.E.64.CONSTANT R8, desc[UR6][R8.64] ;  /* 0x0000000608087981 */ /* 0x000ea2000c1e9b00 */
[----:B------:R-:W-:Y:S01]  /*0320*/  VIADD R0, R0, 0x1 ;  /* 0x0000000100007836 */ /* 0x000fe20000000000 */
[----:B------:R-:W-:Y:S01]  /*0330*/  IADD3 R2, P3, PT, R2, 0x800, RZ ;  /* 0x0000080002027810 */ /* 0x000fe20007f7e0ff */
[----:B------:R-:W-:-:S03]  /*0340*/  VIADD R5, R5, 0x100 ;  /* 0x0000010005057836 */ /* 0x000fc60000000000 */
[----:B------:R-:W-:Y:S01]  /*0350*/  ISETP.NE.AND P2, PT, R0, RZ, PT ;  /* 0x000000ff0000720c */ /* 0x000fe20003f45270 */
[----:B------:R-:W-:Y:S01]  /*0360*/  IMAD.X R11, RZ, RZ, R11, P3 ;  /* 0x000000ffff0b7224 */ /* 0x000fe200018e060b */
[----:B--2--5:R-:W-:-:S06]  /*0370*/  DSETP.GEU.AND P1, PT, R6, R8, PT ;  /* 0x000000080600722a */ /* 0x024fcc0003f2e000 */
[----:B------:R-:W-:Y:S02]  /*0380*/  FSEL R6, R8, R6, !P1 ;  /* 0x0000000608067208 */ /* 0x000fe40004800000 */
[----:B------:R-:W-:-:S03]  /*0390*/  FSEL R7, R9, R7, !P1 ;  /* 0x0000000709077208 */ /* 0x000fc60004800000 */
[----:B------:R-:W-:Y:S05]  /*03a0*/  @P2 BRA `(.L_x_10) ;  /* 0xfffffffc00d02947 */ /* 0x000fea000383ffff */
.L_x_9:
[----:B------:R-:W-:Y:S05]  /*03b0*/  BSYNC.RECONVERGENT B2 ;  /* 0x0000000000027941 */ /* 0x000fea0003800200 */
.L_x_8:
[----:B------:R-:W-:Y:S05]  /*03c0*/  @!P0 BRA `(.L_x_7) ;  /* 0x0000000800488947 */ /* 0x000fea0003800000 */
[----:B------:R-:W-:Y:S01]  /*03d0*/  IMAD.IADD R0, R4, 0x1, -R5 ;  /* 0x0000000104007824 */ /* 0x000fe200078e0a05 */
[----:B------:R-:W-:Y:S01]  /*03e0*/  BSSY.RECONVERGENT B2, `(.L_x_11) ;  /* 0x0000051000027945 */ /* 0x000fe20003800200 */
[----:B------:R-:W-:-:S03]  /*03f0*/  PLOP3.LUT P0, PT, PT, PT, PT, 0x80, 0x8 ;  /* 0x000000000008781c */ /* 0x000fc60003f0f070 */
[----:B------:R-:W-:-:S13]  /*0400*/  ISETP.GT.AND P1, PT, R0, 0xc00, PT ;  /* 0x00000c000000780c */ /* 0x000fda0003f24270 */
[----:B------:R-:W-:Y:S05]  /*0410*/  @!P1 BRA `(.L_x_12) ;  /* 0x0000000400349947 */ /* 0x000fea0003800000 */
[----:B------:R-:W0:Y:S01]  /*0420*/  LDC.64 R8, c[0x0][0x380] ;  /* 0x0000e000ff087b82 */ /* 0x000e220000000a00 */
[----:B------:R-:W-:Y:S01]  /*0430*/  PLOP3.LUT P0, PT, PT, PT, PT, 0x8, 0x80 ;  /* 0x000000000080781c */ /* 0x000fe20003f0e170 */
[----:B------:R-:W-:-:S12]  /*0440*/  VIADD R0, R4, 0xfffff400 ;  /* 0xfffff40004007836 */ /* 0x000fd80000000000 */
.L_x_13:
[----:B0-----:R-:W-:-:S05]  /*0450*/  IMAD.WIDE R30, R5, 0x8, R8 ;  /* 0x00000008051e7825 */ /* 0x001fca00078e0208 */
[----:B------:R-:W2:Y:S04]  /*0460*/  LDG.E.64.CONSTANT R10, desc[UR6][R30.64] ;  /* 0x000000061e0a7981 */ /* 0x000ea8000c1e9b00 */
[----:B------:R-:W3:Y:S04]  /*0470*/  LDG.E.64.CONSTANT R12, desc[UR6][R30.64+0x800] ;  /* 0x000800061e0c7981 */ /* 0x000ee8000c1e9b00 */
[----:B------:R-:W4:Y:S01]  /*0480*/  LDG.E.64.CONSTANT R14, desc[UR6][R30.64+0x1000] ;  /* 0x001000061e0e7981 */ /* 0x000f22000c1e9b00 */
[----:B------:R-:W-:-:S03]  /*0490*/  VIADD R39, R5, 0x400 ;  /* 0x0000040005277836 */ /* 0x000fc60000000000 */
[----:B------:R-:W4:Y:S01]  /*04a0*/  LDG.E.64.CONSTANT R16, desc[UR6][R30.64+0x1800] ;  /* 0x001800061e107981 */ /* 0x000f22000c1e9b00 */
[----:B------:R-:W-:-:S05]  /*04b0*/  IMAD.WIDE R38, R39, 0x8, R8 ;  /* 0x0000000827267825 */ /* 0x000fca00078e0208 */
[----:B------:R-:W4:Y:S04]  /*04c0*/  LDG.E.64.CONSTANT R18, desc[UR6][R38.64] ;  /* 0x0000000626127981 */ /* 0x000f28000c1e9b00 */
[----:B------:R-:W4:Y:S04]  /*04d0*/  LDG.E.64.CONSTANT R20, desc[UR6][R38.64+0x800] ;  /* 0x0008000626147981 */ /* 0x000f28000c1e9b00 */
        /* <DEDUP_REMOVED lines=12> */
[----:B------:R-:W4:Y:S04]  /*05a0*/  LDG.E.64.CONSTANT R38, desc[UR6][R44.64+0x1000] ;  /* 0x001000062c267981 */ /* 0x000f28000c1e9b00 */
[----:B------:R-:W4:Y:S01]  /*05b0*/  LDG.E.64.CONSTANT R40, desc[UR6][R44.64+0x1800] ;  /* 0x001800062c287981 */ /* 0x000f22000c1e9b00 */
[----:B------:R-:W-:-:S05]  /*05c0*/  VIADD R5, R5, 0x1000 ;  /* 0x0000100005057836 */ /* 0x000fca0000000000 */
[----:B------:R-:W-:Y:S01]  /*05d0*/  ISETP.GE.AND P2, PT, R5, R0, PT ;  /* 0x000000000500720c */ /* 0x000fe20003f46270 */
[----:B--2--5:R-:W-:-:S06]  /*05e0*/  DSETP.GEU.AND P1, PT, R6, R10, PT ;  /* 0x0000000a0600722a */ /* 0x024fcc0003f2e000 */
[----:B------:R-:W-:Y:S02]  /*05f0*/  FSEL R6, R10, R6, !P1 ;  /* 0x000000060a067208 */ /* 0x000fe40004800000 */
[----:B------:R-:W-:-:S06]  /*0600*/  FSEL R7, R11, R7, !P1 ;  /* 0x000000070b077208 */ /* 0x000fcc0004800000 */
[----:B---3--:R-:W-:-:S06]  /*0610*/  DSETP.GEU.AND P1, PT, R6, R12, PT ;  /* 0x0000000c0600722a */ /* 0x008fcc0003f2e000 */
[----:B------:R-:W-:Y:S02]  /*0620*/  FSEL R6, R12, R6, !P1 ;  /* 0x000000060c067208 */ /* 0x000fe40004800000 */
[----:B------:R-:W-:-:S06]  /*0630*/  FSEL R7, R13, R7, !P1 ;  /* 0x000000070d077208 */ /* 0x000fcc0004800000 */
[----:B----4-:R-:W-:-:S06]  /*0640*/  DSETP.GEU.AND P1, PT, R6, R14, PT ;  /* 0x0000000e0600722a */ /* 0x010fcc0003f2e000 */
[----:B------:R-:W-:Y:S02]  /*0650*/  FSEL R6, R14, R6, !P1 ;  /* 0x000000060e067208 */ /* 0x000fe40004800000 */
[----:B------:R-:W-:-:S06]  /*0660*/  FSEL R7, R15, R7, !P1 ;  /* 0x000000070f077208 */ /* 0x000fcc0004800000 */
[----:B------:R-:W-:-:S06]  /*0670*/  DSETP.GEU.AND P1, PT, R6, R16, PT ;  /* 0x000000100600722a */ /* 0x000fcc0003f2e000 */
        /* <DEDUP_REMOVED lines=37> */
[----:B------:R-:W-:Y:S01]  /*08d0*/  FSEL R7, R41, R7, !P1 ;  /* 0x0000000729077208 */ /* 0x000fe20004800000 */
[----:B------:R-:W-:Y:S06]  /*08e0*/  @!P2 BRA `(.L_x_13) ;  /* 0xfffffff800d8a947 */ /* 0x000fec000383ffff */
.L_x_12:
[----:B------:R-:W-:Y:S05]  /*08f0*/  BSYNC.RECONVERGENT B2 ;  /* 0x0000000000027941 */ /* 0x000fea0003800200 */
.L_x_11:
[----:B------:R-:W-:Y:S01]  /*0900*/  IMAD.IADD R0, R4, 0x1, -R5 ;  /* 0x0000000104007824 */ /* 0x000fe200078e0a05 */
[----:B------:R-:W-:Y:S04]  /*0910*/  BSSY.RECONVERGENT B2, `(.L_x_14) ;  /* 0x0000029000027945 */ /* 0x000fe80003800200 */
[----:B------:R-:W-:-:S13]  /*0920*/  ISETP.GT.AND P1, PT, R0, 0x400, PT ;  /* 0x000004000000780c */ /* 0x000fda0003f24270 */
[----:B------:R-:W-:Y:S05]  /*0930*/  @!P1 BRA `(.L_x_15) ;  /* 0x0000000000989947 */ /* 0x000fea0003800000 */
[----:B------:R-:W0:Y:S02]  /*0940*/  LDC.64 R18, c[0x0][0x380] ;  /* 0x0000e000ff127b82 */ /* 0x000e240000000a00 */
        /* <DEDUP_REMOVED lines=11> */
[----:B------:R-:W-:Y:S01]  /*0a00*/  VIADD R5, R5, 0x800 ;  /* 0x0000080005057836 */ /* 0x000fe20000000000 */
        /* <DEDUP_REMOVED lines=20> */
[----:B------:R-:W-:Y:S02]  /*0b50*/  FSEL R7, R25, R7, !P0 ;  /* 0x0000000719077208 */ /* 0x000fe40004000000 */
[----:B------:R-:W-:-:S04]  /*0b60*/  PLOP3.LUT P0, PT, PT, PT, PT, 0x8, 0x80 ;  /* 0x000000000080781c */ /* 0x000fc80003f0e170 */
[----:B------:R-:W-:-:S06]  /*0b70*/  DSETP.GEU.AND P1, PT, R6, R26, PT ;  /* 0x0000001a0600722a */ /* 0x000fcc0003f2e000 */
[----:B------:R-:W-:Y:S02]  /*0b80*/  FSEL R6, R26, R6, !P1 ;  /* 0x000000061a067208 */ /* 0x000fe40004800000 */
[----:B------:R-:W-:-:S07]  /*0b90*/  FSEL R7, R27, R7, !P1 ;  /* 0x000000071b077208 */ /* 0x000fce0004800000 */
.L_x_15:
[----:B------:R-:W-:Y:S05]  /*0ba0*/  BSYNC.RECONVERGENT B2 ;  /* 0x0000000000027941 */ /* 0x000fea0003800200 */
.L_x_14:
[----:B------:R-:W-:-:S13]  /*0bb0*/  ISETP.LT.OR P0, PT, R5, R4, P0 ;  /* 0x000000040500720c */ /* 0x000fda0000701670 */
[----:B------:R-:W-:Y:S05]  /*0bc0*/  @!P0 BRA `(.L_x_7) ;  /* 0x0000000000488947 */ /* 0x000fea0003800000 */
[----:B------:R-:W0:Y:S02]  /*0bd0*/  LDC.64 R8, c[0x0][0x380] ;  /* 0x0000e000ff087b82 */ /* 0x000e240000000a00 */
[----:B0-----:R-:W-:-:S05]  /*0be0*/  IMAD.WIDE R8, R5, 0x8, R8 ;  /* 0x0000000805087825 */ /* 0x001fca00078e0208 */
[----:B------:R-:W2:Y:S04]  /*0bf0*/  LDG.E.64.CONSTANT R10, desc[UR6][R8.64] ;  /* 0x00000006080a7981 */ /* 0x000ea8000c1e9b00 */
[----:B------:R-:W3:Y:S04]  /*0c00*/  LDG.E.64.CONSTANT R12, desc[UR6][R8.64+0x800] ;  /* 0x00080006080c7981 */ /* 0x000ee8000c1e9b00 */
[----:B------:R-:W4:Y:S04]  /*0c10*/  LDG.E.64.CONSTANT R14, desc[UR6][R8.64+0x1000] ;  /* 0x00100006080e7981 */ /* 0x000f28000c1e9b00 */
[----:B------:R-:W4:Y:S01]  /*0c20*/  LDG.E.64.CONSTANT R16, desc[UR6][R8.64+0x1800] ;  /* 0x0018000608107981 */ /* 0x000f22000c1e9b00 */
        /* <DEDUP_REMOVED lines=11> */
[----:B------:R-:W-:-:S07]  /*0ce0*/  FSEL R7, R17, R7, !P0 ;  /* 0x0000000711077208 */ /* 0x000fce0004000000 */
.L_x_7:
[----:B------:R-:W-:Y:S05]  /*0cf0*/  BSYNC.RECONVERGENT B1 ;  /* 0x0000000000017941 */ /* 0x000fea0003800200 */
.L_x_6:
[----:B------:R-:W-:-:S13]  /*0d00*/  ISETP.GE.AND P0, PT, R4, 0x100, PT ;  /* 0x000001000400780c */ /* 0x000fda0003f06270 */
[----:B------:R-:W-:Y:S05]  /*0d10*/  @!P0 BRA `(.L_x_16) ;  /* 0x00000004003c8947 */ /* 0x000fea0003800000 */
[----:B------:R-:W0:Y:S01]  /*0d20*/  S2R R8, SR_LANEID ;  /* 0x0000000000087919 */ /* 0x000e220000000000 */
[----:B-----5:R-:W-:Y:S04]  /*0d30*/  SHFL.DOWN PT, R4, R6, 0x1, 0x1f ;  /* 0x08201f0006047f89 */ /* 0x020fe800000e0000 */
[----:B------:R-:W1:Y:S02]  /*0d40*/  SHFL.DOWN PT, R5, R7, 0x1, 0x1f ;  /* 0x08201f0007057f89 */ /* 0x000e6400000e0000 */
[----:B-1----:R-:W-:Y:S01]  /*0d50*/  DSETP.GEU.AND P1, PT, R6, R4, PT ;  /* 0x000000040600722a */ /* 0x002fe20003f2e000 */
[C---:B0-----:R-:W-:Y:S02]  /*0d60*/  ISETP.GT.AND P0, PT, R8.reuse, 0x1e, PT ;  /* 0x0000001e0800780c */ /* 0x041fe40003f04270 */
[----:B------:R-:W-:-:S03]  /*0d70*/  ISETP.NE.AND P2, PT, R8, RZ, PT ;  /* 0x000000ff0800720c */ /* 0x000fc60003f45270 */
[----:B------:R-:W-:Y:S02]  /*0d80*/  FSEL R9, R4, R6, !P1 ;  /* 0x0000000604097208 */ /* 0x000fe40004800000 */
[----:B------:R-:W-:Y:S02]  /*0d90*/  FSEL R5, R5, R7, !P1 ;  /* 0x0000000705057208 */ /* 0x000fe40004800000 */
[----:B------:R-:W-:Y:S02]  /*0da0*/  FSEL R6, R6, R9, P0 ;  /* 0x0000000906067208 */ /* 0x000fe40000000000 */
[----:B------:R-:W-:Y:S02]  /*0db0*/  FSEL R11, R7, R5, P0 ;  /* 0x00000005070b7208 */ /* 0x000fe40000000000 */
[----:B------:R-:W-:Y:S01]  /*0dc0*/  ISETP.GT.AND P0, PT, R8, 0x1d, PT ;  /* 0x0000001d0800780c */ /* 0x000fe20003f04270 */
[----:B------:R-:W-:Y:S01]  /*0dd0*/  SHFL.DOWN PT, R4, R6, 0x2, 0x1f ;  /* 0x08401f0006047f89 */ /* 0x000fe200000e0000 */
[----:B------:R-:W-:Y:S01]  /*0de0*/  @!P2 MOV R2, 0x400 ;  /* 0x000004000002a802 */ /* 0x000fe20000000f00 */
[----:B------:R-:W-:Y:S01]  /*0df0*/  IMAD.MOV.U32 R7, RZ, RZ, R11 ;  /* 0x000000ffff077224 */ /* 0x000fe200078e000b */
[----:B------:R-:W-:Y:S01]  /*0e00*/  @!P2 SHF.R.U32.HI R0, RZ, 0x2, R3 ;  /* 0x00000002ff00a819 */ /* 0x000fe20000011603 */
[----:B------:R-:W0:Y:S03]  /*0e10*/  SHFL.DOWN PT, R5, R11, 0x2, 0x1f ;  /* 0x08401f000b057f89 */ /* 0x000e2600000e0000 */
[----:B------:R-:W-:Y:S01]  /*0e20*/  @!P2 LOP3.LUT R0, R0, 0xf8, RZ, 0xc0, !PT ;  /* 0x000000f80000a812 */ /* 0x000fe200078ec0ff */
[----:B------:R-:W1:Y:S01]  /*0e30*/  @!P2 S2R R9, SR_CgaCtaId ;  /* 0x000000000009a919 */ /* 0x000e620000008800 */
[----:B0-----:R-:W-:-:S06]  /*0e40*/  DSETP.GEU.AND P1, PT, R6, R4, PT ;  /* 0x000000040600722a */ /* 0x001fcc0003f2e000 */
[----:B------:R-:W-:Y:S02]  /*0e50*/  @!P0 FSEL R6, R4, R6, !P1 ;  /* 0x0000000604068208 */ /* 0x000fe40004800000 */
[----:B------:R-:W-:Y:S02]  /*0e60*/  @!P0 FSEL R11, R5, R11, !P1 ;  /* 0x0000000b050b8208 */ /* 0x000fe40004800000 */
[----:B------:R-:W-:Y:S01]  /*0e70*/  ISETP.GT.AND P0, PT, R8, 0x1b, PT ;  /* 0x0000001b0800780c */ /* 0x000fe20003f04270 */
[----:B------:R-:W-:Y:S02]  /*0e80*/  SHFL.DOWN PT, R4, R6, 0x4, 0x1f ;  /* 0x08801f0006047f89 */ /* 0x000fe400000e0000 */
[----:B------:R-:W-:Y:S02]  /*0e90*/  IMAD.MOV.U32 R7, RZ, RZ, R11 ;  /* 0x000000ffff077224 */ /* 0x000fe400078e000b */
[----:B------:R-:W0:Y:S04]  /*0ea0*/  SHFL.DOWN PT, R5, R11, 0x4, 0x1f ;  /* 0x08801f000b057f89 */ /* 0x000e2800000e0000 */
        /* <DEDUP_REMOVED lines=14> */
[----:B0-----:R-:W-:Y:S01]  /*0f90*/  DSETP.GEU.AND P0, PT, R6, R4, PT ;  /* 0x000000040600722a */ /* 0x001fe20003f0e000 */
[----:B-1----:R-:W-:-:S05]  /*0fa0*/  @!P2 LEA R7, R9, R2, 0x18 ;  /* 0x000000020907a211 */ /* 0x002fca00078ec0ff */
[----:B------:R-:W-:Y:S01]  /*0fb0*/  FSEL R4, R4, R6, !P0 ;  /* 0x0000000604047208 */ /* 0x000fe20004000000 */
[----:B------:R-:W-:Y:S01]  /*0fc0*/  @!P2 IMAD.IADD R9, R0, 0x1, R7 ;  /* 0x000000010009a824 */ /* 0x000fe200078e0207 */
[----:B------:R-:W-:Y:S02]  /*0fd0*/  FSEL R5, R5, R11, !P0 ;  /* 0x0000000b05057208 */ /* 0x000fe40004000000 */
[----:B------:R-:W-:Y:S02]  /*0fe0*/  ISETP.NE.AND P0, PT, R3, RZ, PT ;  /* 0x000000ff0300720c */ /* 0x000fe40003f05270 */
[----:B------:R-:W-:Y:S01]  /*0ff0*/  FSEL R6, R6, R4, P1 ;  /* 0x0000000406067208 */ /* 0x000fe20000800000 */
[----:B------:R3:W-:Y:S01]  /*1000*/  @!P2 STS.64 [R9+0x8], R4 ;  /* 0x000008040900a388 */ /* 0x0007e20000000a00 */
[----:B------:R-:W-:Y:S01]  /*1010*/  FSEL R7, R11, R5, P1 ;  /* 0x000000050b077208 */ /* 0x000fe20000800000 */
[----:B------:R-:W-:Y:S08]  /*1020*/  BAR.SYNC.DEFER_BLOCKING 0x0 ;  /* 0x0000000000007b1d */ /* 0x000ff00000010000 */
[----:B------:R-:W-:Y:S05]  /*1030*/  @P0 BRA `(.L_x_17) ;  /* 0x0000004800f40947 */ /* 0x000fea0003800000 */
[----:B------:R-:W0:Y:S01]  /*1040*/  S2UR UR5, SR_CgaCtaId ;  /* 0x00000000000579c3 */ /* 0x000e220000008800 */
[----:B------:R-:W-:Y:S02]  /*1050*/  UMOV UR4, 0x400 ;  /* 0x0000040000047882 */ /* 0x000fe40000000000 */
[----:B0-----:R-:W-:-:S09]  /*1060*/  ULEA UR4, UR5, UR4, 0x18 ;  /* 0x0000000405047291 */ /* 0x001fd2000f8ec0ff */
[----:B---3--:R-:W0:Y:S04]  /*1070*/  LDS.128 R8, [UR4+0x10] ;  /* 0x00001004ff087984 */ /* 0x008e280008000c00 */
[----:B------:R-:W1:Y:S01]  /*1080*/  LDS.128 R12, [UR4+0x20] ;  /* 0x00002004ff0c7984 */ /* 0x000e620008000c00 */
[----:B0-----:R-:W-:-:S06]  /*1090*/  DSETP.GEU.AND P1, PT, R6, R8, PT ;  /* 0x000000080600722a */ /* 0x001fcc0003f2e000 */
[----:B------:R-:W-:Y:S02]  /*10a0*/  FSEL R2, R8, R6, !P1 ;  /* 0x0000000608027208 */ /* 0x000fe40004800000 */
[----:B------:R-:W-:Y:S02]  /*10b0*/  FSEL R3, R9, R7, !P1 ;  /* 0x0000000709037208 */ /* 0x000fe40004800000 */
[----:B------:R-:W0:Y:S04]  /*10c0*/  LDS.128 R4, [UR4+0x30] ;  /* 0x00003004ff047984 */ /* 0x000e280008000c00 */
[----:B------:R-:W-:-:S06]  /*10d0*/  DSETP.GEU.AND P1, PT, R2, R10, PT ;  /* 0x0000000a0200722a */ /* 0x000fcc0003f2e000 */
[----:B------:R-:W-:Y:S02]  /*10e0*/  FSEL R2, R10, R2, !P1 ;  /* 0x000000020a027208 */ /* 0x000fe40004800000 */
[----:B------:R-:W-:-:S06]  /*10f0*/  FSEL R3, R11, R3, !P1 ;  /* 0x000000030b037208 */ /* 0x000fcc0004800000 */
[----:B-1----:R-:W-:-:S06]  /*1100*/  DSETP.GEU.AND P1, PT, R2, R12, PT ;  /* 0x0000000c0200722a */ /* 0x002fcc0003f2e000 */
[----:B------:R-:W-:Y:S02]  /*1110*/  FSEL R8, R12, R2, !P1 ;  /* 0x000000020c087208 */ /* 0x000fe40004800000 */
[----:B------:R-:W-:Y:S02]  /*1120*/  FSEL R9, R13, R3, !P1 ;  /* 0x000000030d097208 */ /* 0x000fe40004800000 */
[----:B------:R-:W1:Y:S04]  /*1130*/  LDS.64 R2, [UR4+0x40] ;  /* 0x00004004ff027984 */ /* 0x000e680008000a00 */
[----:B------:R-:W-:-:S06]  /*1140*/  DSETP.GEU.AND P1, PT, R8, R14, PT ;  /* 0x0000000e0800722a */ /* 0x000fcc0003f2e000 */
[----:B------:R-:W-:Y:S02]  /*1150*/  FSEL R8, R14, R8, !P1 ;  /* 0x000000080e087208 */ /* 0x000fe40004800000 */
[----:B------:R-:W-:-:S06]  /*1160*/  FSEL R9, R15, R9, !P1 ;  /* 0x000000090f097208 */ /* 0x000fcc0004800000 */
[----:B0-----:R-:W-:-:S06]  /*1170*/  DSETP.GEU.AND P1, PT, R8, R4, PT ;  /* 0x000000040800722a */ /* 0x001fcc0003f2e000 */
[----:B------:R-:W-:Y:S02]  /*1180*/  FSEL R4, R4, R8, !P1 ;  /* 0x0000000804047208 */ /* 0x000fe40004800000 */
[----:B------:R-:W-:-:S06]  /*1190*/  FSEL R5, R5, R9, !P1 ;  /* 0x0000000905057208 */ /* 0x000fcc0004800000 */
[----:B------:R-:W-:-:S06]  /*11a0*/  DSETP.GEU.AND P1, PT, R4, R6, PT ;  /* 0x000000060400722a */ /* 0x000fcc0003f2e000 */
[----:B------:R-:W-:Y:S02]  /*11b0*/  FSEL R4, R6, R4, !P1 ;  /* 0x0000000406047208 */ /* 0x000fe40004800000 */
[----:B------:R-:W-:-:S06]  /*11c0*/  FSEL R5, R7, R5, !P1 ;  /* 0x0000000507057208 */ /* 0x000fcc0004800000 */
[----:B-1----:R-:W-:-:S06]  /*11d0*/  DSETP.GEU.AND P1, PT, R4, R2, PT ;  /* 0x000000020400722a */ /* 0x002fcc0003f2e000 */
[----:B------:R-:W-:Y:S02]  /*11e0*/  FSEL R6, R2, R4, !P1 ;  /* 0x0000000402067208 */ /* 0x000fe40004800000 */
[----:B------:R-:W-:Y:S01]  /*11f0*/  FSEL R7, R3, R5, !P1 ;  /* 0x0000000503077208 */ /* 0x000fe20004800000 */
[----:B------:R-:W-:Y:S06]  /*1200*/  BRA `(.L_x_17) ;  /* 0x0000004800807947 */ /* 0x000fec0003800000 */
.L_x_16:
[----:B------:R-:W-:Y:S01]  /*1210*/  LOP3.LUT R0, R3, 0x3e0, RZ, 0xc0, !PT ;  /* 0x000003e003007812 */ /* 0x000fe200078ec0ff */
[----:B------:R-:W0:Y:S03]  /*1220*/  S2R R10, SR_LANEID ;  /* 0x00000000000a7919 */ /* 0x000e260000000000 */
[----:B------:R-:W-:Y:S01]  /*1230*/  LOP3.LUT R9, RZ, R0, RZ, 0x33, !PT ;  /* 0x00000000ff097212 */ /* 0x000fe200078e33ff */
[----:B------:R-:W-:-:S04]  /*1240*/  VIADD R5, R0, 0x20 ;  /* 0x0000002000057836 */ /* 0x000fc80000000000 */
[----:B------:R-:W-:Y:S01]  /*1250*/  IMAD.IADD R9, R9, 0x1, R4 ;  /* 0x0000000109097824 */ /* 0x000fe200078e0204 */
[----:B------:R-:W-:-:S04]  /*1260*/  ISETP.GT.AND P0, PT, R5, R4, PT ;  /* 0x000000040500720c */ /* 0x000fc80003f04270 */
[----:B------:R-:W-:-:S05]  /*1270*/  SEL R5, R9, 0x1f, P0 ;  /* 0x0000001f09057807 */ /* 0x000fca0000000000 */
[----:B-----5:R-:W-:Y:S04]  /*1280*/  SHFL.DOWN PT, R8, R6, 0x1, R5 ;  /* 0x0820000006087989 */ /* 0x020fe800000e0005 */
[----:B------:R-:W1:Y:S01]  /*1290*/  SHFL.DOWN PT, R9, R7, 0x1, R5 ;  /* 0x0820000007097989 */ /* 0x000e6200000e0005 */
[C---:B0-----:R-:W-:Y:S01]  /*12a0*/  ISETP.GE.AND P0, PT, R10.reuse, R5, PT ;  /* 0x000000050a00720c */ /* 0x041fe20003f06270 */
[----:B------:R-:W-:Y:S01]  /*12b0*/  VIADD R0, R10, 0x2 ;  /* 0x000000020a007836 */ /* 0x000fe20000000000 */
[----:B-1----:R-:W-:-:S06]  /*12c0*/  DSETP.GEU.AND P1, PT, R6, R8, PT ;  /* 0x000000080600722a */ /* 0x002fcc0003f2e000 */
[-C--:B------:R-:W-:Y:S02]  /*12d0*/  FSEL R11, R8, R6.reuse, !P1 ;  /* 0x00000006080b7208 */ /* 0x080fe40004800000 */
[-C--:B------:R-:W-:Y:S02]  /*12e0*/  FSEL R9, R9, R7.reuse, !P1 ;  /* 0x0000000709097208 */ /* 0x080fe40004800000 */
[----:B------:R-:W-:Y:S02]  /*12f0*/  FSEL R2, R11, R6, !P0 ;  /* 0x000000060b027208 */ /* 0x000fe40004000000 */
[----:B------:R-:W-:Y:S02]  /*1300*/  FSEL R11, R9, R7, !P0 ;  /* 0x00000007090b7208 */ /* 0x000fe40004000000 */
[----:B------:R-:W-:Y:S01]  /*1310*/  ISETP.GT.AND P0, PT, R0, R5, PT ;  /* 0x000000050000720c */ /* 0x000fe20003f04270 */
[----:B------:R-:W-:Y:S01]  /*1320*/  SHFL.DOWN PT, R8, R2, 0x2, R5 ;  /* 0x0840000002087989 */ /* 0x000fe200000e0005 */
[----:B------:R-:W-:-:S02]  /*1330*/  IMAD.MOV.U32 R6, RZ, RZ, R2 ;  /* 0x000000ffff067224 */ /* 0x000fc400078e0002 */
[----:B------:R-:W-:Y:S01]  /*1340*/  IMAD.MOV.U32 R7, RZ, RZ, R11 ;  /* 0x000000ffff077224 */ /* 0x000fe200078e000b */
[----:B------:R-:W0:Y:S01]  /*1350*/  SHFL.DOWN PT, R9, R11, 0x2, R5 ;  /* 0x084000000b097989 */ /* 0x000e2200000e0005 */
[----:B------:R-:W-:-:S04]  /*1360*/  VIADD R0, R10, 0x4 ;  /* 0x000000040a007836 */ /* 0x000fc80000000000 */
[----:B0-----:R-:W-:-:S06]  /*1370*/  DSETP.GEU.AND P1, PT, R6, R8, PT ;  /* 0x000000080600722a */ /* 0x001fcc0003f2e000 */
[----:B------:R-:W-:Y:S02]  /*1380*/  @!P0 FSEL R2, R8, R2, !P1 ;  /* 0x0000000208028208 */ /* 0x000fe40004800000 */
[----:B------:R-:W-:Y:S02]  /*1390*/  @!P0 FSEL R11, R9, R11, !P1 ;  /* 0x0000000b090b8208 */ /* 0x000fe40004800000 */
[----:B------:R-:W-:Y:S01]  /*13a0*/  ISETP.GT.AND P0, PT, R0, R5, PT ;  /* 0x000000050000720c */ /* 0x000fe20003f04270 */
[----:B------:R-:W-:Y:S01]  /*13b0*/  SHFL.DOWN PT, R6, R2, 0x4, R5 ;  /* 0x0880000002067989 */ /* 0x000fe200000e0005 */
[----:B------:R-:W-:Y:S02]  /*13c0*/  IMAD.MOV.U32 R8, RZ, RZ, R2 ;  /* 0x000000ffff087224 */ /* 0x000fe400078e0002 */
        /* <DEDUP_REMOVED lines=8> */
[----:B------:R-:W-:Y:S01]  /*1450*/  IMAD.MOV.U32 R8, RZ, RZ, R2 ;  /* 0x000000ffff087224 */ /* 0x000fe200078e0002 */
[C---:B------:R-:W-:Y:S01]  /*1460*/  ISETP.NE.AND P0, PT, R10.reuse, RZ, PT ;  /* 0x000000ff0a00720c */ /* 0x040fe20003f05270 */
[----:B------:R-:W-:Y:S01]  /*1470*/  IMAD.MOV.U32 R9, RZ, RZ, R11 ;  /* 0x000000ffff097224 */ /* 0x000fe200078e000b */
[----:B------:R-:W0:Y:S01]  /*1480*/  SHFL.DOWN PT, R7, R11, 0x8, R5 ;  /* 0x090000000b077989 */ /* 0x000e2200000e0005 */
[----:B------:R-:W-:-:S10]  /*1490*/  VIADD R0, R10, 0x10 ;  /* 0x000000100a007836 */ /* 0x000fd40000000000 */
[----:B------:R-:W1:Y:S01]  /*14a0*/  @!P0 S2R R13, SR_CgaCtaId ;  /* 0x00000000000d8919 */ /* 0x000e620000008800 */
[----:B0-----:R-:W-:-:S06]  /*14b0*/  DSETP.GEU.AND P2, PT, R8, R6, PT ;  /* 0x000000060800722a */ /* 0x001fcc0003f4e000 */
[----:B------:R-:W-:Y:S02]  /*14c0*/  @!P1 FSEL R2, R6, R2, !P2 ;  /* 0x0000000206029208 */ /* 0x000fe40005000000 */
[----:B------:R-:W-:Y:S02]  /*14d0*/  @!P1 FSEL R11, R7, R11, !P2 ;  /* 0x0000000b070b9208 */ /* 0x000fe40005000000 */
[----:B------:R-:W-:Y:S01]  /*14e0*/  ISETP.GT.AND P1, PT, R0, R5, PT ;  /* 0x000000050000720c */ /* 0x000fe20003f24270 */
[----:B------:R-:W-:Y:S01]  /*14f0*/  SHFL.DOWN PT, R6, R2, 0x10, R5 ;  /* 0x0a00000002067989 */ /* 0x000fe200000e0005 */
[----:B------:R-:W-:Y:S01]  /*1500*/  IMAD.MOV.U32 R8, RZ, RZ, R2 ;  /* 0x000000ffff087224 */ /* 0x000fe200078e0002 */
[----:B------:R-:W-:Y:S01]  /*1510*/  @!P0 SHF.R.U32.HI R0, RZ, 0x2, R3 ;  /* 0x00000002ff008819 */ /* 0x000fe20000011603 */
[----:B------:R-:W-:Y:S01]  /*1520*/  IMAD.MOV.U32 R9, RZ, RZ, R11 ;  /* 0x000000ffff097224 */ /* 0x000fe200078e000b */
[----:B------:R-:W0:Y:S02]  /*1530*/  SHFL.DOWN PT, R7, R11, 0x10, R5 ;  /* 0x0a0000000b077989 */ /* 0x000e2400000e0005 */
[----:B------:R-:W-:-:S03]  /*1540*/  @!P0 LOP3.LUT R0, R0, 0xf8, RZ, 0xc0, !PT ;  /* 0x000000f800008812 */ /* 0x000fc600078ec0ff */
[----:B0-----:R-:W-:Y:S01]  /*1550*/  DSETP.GEU.AND P2, PT, R8, R6, PT ;  /* 0x000000060800722a */ /* 0x001fe20003f4e000 */
[----:B------:R-:W-:-:S04]  /*1560*/  @!P0 MOV R8, 0x400 ;  /* 0x0000040000088802 */ /* 0x000fc80000000f00 */
[----:B-1----:R-:W-:Y:S02]  /*1570*/  @!P0 LEA R13, R13, R8, 0x18 ;  /* 0x000000080d0d8211 */ /* 0x002fe400078ec0ff */
[----:B------:R-:W-:Y:S02]  /*1580*/  @!P1 FSEL R2, R6, R2, !P2 ;  /* 0x0000000206029208 */ /* 0x000fe40005000000 */
[----:B------:R-:W-:Y:S01]  /*1590*/  @!P1 FSEL R11, R7, R11, !P2 ;  /* 0x0000000b070b9208 */ /* 0x000fe20005000000 */
[----:B------:R-:W-:Y:S02]  /*15a0*/  @!P0 IMAD.IADD R13, R0, 0x1, R13 ;  /* 0x00000001000d8824 */ /* 0x000fe400078e020d */
[----:B------:R-:W-:Y:S02]  /*15b0*/  IMAD.MOV.U32 R6, RZ, RZ, R2 ;  /* 0x000000ffff067224 */ /* 0x000fe400078e0002 */
[----:B------:R-:W-:-:S05]  /*15c0*/  IMAD.MOV.U32 R7, RZ, RZ, R11 ;  /* 0x000000ffff077224 */ /* 0x000fca00078e000b */
[----:B------:R3:W-:Y:S01]  /*15d0*/  @!P0 STS.64 [R13+0x8], R6 ;  /* 0x000008060d008388 */ /* 0x0007e20000000a00 */
[----:B------:R-:W-:Y:S01]  /*15e0*/  BAR.SYNC.DEFER_BLOCKING 0x0 ;  /* 0x0000000000007b1d */ /* 0x000fe20000010000 */
[----:B------:R-:W-:-:S13]  /*15f0*/  ISETP.NE.AND P0, PT, R3, RZ, PT ;  /* 0x000000ff0300720c */ /* 0x000fda0003f05270 */
[----:B---3--:R-:W-:Y:S05]  /*1600*/  @P0 BRA `(.L_x_17) ;  /* 0x0000004400800947 */ /* 0x008fea0003800000 */
[----:B------:R-:W0:Y:S01]  /*1610*/  S2UR UR5, SR_CgaCtaId ;  /* 0x00000000000579c3 */ /* 0x000e220000008800 */
[----:B------:R-:W-:Y:S01]  /*1620*/  UMOV UR4, 0x400 ;  /* 0x0000040000047882 */ /* 0x000fe20000000000 */
[----:B------:R-:W-:Y:S01]  /*1630*/  ISETP.GT.AND P2, PT, R4, 0x20, PT ;  /* 0x000000200400780c */ /* 0x000fe20003f44270 */
[----:B0-----:R-:W-:-:S09]  /*1640*/  ULEA UR4, UR5, UR4, 0x18 ;  /* 0x0000000405047291 */ /* 0x001fd2000f8ec0ff */
[----:B------:R-:W0:Y:S04]  /*1650*/  LDS.128 R16, [UR4+0x10] ;  /* 0x00001004ff107984 */ /* 0x000e280008000c00 */
[----:B------:R-:W1:Y:S04]  /*1660*/  LDS.128 R12, [UR4+0x20] ;  /* 0x00002004ff0c7984 */ /* 0x000e680008000c00 */
[----:B------:R-:W2:Y:S01]  /*1670*/  LDS.128 R8, [UR4+0x30] ;  /* 0x00003004ff087984 */ /* 0x000ea20008000c00 */
[----:B0-----:R-:W-:-:S06]  /*1680*/  DSETP.GEU.AND P1, PT, R6, R16, PT ;  /* 0x000000100600722a */ /* 0x001fcc0003f2e000 */
[-C--:B------:R-:W-:Y:S02]  /*1690*/  FSEL R3, R16, R6.reuse, !P1 ;  /* 0x0000000610037208 */ /* 0x080fe40004800000 */
[-C--:B------:R-:W-:Y:S02]  /*16a0*/  FSEL R17, R17, R7.reuse, !P1 ;  /* 0x0000000711117208 */ /* 0x080fe40004800000 */
[----:B------:R-:W-:Y:S02]  /*16b0*/  FSEL R6, R3, R6, P2 ;  /* 0x0000000603067208 */ /* 0x000fe40001000000 */
[----:B------:R-:W-:Y:S02]  /*16c0*/  FSEL R7, R17, R7, P2 ;  /* 0x0000000711077208 */ /* 0x000fe40001000000 */
[C---:B------:R-:W-:Y:S01]  /*16d0*/  ISETP.GT.AND P1, PT, R4.reuse, 0x40, PT ;  /* 0x000000400400780c */ /* 0x040fe20003f24270 */
[----:B------:R-:W-:Y:S01]  /*16e0*/  IMAD.MOV.U32 R2, RZ, RZ, R6 ;  /* 0x000000ffff027224 */ /* 0x000fe200078e0006 */
[----:B------:R-:W-:Y:S01]  /*16f0*/  ISETP.GT.AND P2, PT, R4, 0x60, PT ;  /* 0x000000600400780c */ /* 0x000fe20003f44270 */
[----:B------:R-:W-:-:S06]  /*1700*/  IMAD.MOV.U32 R3, RZ, RZ, R7 ;  /* 0x000000ffff037224 */ /* 0x000fcc00078e0007 */
[----:B------:R-:W-:-:S06]  /*1710*/  DSETP.GEU.AND P3, PT, R2, R18, PT ;  /* 0x000000120200722a */ /* 0x000fcc0003f6e000 */
[----:B------:R-:W-:Y:S02]  /*1720*/  @P1 FSEL R6, R18, R6, !P3 ;  /* 0x0000000612061208 */ /* 0x000fe40005800000 */
[----:B------:R-:W-:Y:S02]  /*1730*/  @P1 FSEL R7, R19, R7, !P3 ;  /* 0x0000000713071208 */ /* 0x000fe40005800000 */
[----:B------:R-:W-:Y:S01]  /*1740*/  ISETP.GT.AND P1, PT, R4, 0x80, PT ;  /* 0x000000800400780c */ /* 0x000fe20003f24270 */
[----:B------:R-:W-:Y:S02]  /*1750*/  IMAD.MOV.U32 R2, RZ, RZ, R6 ;  /* 0x000000ffff027224 */ /* 0x000fe400078e0006 */
[----:B------:R-:W-:-:S06]  /*1760*/  IMAD.MOV.U32 R3, RZ, RZ, R7 ;  /* 0x000000ffff037224 */ /* 0x000fcc00078e0007 */
[----:B-1----:R-:W-:Y:S01]  /*1770*/  DSETP.GEU.AND P3, PT, R2, R12, PT ;  /* 0x0000000c0200722a */ /* 0x002fe20003f6e000 */
[----:B------:R-:W0:Y:S05]  /*1780*/  LDS.64 R2, [UR4+0x40] ;  /* 0x00004004ff027984 */ /* 0x000e2a0008000a00 */
[----:B------:R-:W-:Y:S02]  /*1790*/  @P2 FSEL R6, R12, R6, !P3 ;  /* 0x000000060c062208 */ /* 0x000fe40005800000 */
[----:B------:R-:W-:Y:S02]  /*17a0*/  @P2 FSEL R7, R13, R7, !P3 ;  /* 0x000000070d072208 */ /* 0x000fe40005800000 */
[----:B------:R-:W-:-:S04]  /*17b0*/  ISETP.GT.AND P2, PT, R4, 0xa0, PT ;  /* 0x000000a00400780c */ /* 0x000fc80003f44270 */
[----:B------:R-:W-:-:S06]  /*17c0*/  DSETP.GEU.AND P3, PT, R6, R14, PT ;  /* 0x0000000e0600722a */ /* 0x000fcc0003f6e000 */
[----:B------:R-:W-:Y:S02]  /*17d0*/  @P1 FSEL R6, R14, R6, !P3 ;  /* 0x000000060e061208 */ /* 0x000fe40005800000 */
[----:B------:R-:W-:Y:S02]  /*17e0*/  @P1 FSEL R7, R15, R7, !P3 ;  /* 0x000000070f071208 */ /* 0x000fe40005800000 */
[----:B------:R-:W-:-:S04]  /*17f0*/  ISETP.GT.AND P1, PT, R4, 0xc0, PT ;  /* 0x000000c00400780c */ /* 0x000fc80003f24270 */
[----:B--2---:R-:W-:-:S06]  /*1800*/  DSETP.GEU.AND P3, PT, R6, R8, PT ;  /* 0x000000080600722a */ /* 0x004fcc0003f6e000 */
[----:B------:R-:W-:Y:S02]  /*1810*/  @P2 FSEL R6, R8, R6, !P3 ;  /* 0x0000000608062208 */ /* 0x000fe40005800000 */
[----:B------:R-:W-:Y:S02]  /*1820*/  @P2 FSEL R7, R9, R7, !P3 ;  /* 0x0000000709072208 */ /* 0x000fe40005800000 */
[----:B------:R-:W-:-:S04]  /*1830*/  ISETP.GT.AND P2, PT, R4, 0xe0, PT ;  /* 0x000000e00400780c */ /* 0x000fc80003f44270 */
[----:B------:R-:W-:-:S06]  /*1840*/  DSETP.GEU.AND P3, PT, R6, R10, PT ;  /* 0x0000000a0600722a */ /* 0x000fcc0003f6e000 */
[----:B------:R-:W-:Y:S02]  /*1850*/  @P1 FSEL R6, R10, R6, !P3 ;  /* 0x000000060a061208 */ /* 0x000fe40005800000 */
[----:B------:R-:W-:-:S03]  /*1860*/  @P1 FSEL R7, R11, R7, !P3 ;  /* 0x000000070b071208 */ /* 0x000fc60005800000 */
[----:B------:R-:W-:Y:S02]  /*1870*/  IMAD.MOV.U32 R4, RZ, RZ, R6 ;  /* 0x000000ffff047224 */ /* 0x000fe400078e0006 */
[----:B------:R-:W-:-:S06]  /*1880*/  IMAD.MOV.U32 R5, RZ, RZ, R7 ;  /* 0x000000ffff057224 */ /* 0x000fcc00078e0007 */
[----:B0-----:R-:W-:-:S06]  /*1890*/  DSETP.GEU.AND P1, PT, R4, R2, PT ;  /* 0x000000020400722a */ /* 0x001fcc0003f2e000 */
[----:B------:R-:W-:Y:S02]  /*18a0*/  @P2 FSEL R6, R2, R6, !P1 ;  /* 0x0000000602062208 */ /* 0x000fe40004800000 */
[----:B------:R-:W-:Y:S01]  /*18b0*/  @P2 FSEL R7, R3, R7, !P1 ;  /* 0x0000000703072208 */ /* 0x000fe20004800000 */
[----:B------:R-:W-:Y:S06]  /*18c0*/  BRA `(.L_x_17) ;  /* 0x0000004000d07947 */ /* 0x000fec0003800000 */
.L_x_3:
[----:B------:R-:W0:Y:S01]  /*18d0*/  S2R R0, SR_TID.X ;  /* 0x0000000000007919 */ /* 0x000e220000002100 */
[----:B------:R-:W1:Y:S02]  /*18e0*/  LDCU.64 UR4, c[0x0][0x380] ;  /* 0x00007000ff0477ac */ /* 0x000e640008000a00 */
[----:B-1----:R-:W-:Y:S02]  /*18f0*/  IMAD.U32 R2, RZ, RZ, UR4 ;  /* 0x00000004ff027e24 */ /* 0x002fe4000f8e00ff */
[----:B------:R-:W-:Y:S02]  /*1900*/  IMAD.U32 R3, RZ, RZ, UR5 ;  /* 0x00000005ff037e24 */ /* 0x000fe4000f8e00ff */
[----:B0-----:R-:W-:-:S04]  /*1910*/  IMAD.SHL.U32 R5, R0, 0x4, RZ ;  /* 0x0000000400057824 */ /* 0x001fc800078e00ff */
[----:B------:R-:W-:-:S05]  /*1920*/  IMAD.WIDE.U32 R6, R5, 0x8, R2 ;  /* 0x0000000805067825 */ /* 0x000fca00078e0002 */
[----:B------:R-:W2:Y:S04]  /*1930*/  LDG.E.128.CONSTANT R20, desc[UR6][R6.64] ;  /* 0x0000000606147981 */ /* 0x000ea8000c1e9d00 */
[----:B------:R-:W3:Y:S04]  /*1940*/  LDG.E.128.CONSTANT R12, desc[UR6][R6.64+0x10] ;  /* 0x00001006060c7981 */ /* 0x000ee8000c1e9d00 */
[----:B------:R-:W4:Y:S04]  /*1950*/  LDG.E.128.CONSTANT R8, desc[UR6][R6.64+0x2000] ;  /* 0x0020000606087981 */ /* 0x000f28000c1e9d00 */
[----:B------:R0:W5:Y:S01]  /*1960*/  LDG.E.128.CONSTANT R16, desc[UR6][R6.64+0x2010] ;  /* 0x0020100606107981 */ /* 0x000162000c1e9d00 */
[----:B------:R-:W-:Y:S01]  /*1970*/  ISETP.GE.U32.AND P1, PT, R4, 0x1000, PT ;  /* 0x000010000400780c */ /* 0x000fe20003f26070 */
[----:B------:R-:W-:Y:S01]  /*1980*/  UMOV UR4, 0x800 ;  /* 0x0000080000047882 */ /* 0x000fe20000000000 */
[----:B--2---:R-:W-:-:S06]  /*1990*/  DSETP.GEU.AND P0, PT, R20, R22, PT ;  /* 0x000000161400722a */ /* 0x004fcc0003f0e000 */
[----:B------:R-:W-:Y:S02]  /*19a0*/  FSEL R20, R22, R20, !P0 ;  /* 0x0000001416147208 */ /* 0x000fe40004000000 */
[----:B------:R-:W-:-:S06]  /*19b0*/  FSEL R21, R23, R21, !P0 ;  /* 0x0000001517157208 */ /* 0x000fcc0004000000 */
[----:B---3--:R-:W-:-:S06]  /*19c0*/  DSETP.GEU.AND P0, PT, R20, R12, PT ;  /* 0x0000000c1400722a */ /* 0x008fcc0003f0e000 */
[----:B------:R-:W-:Y:S02]  /*19d0*/  FSEL R12, R12, R20, !P0 ;  /* 0x000000140c0c7208 */ /* 0x000fe40004000000 */
[----:B------:R-:W-:-:S06]  /*19e0*/  FSEL R13, R13, R21, !P0 ;  /* 0x000000150d0d7208 */ /* 0x000fcc0004000000 */
[----:B------:R-:W-:-:S06]  /*19f0*/  DSETP.GEU.AND P0, PT, R12, R14, PT ;  /* 0x0000000e0c00722a */ /* 0x000fcc0003f0e000 */
[----:B------:R-:W-:Y:S02]  /*1a00*/  FSEL R12, R14, R12, !P0 ;  /* 0x0000000c0e0c7208 */ /* 0x000fe40004000000 */
[----:B------:R-:W-:-:S06]  /*1a10*/  FSEL R13, R15, R13, !P0 ;  /* 0x0000000d0f0d7208 */ /* 0x000fcc0004000000 */
[----:B----4-:R-:W-:-:S06]  /*1a20*/  DSETP.GEU.AND P0, PT, R12, R8, PT ;  /* 0x000000080c00722a */ /* 0x010fcc0003f0e000 */
[----:B0-----:R-:W-:Y:S02]  /*1a30*/  FSEL R6, R8, R12, !P0 ;  /* 0x0000000c08067208 */ /* 0x001fe40004000000 */
[----:B------:R-:W-:-:S06]  /*1a40*/  FSEL R7, R9, R13, !P0 ;  /* 0x0000000d09077208 */ /* 0x000fcc0004000000 */
[----:B------:R-:W-:-:S06]  /*1a50*/  DSETP.GEU.AND P0, PT, R6, R10, PT ;  /* 0x0000000a0600722a */ /* 0x000fcc0003f0e000 */
[----:B------:R-:W-:Y:S02]  /*1a60*/  FSEL R6, R10, R6, !P0 ;  /* 0x000000060a067208 */ /* 0x000fe40004000000 */
[----:B------:R-:W-:-:S06]  /*1a70*/  FSEL R7, R11, R7, !P0 ;  /* 0x000000070b077208 */ /* 0x000fcc0004000000 */
[----:B-----5:R-:W-:-:S06]  /*1a80*/  DSETP.GEU.AND P0, PT, R6, R16, PT ;  /* 0x000000100600722a */ /* 0x020fcc0003f0e000 */
[----:B------:R-:W-:Y:S02]  /*1a90*/  FSEL R6, R16, R6, !P0 ;  /* 0x0000000610067208 */ /* 0x000fe40004000000 */
[----:B------:R-:W-:-:S06]  /*1aa0*/  FSEL R7, R17, R7, !P0 ;  /* 0x0000000711077208 */ /* 0x000fcc0004000000 */
[----:B------:R-:W-:-:S06]  /*1ab0*/  DSETP.GEU.AND P0, PT, R6, R18, PT ;  /* 0x000000120600722a */ /* 0x000fcc0003f0e000 */
[----:B------:R-:W-:Y:S02]  /*1ac0*/  FSEL R6, R18, R6, !P0 ;  /* 0x0000000612067208 */ /* 0x000fe40004000000 */
[----:B------:R-:W-:Y:S01]  /*1ad0*/  FSEL R7, R19, R7, !P0 ;  /* 0x0000000713077208 */ /* 0x000fe20004000000 */
[----:B------:R-:W-:Y:S06]  /*1ae0*/  @!P1 BRA `(.L_x_18) ;  /* 0x0000000000a49947 */ /* 0x000fec0003800000 */
[----:B------:R-:W0:Y:S01]  /*1af0*/  LDC R24, c[0x0][0x390] ;  /* 0x0000e400ff187b82 */ /* 0x000e220000000800 */
[----:B------:R-:W-:Y:S01]  /*1b00*/  VIADD R25, R4, 0xfffff800 ;  /* 0xfffff80004197836 */ /* 0x000fe20000000000 */
[----:B------:R-:W-:-:S06]  /*1b10*/  UMOV UR4, 0x800 ;  /* 0x0000080000047882 */ /* 0x000fcc0000000000 */
[----:B------:R-:W1:Y:S02]  /*1b20*/  LDC.64 R2, c[0x0][0x380] ;  /* 0x0000e000ff027b82 */ /* 0x000e640000000a00 */
.L_x_20:
[----:B------:R-:W-:-:S04]  /*1b30*/  VIADD R27, R5, UR4 ;  /* 0x00000004051b7c36 */ /* 0x000fc80008000000 */
[----:B-1----:R-:W-:-:S05]  /*1b40*/  IMAD.WIDE.U32 R26, R27, 0x8, R2 ;  /* 0x000000081b1a7825 */ /* 0x002fca00078e0002 */
[----:B------:R-:W2:Y:S04]  /*1b50*/  LDG.E.128.CONSTANT R12, desc[UR6][R26.64] ;  /* 0x000000061a0c7981 */ /* 0x000ea8000c1e9d00 */
[----:B------:R-:W3:Y:S04]  /*1b60*/  LDG.E.128.CONSTANT R16, desc[UR6][R26.64+0x10] ;  /* 0x000010061a107981 */ /* 0x000ee8000c1e9d00 */
[----:B------:R-:W4:Y:S04]  /*1b70*/  LDG.E.128.CONSTANT R20, desc[UR6][R26.64+0x2000] ;  /* 0x002000061a147981 */ /* 0x000f28000c1e9d00 */
[----:B------:R-:W5:Y:S01]  /*1b80*/  LDG.E.128.CONSTANT R8, desc[UR6][R26.64+0x2010] ;  /* 0x002010061a087981 */ /* 0x000f62000c1e9d00 */
[----:B0-----:R-:W-:Y:S01]  /*1b90*/  IMAD.MOV.U32 R4, RZ, RZ, R24 ;  /* 0x000000ffff047224 */ /* 0x001fe200078e0018 */
[----:B--2---:R-:W-:-:S06]  /*1ba0*/  DSETP.GEU.AND P0, PT, R6, R12, PT ;  /* 0x0000000c0600722a */ /* 0x004fcc0003f0e000 */
[----:B------:R-:W-:Y:S02]  /*1bb0*/  FSEL R6, R12, R6, !P0 ;  /* 0x000000060c067208 */ /* 0x000fe40004000000 */
[----:B------:R-:W-:-:S06]  /*1bc0*/  FSEL R7, R13, R7, !P0 ;  /* 0x000000070d077208 */ /* 0x000fcc0004000000 */
[----:B------:R-:W-:-:S06]  /*1bd0*/  DSETP.GEU.AND P0, PT, R6, R14, PT ;  /* 0x0000000e0600722a */ /* 0x000fcc0003f0e000 */
        /* <DEDUP_REMOVED lines=14> */
[----:B-----5:R-:W-:-:S06]  /*1cc0*/  DSETP.GEU.AND P0, PT, R6, R8, PT ;  /* 0x000000080600722a */ /* 0x020fcc0003f0e000 */
[----:B------:R-:W-:Y:S01]  /*1cd0*/  FSEL R6, R8, R6, !P0 ;  /* 0x0000000608067208 */ /* 0x000fe20004000000 */
[----:B------:R-:W-:Y:S01]  /*1ce0*/  VIADD R8, R4, -UR4 ;  /* 0x8000000404087c36 */ /* 0x000fe20008000000 */
[----:B------:R-:W-:-:S04]  /*1cf0*/  FSEL R7, R9, R7, !P0 ;  /* 0x0000000709077208 */ /* 0x000fc80004000000 */
[----:B------:R-:W-:Y:S02]  /*1d00*/  ISETP.GE.AND P1, PT, R8, 0x800, PT ;  /* 0x000008000800780c */ /* 0x000fe40003f26270 */
[----:B------:R-:W-:-:S06]  /*1d10*/  DSETP.GEU.AND P0, PT, R6, R10, PT ;  /* 0x0000000a0600722a */ /* 0x000fcc0003f0e000 */
[----:B------:R-:W-:Y:S02]  /*1d20*/  FSEL R6, R10, R6, !P0 ;  /* 0x000000060a067208 */ /* 0x000fe40004000000 */
[----:B------:R-:W-:-:S03]  /*1d30*/  FSEL R7, R11, R7, !P0 ;  /* 0x000000070b077208 */ /* 0x000fc60004000000 */
[----:B------:R-:W-:Y:S05]  /*1d40*/  @!P1 BRA `(.L_x_19) ;  /* 0x0000000c00009947 */ /* 0x000fea0003800000 */
[----:B------:R-:W-:-:S06]  /*1d50*/  UIADD3 UR4, UPT, UPT, UR4, 0x800, URZ ;  /* 0x0000080004047890 */ /* 0x000fcc000fffe0ff */
[----:B------:R-:W-:-:S13]  /*1d60*/  ISETP.LT.AND P0, PT, R25, UR4, PT ;  /* 0x0000000419007c0c */ /* 0x000fda000bf01270 */
[----:B------:R-:W-:Y:S05]  /*1d70*/  @!P0 BRA `(.L_x_20) ;  /* 0xfffffffc006c8947 */ /* 0x000fea000383ffff */
.L_x_18:
[----:B------:R-:W-:-:S13]  /*1d80*/  ISETP.LE.AND P0, PT, R4, UR4, PT ;  /* 0x0000000404007c0c */ /* 0x000fda000bf03270 */
[----:B------:R-:W-:Y:S05]  /*1d90*/  @P0 BRA `(.L_x_19) ;  /* 0x0000000800ec0947 */ /* 0x000fea0003800000 */
[----:B------:R-:W-:Y:S01]  /*1da0*/  VIADD R41, R4, -UR4 ;  /* 0x8000000404297c36 */ /* 0x000fe20008000000 */
[----:B------:R-:W-:Y:S04]  /*1db0*/  BSSY.RECONVERGENT B1, `(.L_x_19) ;  /* 0x00000b9000017945 */ /* 0x000fe80003800200 */
[----:B------:R-:W-:-:S13]  /*1dc0*/  ISETP.GE.AND P0, PT, R0, R41, PT ;  /* 0x000000290000720c */ /* 0x000fda0003f06270 */
[----:B------:R-:W-:Y:S05]  /*1dd0*/  @P0 BRA `(.L_x_21) ;  /* 0x0000000800d80947 */ /* 0x000fea0003800000 */
[----:B------:R-:W-:Y:S01]  /*1de0*/  LOP3.LUT R5, RZ, R0, RZ, 0x33, !PT ;  /* 0x00000000ff057212 */ /* 0x000fe200078e33ff */
[----:B------:R-:W-:Y:S01]  /*1df0*/  BSSY.RECONVERGENT B2, `(.L_x_22) ;  /* 0x0000016000027945 */ /* 0x000fe20003800200 */
[----:B------:R-:W-:Y:S02]  /*1e00*/  IMAD.MOV.U32 R40, RZ, RZ, R0 ;  /* 0x000000ffff287224 */ /* 0x000fe400078e0000 */
[----:B------:R-:W-:-:S04]  /*1e10*/  IADD3 R4, PT, PT, R4, -UR4, R5 ;  /* 0x8000000404047c10 */ /* 0x000fc8000fffe005 */
[C---:B------:R-:W-:Y:S02]  /*1e20*/  LOP3.LUT R5, R4.reuse, 0x300, RZ, 0xc0, !PT ;  /* 0x0000030004057812 */ /* 0x040fe400078ec0ff */
[----:B------:R-:W-:Y:S02]  /*1e30*/  ISETP.GE.U32.AND P2, PT, R4, 0x300, PT ;  /* 0x000003000400780c */ /* 0x000fe40003f46070 */
[----:B------:R-:W-:-:S13]  /*1e40*/  ISETP.NE.AND P0, PT, R5, 0x300, PT ;  /* 0x000003000500780c */ /* 0x000fda0003f05270 */
[----:B------:R-:W-:Y:S05]  /*1e50*/  @!P0 BRA `(.L_x_23) ;  /* 0x00000000003c8947 */ /* 0x000fea0003800000 */
[----:B------:R-:W-:Y:S01]  /*1e60*/  LEA.HI R4, R4, 0x1, RZ, 0x18 ;  /* 0x0000000104047811 */ /* 0x000fe200078fc0ff */
[----:B------:R-:W-:Y:S02]  /*1e70*/  VIADD R9, R0, UR4 ;  /* 0x0000000400097c36 */ /* 0x000fe40008000000 */
[----:B------:R-:W-:Y:S01]  /*1e80*/  IMAD.MOV.U32 R40, RZ, RZ, R0 ;  /* 0x000000ffff287224 */ /* 0x000fe200078e0000 */
[----:B------:R-:W-:-:S05]  /*1e90*/  LOP3.LUT R4, R4, 0x3, RZ, 0xc0, !PT ;  /* 0x0000000304047812 */ /* 0x000fca00078ec0ff */
[----:B------:R-:W-:-:S07]  /*1ea0*/  IMAD.MOV R8, RZ, RZ, -R4 ;  /* 0x000000ffff087224 */ /* 0x000fce00078e0a04 */
.L_x_24:
[----:B------:R-:W-:-:S06]  /*1eb0*/  IMAD.WIDE.U32 R4, R9, 0x8, R2 ;  /* 0x0000000809047825 */ /* 0x000fcc00078e0002 */
[----:B------:R-:W2:Y:S01]  /*1ec0*/  LDG.E.64.CONSTANT R4, desc[UR6][R4.64] ;  /* 0x0000000604047981 */ /* 0x000ea2000c1e9b00 */
[----:B------:R-:W-:Y:S02]  /*1ed0*/  VIADD R8, R8, 0x1 ;  /* 0x0000000108087836 */ /* 0x000fe40000000000 */
[----:B------:R-:W-:Y:S02]  /*1ee0*/  VIADD R40, R40, 0x100 ;  /* 0x0000010028287836 */ /* 0x000fe40000000000 */
[----:B------:R-:W-:Y:S01]  /*1ef0*/  VIADD R9, R9, 0x100 ;  /* 0x0000010009097836 */ /* 0x000fe20000000000 */
[----:B------:R-:W-:Y:S01]  /*1f00*/  ISETP.NE.AND P1, PT, R8, RZ, PT ;  /* 0x000000ff0800720c */ /* 0x000fe20003f25270 */
[----:B--2---:R-:W-:-:S06]  /*1f10*/  DSETP.GEU.AND P0, PT, R6, R4, PT ;  /* 0x000000040600722a */ /* 0x004fcc0003f0e000 */
[----:B------:R-:W-:Y:S02]  /*1f20*/  FSEL R6, R4, R6, !P0 ;  /* 0x0000000604067208 */ /* 0x000fe40004000000 */
[----:B------:R-:W-:-:S04]  /*1f30*/  FSEL R7, R5, R7, !P0 ;  /* 0x0000000705077208 */ /* 0x000fc80004000000 */
[----:B------:R-:W-:Y:S05]  /*1f40*/  @P1 BRA `(.L_x_24) ;  /* 0xfffffffc00d81947 */ /* 0x000fea000383ffff */
.L_x_23:
[----:B------:R-:W-:Y:S05]  /*1f50*/  BSYNC.RECONVERGENT B2 ;  /* 0x0000000000027941 */ /* 0x000fea0003800200 */
.L_x_22:
[----:B------:R-:W-:Y:S05]  /*1f60*/  @!P2 BRA `(.L_x_21) ;  /* 0x000000080074a947 */ /* 0x000fea0003800000 */
[----:B------:R-:W0:Y:S01]  /*1f70*/  LDCU.64 UR8, c[0x0][0x380] ;  /* 0x00007000ff0877ac */ /* 0x000e220008000a00 */
[----:B------:R-:W-:Y:S01]  /*1f80*/  IMAD.IADD R9, R41, 0x1, -R40 ;  /* 0x0000000129097824 */ /* 0x000fe200078e0a28 */
[C---:B------:R-:W-:Y:S01]  /*1f90*/  IADD3 R5, P0, PT, R40.reuse, UR4, RZ ;  /* 0x0000000428057c10 */ /* 0x040fe2000ff1e0ff */
[----:B------:R-:W-:Y:S01]  /*1fa0*/  BSSY.RECONVERGENT B2, `(.L_x_25) ;  /* 0x0000059000027945 */ /* 0x000fe20003800200 */
[----:B------:R-:W-:Y:S02]  /*1fb0*/  VIADD R43, R40, UR4 ;  /* 0x00000004282b7c36 */ /* 0x000fe40008000000 */
[----:B------:R-:W-:Y:S01]  /*1fc0*/  ISETP.GT.AND P1, PT, R9, 0xc00, PT ;  /* 0x00000c000900780c */ /* 0x000fe20003f24270 */
[----:B------:R-:W-:Y:S01]  /*1fd0*/  IMAD.X R8, RZ, RZ, RZ, P0 ;  /* 0x000000ffff087224 */ /* 0x000fe200000e06ff */
[----:B0-----:R-:W-:-:S04]  /*1fe0*/  LEA R4, P0, R5, UR8, 0x3 ;  /* 0x0000000805047c11 */ /* 0x001fc8000f8018ff */
[----:B------:R-:W-:Y:S02]  /*1ff0*/  LEA.HI.X R5, R5, UR9, R8, 0x3, P0 ;  /* 0x0000000905057c11 */ /* 0x000fe400080f1c08 */
[----:B------:R-:W-:-:S05]  /*2000*/  IADD3 R4, P0, PT, R4, 0x1000, RZ ;  /* 0x0000100004047810 */ /* 0x000fca0007f1e0ff */
[----:B------:R-:W-:Y:S01]  /*2010*/  IMAD.X R5, RZ, RZ, R5, P0 ;  /* 0x000000ffff057224 */ /* 0x000fe200000e0605 */
[----:B------:R-:W-:Y:S01]  /*2020*/  PLOP3.LUT P0, PT, PT, PT, PT, 0x80, 0x8 ;  /* 0x000000000008781c */ /* 0x000fe20003f0f070 */
[----:B------:R-:W-:-:S12]  /*2030*/  @!P1 BRA `(.L_x_26) ;  /* 0x00000004003c9947 */ /* 0x000fd80003800000 */
[----:B------:R-:W-:Y:S01]  /*2040*/  PLOP3.LUT P0, PT, PT, PT, PT, 0x8, 0x80 ;  /* 0x000000000080781c */ /* 0x000fe20003f0e170 */
[----:B------:R-:W-:-:S12]  /*2050*/  VIADD R45, R41, 0xfffff400 ;  /* 0xfffff400292d7836 */ /* 0x000fd80000000000 */
.L_x_27:
[C---:B------:R-:W-:Y:S01]  /*2060*/  IMAD.WIDE.U32 R38, R43.reuse, 0x8, R2 ;  /* 0x000000082b267825 */ /* 0x040fe200078e0002 */
[----:B------:R-:W2:Y:S04]  /*2070*/  LDG.E.64.CONSTANT R8, desc[UR6][R4.64+-0x800] ;  /* 0xfff8000604087981 */ /* 0x000ea8000c1e9b00 */
[----:B------:R-:W3:Y:S04]  /*2080*/  LDG.E.64.CONSTANT R10, desc[UR6][R4.64] ;  /* 0x00000006040a7981 */ /* 0x000ee8000c1e9b00 */
[----:B------:R-:W4:Y:S01]  /*2090*/  LDG.E.64.CONSTANT R38, desc[UR6][R38.64] ;  /* 0x0000000626267981 */ /* 0x000f22000c1e9b00 */
[----:B------:R-:W-:-:S03]  /*20a0*/  VIADD R15, R43, 0x400 ;  /* 0x000004002b0f7836 */ /* 0x000fc60000000000 */
[----:B------:R-:W5:Y:S01]  /*20b0*/  LDG.E.64.CONSTANT R12, desc[UR6][R4.64+0x800] ;  /* 0x00080006040c7981 */ /* 0x000f62000c1e9b00 */
[----:B------:R-:W-:-:S03]  /*20c0*/  IMAD.WIDE.U32 R14, R15, 0x8, R2 ;  /* 0x000000080f0e7825 */ /* 0x000fc600078e0002 */
[----:B------:R-:W5:Y:S04]  /*20d0*/  LDG.E.64.CONSTANT R16, desc[UR6][R4.64+0x1800] ;  /* 0x0018000604107981 */ /* 0x000f68000c1e9b00 */
[----:B------:R-:W5:Y:S04]  /*20e0*/  LDG.E.64.CONSTANT R14, desc[UR6][R14.64] ;  /* 0x000000060e0e7981 */ /* 0x000f68000c1e9b00 */
[----:B------:R-:W5:Y:S01]  /*20f0*/  LDG.E.64.CONSTANT R18, desc[UR6][R4.64+0x2000] ;  /* 0x0020000604127981 */ /* 0x000f62000c1e9b00 */
        /* <DEDUP_REMOVED lines=11> */
[----:B------:R-:W5:Y:S04]  /*21b0*/  LDG.E.64.CONSTANT R34, desc[UR6][R4.64+0x6000] ;  /* 0x0060000604227981 */ /* 0x000f68000c1e9b00 */
[----:B------:R0:W5:Y:S01]  /*21c0*/  LDG.E.64.CONSTANT R36, desc[UR6][R4.64+0x6800] ;  /* 0x0068000604247981 */ /* 0x000162000c1e9b00 */
[----:B------:R-:W-:-:S05]  /*21d0*/  VIADD R40, R40, 0x1000 ;  /* 0x0000100028287836 */ /* 0x000fca0000000000 */
[----:B------:R-:W-:Y:S02]  /*21e0*/  ISETP.GE.AND P2, PT, R40, R45, PT ;  /* 0x0000002d2800720c */ /* 0x000fe40003f46270 */
[----:B0-----:R-:W-:Y:S01]  /*21f0*/  IADD3 R4, P3, PT, R4, 0x8000, RZ ;  /* 0x0000800004047810 */ /* 0x001fe20007f7e0ff */
[----:B------:R-:W-:-:S04]  /*2200*/  VIADD R43, R43, 0x1000 ;  /* 0x000010002b2b7836 */ /* 0x000fc80000000000 */
[----:B------:R-:W-:Y:S01]  /*2210*/  IMAD.X R5, RZ, RZ, R5, P3 ;  /* 0x000000ffff057224 */ /* 0x000fe200018e0605 */
[----:B----4-:R-:W-:-:S06]  /*2220*/  DSETP.GEU.AND P1, PT, R6, R38, PT ;  /* 0x000000260600722a */ /* 0x010fcc0003f2e000 */
[----:B------:R-:W-:Y:S02]  /*2230*/  FSEL R6, R38, R6, !P1 ;  /* 0x0000000626067208 */ /* 0x000fe40004800000 */
[----:B------:R-:W-:-:S06]  /*2240*/  FSEL R7, R39, R7, !P1 ;  /* 0x0000000727077208 */ /* 0x000fcc0004800000 */
[----:B--2---:R-:W-:-:S06]  /*2250*/  DSETP.GEU.AND P1, PT, R6, R8, PT ;  /* 0x000000080600722a */ /* 0x004fcc0003f2e000 */
[----:B------:R-:W-:Y:S02]  /*2260*/  FSEL R6, R8, R6, !P1 ;  /* 0x0000000608067208 */ /* 0x000fe40004800000 */
[----:B------:R-:W-:-:S06]  /*2270*/  FSEL R7, R9, R7, !P1 ;  /* 0x0000000709077208 */ /* 0x000fcc0004800000 */
[----:B---3--:R-:W-:-:S06]  /*2280*/  DSETP.GEU.AND P1, PT, R6, R10, PT ;  /* 0x0000000a0600722a */ /* 0x008fcc0003f2e000 */
[----:B------:R-:W-:Y:S02]  /*2290*/  FSEL R6, R10, R6, !P1 ;  /* 0x000000060a067208 */ /* 0x000fe40004800000 */
[----:B------:R-:W-:-:S06]  /*22a0*/  FSEL R7, R11, R7, !P1 ;  /* 0x000000070b077208 */ /* 0x000fcc0004800000 */
[----:B-----5:R-:W-:-:S06]  /*22b0*/  DSETP.GEU.AND P1, PT, R6, R12, PT ;  /* 0x0000000c0600722a */ /* 0x020fcc0003f2e000 */
        /* <DEDUP_REMOVED lines=39> */
.L_x_26:
[----:B------:R-:W-:Y:S05]  /*2530*/  BSYNC.RECONVERGENT B2 ;  /* 0x0000000000027941 */ /* 0x000fea0003800200 */
.L_x_25:
[----:B------:R-:W-:Y:S01]  /*2540*/  IMAD.IADD R8, R41, 0x1, -R40 ;  /* 0x0000000129087824 */ /* 0x000fe200078e0a28 */
[----:B------:R-:W-:Y:S04]  /*2550*/  BSSY.RECONVERGENT B2, `(.L_x_28) ;  /* 0x000002b000027945 */ /* 0x000fe80003800200 */
[----:B------:R-:W-:-:S13]  /*2560*/  ISETP.GT.AND P1, PT, R8, 0x400, PT ;  /* 0x000004000800780c */ /* 0x000fda0003f24270 */
[----:B------:R-:W-:Y:S05]  /*2570*/  @!P1 BRA `(.L_x_29) ;  /* 0x0000000000a09947 */ /* 0x000fea0003800000 */
        /* <DEDUP_REMOVED lines=9> */
[----:B------:R-:W5:Y:S04]  /*2610*/  LDG.E.64.CONSTANT R22, desc[UR6][R4.64+0x2000] ;  /* 0x0020000604167981 */ /* 0x000f68000c1e9b00 */
[----:B------:R0:W5:Y:S01]  /*2620*/  LDG.E.64.CONSTANT R8, desc[UR6][R4.64+0x2800] ;  /* 0x0028000604087981 */ /* 0x000162000c1e9b00 */
[----:B------:R-:W-:-:S02]  /*2630*/  VIADD R40, R40, 0x800 ;  /* 0x0000080028287836 */ /* 0x000fc40000000000 */
[----:B------:R-:W-:Y:S01]  /*2640*/  VIADD R43, R43, 0x800 ;  /* 0x000008002b2b7836 */ /* 0x000fe20000000000 */
[----:B0-----:R-:W-:-:S05]  /*2650*/  IADD3 R4, P2, PT, R4, 0x4000, RZ ;  /* 0x0000400004047810 */ /* 0x001fca0007f5e0ff */
        /* <DEDUP_REMOVED lines=22> */
[----:B------:R-:W-:Y:S01]  /*27c0*/  DSETP.GEU.AND P1, PT, R6, R8, PT ;  /* 0x000000080600722a */ /* 0x000fe20003f2e000 */
[----:B------:R-:W-:-:S05]  /*27d0*/  PLOP3.LUT P0, PT, PT, PT, PT, 0x8, 0x80 ;  /* 0x000000000080781c */ /* 0x000fca0003f0e170 */
[----:B------:R-:W-:Y:S02]  /*27e0*/  FSEL R6, R8, R6, !P1 ;  /* 0x0000000608067208 */ /* 0x000fe40004800000 */
[----:B------:R-:W-:-:S07]  /*27f0*/  FSEL R7, R9, R7, !P1 ;  /* 0x0000000709077208 */ /* 0x000fce0004800000 */
.L_x_29:
[----:B------:R-:W-:Y:S05]  /*2800*/  BSYNC.RECONVERGENT B2 ;  /* 0x0000000000027941 */ /* 0x000fea0003800200 */
.L_x_28:
[----:B------:R-:W-:-:S13]  /*2810*/  ISETP.LT.OR P0, PT, R40, R41, P0 ;  /* 0x000000292800720c */ /* 0x000fda0000701670 */
[----:B------:R-:W-:Y:S05]  /*2820*/  @!P0 BRA `(.L_x_21) ;  /* 0x0000000000448947 */ /* 0x000fea0003800000 */
[----:B------:R-:W-:Y:S01]  /*2830*/  IMAD.WIDE.U32 R2, R43, 0x8, R2 ;  /* 0x000000082b027825 */ /* 0x000fe200078e0002 */
[----:B------:R-:W2:Y:S04]  /*2840*/  LDG.E.64.CONSTANT R8, desc[UR6][R4.64+-0x800] ;  /* 0xfff8000604087981 */ /* 0x000ea8000c1e9b00 */
[----:B------:R-:W3:Y:S04]  /*2850*/  LDG.E.64.CONSTANT R10, desc[UR6][R4.64] ;  /* 0x00000006040a7981 */ /* 0x000ee8000c1e9b00 */
[----:B------:R-:W4:Y:S04]  /*2860*/  LDG.E.64.CONSTANT R2, desc[UR6][R2.64] ;  /* 0x0000000602027981 */ /* 0x000f28000c1e9b00 */
[----:B------:R-:W5:Y:S01]  /*2870*/  LDG.E.64.CONSTANT R12, desc[UR6][R4.64+0x800] ;  /* 0x00080006040c7981 */ /* 0x000f62000c1e9b00 */
        /* <DEDUP_REMOVED lines=11> */
[----:B------:R-:W-:-:S07]  /*2930*/  FSEL R7, R13, R3, !P0 ;  /* 0x000000030d077208 */ /* 0x000fce0004000000 */
.L_x_21:
[----:B------:R-:W-:Y:S05]  /*2940*/  BSYNC.RECONVERGENT B1 ;  /* 0x0000000000017941 */ /* 0x000fea0003800200 */
.L_x_19:
[----:B------:R-:W0:Y:S01]  /*2950*/  S2R R10, SR_LANEID ;  /* 0x00000000000a7919 */ /* 0x000e220000000000 */
[----:B------:R-:W-:Y:S04]  /*2960*/  SHFL.DOWN PT, R2, R6, 0x1, 0x1f ;  /* 0x08201f0006027f89 */ /* 0x000fe800000e0000 */
        /* <DEDUP_REMOVED lines=10> */
[----:B------:R-:W-:-:S02]  /*2a10*/  @!P2 MOV R7, 0x400 ;  /* 0x000004000007a802 */ /* 0x000fc40000000f00 */
        /* <DEDUP_REMOVED lines=8> */
[----:B------:R-:W-:Y:S01]  /*2aa0*/  SHFL.DOWN PT, R2, R4, 0x4, 0x1f ;  /* 0x08801f0004027f89 */ /* 0x000fe200000e0000 */
[----:B-1----:R-:W-:-:S03]  /*2ab0*/  @!P2 LEA R7, R8, R7, 0x18 ;  /* 0x000000070807a211 */ /* 0x002fc600078ec0ff */
[----:B------:R-:W0:Y:S02]  /*2ac0*/  SHFL.DOWN PT, R3, R5, 0x4, 0x1f ;  /* 0x08801f0005037f89 */ /* 0x000e2400000e0000 */
[----:B------:R-:W-:Y:S01]  /*2ad0*/  @!P2 IMAD.IADD R9, R6, 0x1, R7 ;  /* 0x000000010609a824 */ /* 0x000fe200078e0207 */
[----:B0-----:R-:W-:-:S06]  /*2ae0*/  DSETP.GEU.AND P0, PT, R4, R2, PT ;  /* 0x000000020400722a */ /* 0x001fcc0003f0e000 */
[----:B------:R-:W-:Y:S02]  /*2af0*/  @!P1 FSEL R4, R2, R4, !P0 ;  /* 0x0000000402049208 */ /* 0x000fe40004000000 */
[----:B------:R-:W-:Y:S02]  /*2b00*/  @!P1 FSEL R5, R3, R5, !P0 ;  /* 0x0000000503059208 */ /* 0x000fe40004000000 */
[----:B------:R-:W-:Y:S01]  /*2b10*/  ISETP.GT.AND P1, PT, R10, 0x17, PT ;  /* 0x000000170a00780c */ /* 0x000fe20003f24270 */
[----:B------:R-:W-:Y:S04]  /*2b20*/  SHFL.DOWN PT, R2, R4, 0x8, 0x1f ;  /* 0x09001f0004027f89 */ /* 0x000fe800000e0000 */
[----:B------:R-:W0:Y:S02]  /*2b30*/  SHFL.DOWN PT, R3, R5, 0x8, 0x1f ;  /* 0x09001f0005037f89 */ /* 0x000e2400000e0000 */
[----:B0-----:R-:W-:-:S06]  /*2b40*/  DSETP.GEU.AND P0, PT, R4, R2, PT ;  /* 0x000000020400722a */ /* 0x001fcc0003f0e000 */
[----:B------:R-:W-:Y:S02]  /*2b50*/  @!P1 FSEL R4, R2, R4, !P0 ;  /* 0x0000000402049208 */ /* 0x000fe40004000000 */
[----:B------:R-:W-:Y:S02]  /*2b60*/  @!P1 FSEL R5, R3, R5, !P0 ;  /* 0x0000000503059208 */ /* 0x000fe40004000000 */
[----:B------:R-:W-:Y:S01]  /*2b70*/  ISETP.GT.AND P1, PT, R10, 0xf, PT ;  /* 0x0000000f0a00780c */ /* 0x000fe20003f24270 */
[----:B------:R-:W-:Y:S04]  /*2b80*/  SHFL.DOWN PT, R2, R4, 0x10, 0x1f ;  /* 0x0a001f0004027f89 */ /* 0x000fe800000e0000 */
[----:B------:R-:W0:Y:S02]  /*2b90*/  SHFL.DOWN PT, R3, R5, 0x10, 0x1f ;  /* 0x0a001f0005037f89 */ /* 0x000e2400000e0000 */
[----:B0-----:R-:W-:-:S06]  /*2ba0*/  DSETP.GEU.AND P0, PT, R4, R2, PT ;  /* 0x000000020400722a */ /* 0x001fcc0003f0e000 */
[----:B------:R-:W-:Y:S02]  /*2bb0*/  FSEL R2, R2, R4, !P0 ;  /* 0x0000000402027208 */ /* 0x000fe40004000000 */
        /* <DEDUP_REMOVED lines=10> */
[----:B--2---:R-:W0:Y:S04]  /*2c60*/  LDS.128 R8, [UR4+0x10] ;  /* 0x00001004ff087984 */ /* 0x004e280008000c00 */
        /* <DEDUP_REMOVED lines=25> */
.L_x_2:
        /* <DEDUP_REMOVED lines=12> */
.L_x_32:
[----:B------:R-:W-:Y:S05]  /*2ec0*/  BSYNC.RECONVERGENT B1 ;  /* 0x0000000000017941 */ /* 0x000fea0003800200 */
.L_x_31:
        /* <DEDUP_REMOVED lines=17> */
.L_x_37:
        /* <DEDUP_REMOVED lines=12> */
.L_x_36:
[----:B------:R-:W-:Y:S05]  /*30a0*/  BSYNC.RECONVERGENT B2 ;  /* 0x0000000000027941 */ /* 0x000fea0003800200 */
.L_x_35:
        /* <DEDUP_REMOVED lines=9> */
.L_x_40:
        /* <DEDUP_REMOVED lines=74> */
.L_x_39:
[----:B------:R-:W-:Y:S05]  /*35e0*/  BSYNC.RECONVERGENT B2 ;  /* 0x0000000000027941 */ /* 0x000fea0003800200 */
.L_x_38:
        /* <DEDUP_REMOVED lines=42> */
.L_x_42:
[----:B------:R-:W-:Y:S05]  /*3890*/  BSYNC.RECONVERGENT B2 ;  /* 0x0000000000027941 */ /* 0x000fea0003800200 */
.L_x_41:
        /* <DEDUP_REMOVED lines=20> */
.L_x_34:
[----:B------:R-:W-:Y:S05]  /*39e0*/  BSYNC.RECONVERGENT B1 ;  /* 0x0000000000017941 */ /* 0x000fea0003800200 */
.L_x_33:
        /* <DEDUP_REMOVED lines=14> */
[----:B------:R-:W-:Y:S01]  /*3ad0*/  IMAD.MOV.U32 R2, RZ, RZ, R9 ;  /* 0x000000ffff027224 */ /* 0x000fe200078e0009 */
[----:B------:R-:W-:Y:S01]  /*3ae0*/  @!P2 MOV R4, 0x400 ;  /* 0x000004000004a802 */ /* 0x000fe20000000f00 */
[----:B------:R-:W-:Y:S01]  /*3af0*/  IMAD.MOV.U32 R3, RZ, RZ, R11 ;  /* 0x000000ffff037224 */ /* 0x000fe200078e000b */
[----:B------:R-:W0:Y:S01]  /*3b00*/  SHFL.DOWN PT, R7, R11, 0x2, 0x1f ;  /* 0x08401f000b077f89 */ /* 0x000e2200000e0000 */
[----:B------:R-:W-:Y:S01]  /*3b10*/  @!P2 SHF.R.U32.HI R0, RZ, 0x2, R5 ;  /* 0x00000002ff00a819 */ /* 0x000fe20000011605 */
[----:B------:R-:W1:Y:S03]  /*3b20*/  @!P2 S2R R13, SR_CgaCtaId ;  /* 0x00000000000da919 */ /* 0x000e660000008800 */
[----:B------:R-:W-:Y:S01]  /*3b30*/  @!P2 LOP3.LUT R0, R0, 0xf8, RZ, 0xc0, !PT ;  /* 0x000000f80000a812 */ /* 0x000fe200078ec0ff */
[----:B0-----:R-:W-:-:S06]  /*3b40*/  DSETP.GEU.AND P0, PT, R2, R6, PT ;  /* 0x000000060200722a */ /* 0x001fcc0003f0e000 */
[----:B------:R-:W-:Y:S02]  /*3b50*/  @!P1 FSEL R9, R6, R9, !P0 ;  /* 0x0000000906099208 */ /* 0x000fe40004000000 */
[----:B------:R-:W-:Y:S02]  /*3b60*/  @!P1 FSEL R11, R7, R11, !P0 ;  /* 0x0000000b070b9208 */ /* 0x000fe40004000000 */
[----:B------:R-:W-:Y:S01]  /*3b70*/  ISETP.GT.AND P1, PT, R8, 0x1b, PT ;  /* 0x0000001b0800780c */ /* 0x000fe20003f24270 */
[----:B------:R-:W-:Y:S01]  /*3b80*/  SHFL.DOWN PT, R2, R9, 0x4, 0x1f ;  /* 0x08801f0009027f89 */ /* 0x000fe200000e0000 */
[----:B------:R-:W-:Y:S01]  /*3b90*/  IMAD.MOV.U32 R6, RZ, RZ, R9 ;  /* 0x000000ffff067224 */ /* 0x000fe200078e0009 */
[----:B-1----:R-:W-:Y:S01]  /*3ba0*/  @!P2 LEA R13, R13, R4, 0x18 ;  /* 0x000000040d0da211 */ /* 0x002fe200078ec0ff */
[----:B------:R-:W-:Y:S01]  /*3bb0*/  IMAD.MOV.U32 R7, RZ, RZ, R11 ;  /* 0x000000ffff077224 */ /* 0x000fe200078e000b */
[----:B------:R-:W0:Y:S03]  /*3bc0*/  SHFL.DOWN PT, R3, R11, 0x4, 0x1f ;  /* 0x08801f000b037f89 */ /* 0x000e2600000e0000 */
[----:B------:R-:W-:-:S02]  /*3bd0*/  @!P2 IMAD.IADD R13, R0, 0x1, R13 ;  /* 0x00000001000da824 */ /* 0x000fc400078e020d */
[----:B0-----:R-:W-:-:S06]  /*3be0*/  DSETP.GEU.AND P0, PT, R6, R2, PT ;  /* 0x000000020600722a */ /* 0x001fcc0003f0e000 */
[----:B------:R-:W-:Y:S02]  /*3bf0*/  @!P1 FSEL R9, R2, R9, !P0 ;  /* 0x0000000902099208 */ /* 0x000fe40004000000 */
[----:B------:R-:W-:Y:S02]  /*3c00*/  @!P1 FSEL R11, R3, R11, !P0 ;  /* 0x0000000b030b9208 */ /* 0x000fe40004000000 */
[----:B------:R-:W-:Y:S01]  /*3c10*/  ISETP.GT.AND P1, PT, R8, 0x17, PT ;  /* 0x000000170800780c */ /* 0x000fe20003f24270 */
[----:B------:R-:W-:Y:S01]  /*3c20*/  SHFL.DOWN PT, R2, R9, 0x8, 0x1f ;  /* 0x09001f0009027f89 */ /* 0x000fe200000e0000 */
[----:B------:R-:W-:Y:S02]  /*3c30*/  IMAD.MOV.U32 R6, RZ, RZ, R9 ;  /* 0x000000ffff067224 */ /* 0x000fe400078e0009 */
[----:B------:R-:W-:Y:S01]  /*3c40*/  IMAD.MOV.U32 R7, RZ, RZ, R11 ;  /* 0x000000ffff077224 */ /* 0x000fe200078e000b */
[----:B------:R-:W0:Y:S05]  /*3c50*/  SHFL.DOWN PT, R3, R11, 0x8, 0x1f ;  /* 0x09001f000b037f89 */ /* 0x000e2a00000e0000 */
        /* <DEDUP_REMOVED lines=20> */
[----:B------:R-:W0:Y:S04]  /*3da0*/  LDS.128 R8, [UR4+0x10] ;  /* 0x00001004ff087984 */ /* 0x000e280008000c00 */
[----:B-1----:R-:W1:Y:S01]  /*3db0*/  LDS.128 R12, [UR4+0x20] ;  /* 0x00002004ff0c7984 */ /* 0x002e620008000c00 */
        /* <DEDUP_REMOVED lines=24> */
.L_x_43:
        /* <DEDUP_REMOVED lines=20> */
[----:B------:R-:W0:Y:S05]  /*4080*/  SHFL.DOWN PT, R7, R0, 0x2, R11 ;  /* 0x0840000000077989 */ /* 0x000e2a00000e000b */
[----:B0-----:R-:W-:-:S06]  /*4090*/  DSETP.GEU.AND P0, PT, R2, R6, PT ;  /* 0x000000060200722a */ /* 0x001fcc0003f0e000 */
[----:B------:R-:W-:Y:S01]  /*40a0*/  @!P1 FSEL R9, R6, R9, !P0 ;  /* 0x0000000906099208 */ /* 0x000fe20004000000 */
[----:B------:R-:W-:Y:S01]  /*40b0*/  VIADD R6, R8, 0x4 ;  /* 0x0000000408067836 */ /* 0x000fe20000000000 */
[----:B------:R-:W-:-:S03]  /*40c0*/  @!P1 FSEL R0, R7, R0, !P0 ;  /* 0x0000000007009208 */ /* 0x000fc60004000000 */
[----:B------:R-:W-:Y:S01]  /*40d0*/  SHFL.DOWN PT, R2, R9, 0x4, R11 ;  /* 0x0880000009027989 */ /* 0x000fe200000e000b */
[----:B------:R-:W-:Y:S01]  /*40e0*/  ISETP.GT.AND P1, PT, R6, R11, PT ;  /* 0x0000000b0600720c */ /* 0x000fe20003f24270 */
[----:B------:R-:W-:Y:S02]  /*40f0*/  IMAD.MOV.U32 R6, RZ, RZ, R9 ;  /* 0x000000ffff067224 */ /* 0x000fe400078e0009 */
[----:B------:R-:W0:Y:S01]  /*4100*/  SHFL.DOWN PT, R3, R0, 0x4, R11 ;  /* 0x0880000000037989 */ /* 0x000e2200000e000b */
[----:B------:R-:W-:-:S06]  /*4110*/  IMAD.MOV.U32 R7, RZ, RZ, R0 ;  /* 0x000000ffff077224 */ /* 0x000fcc00078e0000 */
[----:B0-----:R-:W-:Y:S01]  /*4120*/  DSETP.GEU.AND P0, PT, R6, R2, PT ;  /* 0x000000020600722a */ /* 0x001fe20003f0e000 */
[----:B------:R-:W-:-:S05]  /*4130*/  VIADD R6, R8, 0x8 ;  /* 0x0000000808067836 */ /* 0x000fca0000000000 */
        /* <DEDUP_REMOVED lines=15> */
[----:B------:R-:W-:Y:S02]  /*4230*/  IMAD.MOV.U32 R6, RZ, RZ, R9 ;  /* 0x000000ffff067224 */ /* 0x000fe400078e0009 */
[----:B------:R-:W-:Y:S01]  /*4240*/  IMAD.MOV.U32 R7, RZ, RZ, R0 ;  /* 0x000000ffff077224 */ /* 0x000fe200078e0000 */
[----:B------:R-:W0:Y:S05]  /*4250*/  SHFL.DOWN PT, R3, R0, 0x10, R11 ;  /* 0x0a00000000037989 */ /* 0x000e2a00000e000b */
[----:B0-----:R-:W-:Y:S01]  /*4260*/  DSETP.GEU.AND P1, PT, R6, R2, PT ;  /* 0x000000020600722a */ /* 0x001fe20003f2e000 */
[----:B------:R-:W-:-:S02]  /*4270*/  @!P0 MOV R7, 0x400 ;  /* 0x0000040000078802 */ /* 0x000fc40000000f00 */
[----:B------:R-:W-:Y:S02]  /*4280*/  @!P0 SHF.R.U32.HI R6, RZ, 0x2, R5 ;  /* 0x00000002ff068819 */ /* 0x000fe40000011605 */
[----:B-1----:R-:W-:Y:S02]  /*4290*/  @!P0 LEA R7, R10, R7, 0x18 ;  /* 0x000000070a078211 */ /* 0x002fe400078ec0ff */
[----:B------:R-:W-:Y:S02]  /*42a0*/  @!P0 LOP3.LUT R6, R6, 0xf8, RZ, 0xc0, !PT ;  /* 0x000000f806068812 */ /* 0x000fe400078ec0ff */
[----:B------:R-:W-:Y:S02]  /*42b0*/  @!P2 FSEL R9, R2, R9, !P1 ;  /* 0x000000090209a208 */ /* 0x000fe40004800000 */
[----:B------:R-:W-:Y:S01]  /*42c0*/  @!P2 FSEL R0, R3, R0, !P1 ;  /* 0x000000000300a208 */ /* 0x000fe20004800000 */
[----:B------:R-:W-:Y:S02]  /*42d0*/  @!P0 IMAD.IADD R3, R6, 0x1, R7 ;  /* 0x0000000106038824 */ /* 0x000fe400078e0207 */
[----:B------:R-:W-:-:S02]  /*42e0*/  IMAD.MOV.U32 R6, RZ, RZ, R9 ;  /* 0x000000ffff067224 */ /* 0x000fc400078e0009 */
[----:B------:R-:W-:-:S05]  /*42f0*/  IMAD.MOV.U32 R7, RZ, RZ, R0 ;  /* 0x000000ffff077224 */ /* 0x000fca00078e0000 */
[----:B------:R1:W-:Y:S01]  /*4300*/  @!P0 STS.64 [R3+0x8], R6 ;  /* 0x0000080603008388 */ /* 0x0003e20000000a00 */
[----:B------:R-:W-:Y:S01]  /*4310*/  BAR.SYNC.DEFER_BLOCKING 0x0 ;  /* 0x0000000000007b1d */ /* 0x000fe20000010000 */
[----:B------:R-:W-:-:S13]  /*4320*/  ISETP.NE.AND P0, PT, R5, RZ, PT ;  /* 0x000000ff0500720c */ /* 0x000fda0003f05270 */
[----:B-1----:R-:W-:Y:S05]  /*4330*/  @P0 BRA `(.L_x_17) ;  /* 0x0000001800340947 */ /* 0x002fea0003800000 */
[----:B------:R-:W0:Y:S01]  /*4340*/  S2UR UR5, SR_CgaCtaId ;  /* 0x00000000000579c3 */ /* 0x000e220000008800 */
[----:B------:R-:W-:Y:S01]  /*4350*/  UMOV UR4, 0x400 ;  /* 0x0000040000047882 */ /* 0x000fe20000000000 */
[C---:B------:R-:W-:Y:S02]  /*4360*/  ISETP.GT.AND P3, PT, R4.reuse, 0x20, PT ;  /* 0x000000200400780c */ /* 0x040fe40003f64270 */
        /* <DEDUP_REMOVED lines=10> */
[----:B------:R-:W-:Y:S01]  /*4410*/  ISETP.GT.AND P1, PT, R4, 0x60, PT ;  /* 0x000000600400780c */ /* 0x000fe20003f24270 */
[----:B------:R-:W-:Y:S02]  /*4420*/  IMAD.MOV.U32 R2, RZ, RZ, R6 ;  /* 0x000000ffff027224 */ /* 0x000fe400078e0006 */
        /* <DEDUP_REMOVED lines=29> */
.L_x_30:
[----:B------:R-:W0:Y:S01]  /*4600*/  S2R R41, SR_TID.X ;  /* 0x0000000000297919 */ /* 0x000e220000002100 */
[----:B------:R-:W0:Y:S02]  /*4610*/  LDC.64 R6, c[0x0][0x380] ;  /* 0x0000e000ff067b82 */ /* 0x000e240000000a00 */
[----:B0-----:R-:W-:-:S05]  /*4620*/  IMAD.WIDE.U32 R6, R41, 0x8, R6 ;  /* 0x0000000829067825 */ /* 0x001fca00078e0006 */
[----:B------:R-:W2:Y:S04]  /*4630*/  LDG.E.64.CONSTANT R20, desc[UR6][R6.64] ;  /* 0x0000000606147981 */ /* 0x000ea8000c1e9b00 */
[----:B------:R-:W2:Y:S04]  /*4640*/  LDG.E.64.CONSTANT R2, desc[UR6][R6.64+0x800] ;  /* 0x0008000606027981 */ /* 0x000ea8000c1e9b00 */
[----:B------:R-:W3:Y:S04]  /*4650*/  LDG.E.64.CONSTANT R8, desc[UR6][R6.64+0x1000] ;  /* 0x0010000606087981 */ /* 0x000ee8000c1e9b00 */
[----:B------:R-:W4:Y:S04]  /*4660*/  LDG.E.64.CONSTANT R10, desc[UR6][R6.64+0x1800] ;  /* 0x00180006060a7981 */ /* 0x000f28000c1e9b00 */
[----:B------:R-:W5:Y:S04]  /*4670*/  LDG.E.64.CONSTANT R12, desc[UR6][R6.64+0x2000] ;  /* 0x00200006060c7981 */ /* 0x000f68000c1e9b00 */
[----:B------:R-:W5:Y:S04]  /*4680*/  LDG.E.64.CONSTANT R14, desc[UR6][R6.64+0x2800] ;  /* 0x00280006060e7981 */ /* 0x000f68000c1e9b00 */
[----:B------:R-:W5:Y:S04]  /*4690*/  LDG.E.64.CONSTANT R16, desc[UR6][R6.64+0x3000] ;  /* 0x0030000606107981 */ /* 0x000f68000c1e9b00 */
[----:B------:R-:W5:Y:S01]  /*46a0*/  LDG.E.64.CONSTANT R18, desc[UR6][R6.64+0x3800] ;  /* 0x0038000606127981 */ /* 0x000f62000c1e9b00 */
[----:B------:R-:W-:Y:S01]  /*46b0*/  ISETP.GE.U32.AND P1, PT, R4, 0x1000, PT ;  /* 0x000010000400780c */ /* 0x000fe20003f26070 */
[----:B------:R-:W-:Y:S01]  /*46c0*/  IMAD.MOV.U32 R45, RZ, RZ, 0x800 ;  /* 0x00000800ff2d7424 */ /* 0x000fe200078e00ff */
[----:B--2---:R-:W-:-:S06]  /*46d0*/  DSETP.GEU.AND P0, PT, R20, R2, PT ;  /* 0x000000021400722a */ /* 0x004fcc0003f0e000 */
        /* <DEDUP_REMOVED lines=21> */
[----:B------:R-:W0:Y:S01]  /*4830*/  LDC R24, c[0x0][0x390] ;  /* 0x0000e400ff187b82 */ /* 0x000e220000000800 */
[----:B------:R-:W-:Y:S02]  /*4840*/  VIADD R0, R4, 0xfffff800 ;  /* 0xfffff80004007836 */ /* 0x000fe40000000000 */
[----:B------:R-:W-:-:S07]  /*4850*/  IMAD.MOV.U32 R45, RZ, RZ, 0x800 ;  /* 0x00000800ff2d7424 */ /* 0x000fce00078e00ff */
.L_x_46:
[----:B------:R-:W-:-:S05]  /*4860*/  IMAD.WIDE R4, R45, 0x8, R6 ;  /* 0x000000082d047825 */ /* 0x000fca00078e0206 */
[----:B------:R-:W2:Y:S04]  /*4870*/  LDG.E.64.CONSTANT R10, desc[UR6][R4.64] ;  /* 0x00000006040a7981 */ /* 0x000ea8000c1e9b00 */
[----:B------:R-:W3:Y:S04]  /*4880*/  LDG.E.64.CONSTANT R12, desc[UR6][R4.64+0x800] ;  /* 0x00080006040c7981 */ /* 0x000ee8000c1e9b00 */
[----:B------:R-:W4:Y:S04]  /*4890*/  LDG.E.64.CONSTANT R14, desc[UR6][R4.64+0x1000] ;  /* 0x00100006040e7981 */ /* 0x000f28000c1e9b00 */
[----:B------:R-:W5:Y:S04]  /*48a0*/  LDG.E.64.CONSTANT R16, desc[UR6][R4.64+0x1800] ;  /* 0x0018000604107981 */ /* 0x000f68000c1e9b00 */
[----:B------:R-:W5:Y:S04]  /*48b0*/  LDG.E.64.CONSTANT R18, desc[UR6][R4.64+0x2000] ;  /* 0x0020000604127981 */ /* 0x000f68000c1e9b00 */
[----:B------:R-:W5:Y:S04]  /*48c0*/  LDG.E.64.CONSTANT R20, desc[UR6][R4.64+0x2800] ;  /* 0x0028000604147981 */ /* 0x000f68000c1e9b00 */
[----:B------:R-:W5:Y:S04]  /*48d0*/  LDG.E.64.CONSTANT R22, desc[UR6][R4.64+0x3000] ;  /* 0x0030000604167981 */ /* 0x000f68000c1e9b00 */
[----:B------:R0:W5:Y:S02]  /*48e0*/  LDG.E.64.CONSTANT R8, desc[UR6][R4.64+0x3800] ;  /* 0x0038000604087981 */ /* 0x000164000c1e9b00 */
[----:B0-----:R-:W-:-:S04]  /*48f0*/  IMAD.MOV.U32 R4, RZ, RZ, R24 ;  /* 0x000000ffff047224 */ /* 0x001fc800078e0018 */
[----:B------:R-:W-:-:S05]  /*4900*/  IMAD.IADD R5, R4, 0x1, -R45 ;  /* 0x0000000104057824 */ /* 0x000fca00078e0a2d */
[----:B------:R-:W-:Y:S01]  /*4910*/  ISETP.GE.AND P1, PT, R5, 0x800, PT ;  /* 0x000008000500780c */ /* 0x000fe20003f26270 */
        /* <DEDUP_REMOVED lines=25> */
[----:B------:R-:W-:-:S05]  /*4ab0*/  VIADD R45, R45, 0x800 ;  /* 0x000008002d2d7836 */ /* 0x000fca0000000000 */
[----:B------:R-:W-:-:S13]  /*4ac0*/  ISETP.GT.AND P0, PT, R45, R0, PT ;  /* 0x000000002d00720c */ /* 0x000fda0003f04270 */
[----:B------:R-:W-:Y:S05]  /*4ad0*/  @!P0 BRA `(.L_x_46) ;  /* 0xfffffffc00608947 */ /* 0x000fea000383ffff */
.L_x_44:
[----:B------:R-:W-:-:S13]  /*4ae0*/  ISETP.GE.AND P0, PT, R45, R4, PT ;  /* 0x000000042d00720c */ /* 0x000fda0003f06270 */
[----:B------:R-:W-:Y:S05]  /*4af0*/  @P0 BRA `(.L_x_45) ;  /* 0x0000000800fc0947 */ /* 0x000fea0003800000 */
[----:B------:R-:W-:Y:S01]  /*4b00*/  IMAD.IADD R0, R4, 0x1, -R45 ;  /* 0x0000000104007824 */ /* 0x000fe200078e0a2d */
[----:B------:R-:W-:Y:S04]  /*4b10*/  BSSY.RECONVERGENT B1, `(.L_x_45) ;  /* 0x00000bd000017945 */ /* 0x000fe80003800200 */
[----:B------:R-:W-:-:S13]  /*4b20*/  ISETP.GE.AND P0, PT, R41, R0, PT ;  /* 0x000000002900720c */ /* 0x000fda0003f06270 */
[----:B------:R-:W-:Y:S05]  /*4b30*/  @P0 BRA `(.L_x_47) ;  /* 0x0000000800e80947 */ /* 0x000fea0003800000 */
[----:B------:R-:W-:Y:S01]  /*4b40*/  LOP3.LUT R5, RZ, R41, RZ, 0x33, !PT ;  /* 0x00000029ff057212 */ /* 0x000fe200078e33ff */
[----:B------:R-:W-:Y:S01]  /*4b50*/  BSSY.RECONVERGENT B2, `(.L_x_48) ;  /* 0x0000017000027945 */ /* 0x000fe20003800200 */
[----:B------:R-:W-:Y:S02]  /*4b60*/  IMAD.MOV.U32 R43, RZ, RZ, R41 ;  /* 0x000000ffff2b7224 */ /* 0x000fe400078e0029 */
[----:B------:R-:W-:-:S04]  /*4b70*/  IADD3 R4, PT, PT, -R45, R4, R5 ;  /* 0x000000042d047210 */ /* 0x000fc80007ffe105 */
[C---:B------:R-:W-:Y:S02]  /*4b80*/  LOP3.LUT R5, R4.reuse, 0x300, RZ, 0xc0, !PT ;  /* 0x0000030004057812 */ /* 0x040fe400078ec0ff */
[----:B------:R-:W-:Y:S02]  /*4b90*/  ISETP.GE.U32.AND P2, PT, R4, 0x300, PT ;  /* 0x000003000400780c */ /* 0x000fe40003f46070 */
[----:B------:R-:W-:-:S13]  /*4ba0*/  ISETP.NE.AND P0, PT, R5, 0x300, PT ;  /* 0x000003000500780c */ /* 0x000fda0003f05270 */
[----:B------:R-:W-:Y:S05]  /*4bb0*/  @!P0 BRA `(.L_x_49) ;  /* 0x0000000000408947 */ /* 0x000fea0003800000 */
[----:B------:R-:W0:Y:S01]  /*4bc0*/  LDC.64 R6, c[0x0][0x380] ;  /* 0x0000e000ff067b82 */ /* 0x000e220000000a00 */
[----:B------:R-:W-:Y:S01]  /*4bd0*/  LEA.HI R4, R4, 0x1, RZ, 0x18 ;  /* 0x0000000104047811 */ /* 0x000fe200078fc0ff */
[----:B------:R-:W-:Y:S02]  /*4be0*/  IMAD.IADD R9, R41, 0x1, R45 ;  /* 0x0000000129097824 */ /* 0x000fe400078e022d */
[----:B------:R-:W-:Y:S01]  /*4bf0*/  IMAD.MOV.U32 R43, RZ, RZ, R41 ;  /* 0x000000ffff2b7224 */ /* 0x000fe200078e0029 */
[----:B------:R-:W-:-:S05]  /*4c00*/  LOP3.LUT R4, R4, 0x3, RZ, 0xc0, !PT ;  /* 0x0000000304047812 */ /* 0x000fca00078ec0ff */
[----:B------:R-:W-:-:S07]  /*4c10*/  IMAD.MOV R8, RZ, RZ, -R4 ;  /* 0x000000ffff087224 */ /* 0x000fce00078e0a04 */
.L_x_50:
[----:B0-----:R-:W-:-:S06]  /*4c20*/  IMAD.WIDE.U32 R4, R9, 0x8, R6 ;  /* 0x0000000809047825 */ /* 0x001fcc00078e0006 */
        /* <DEDUP_REMOVED lines=9> */
.L_x_49:
[----:B------:R-:W-:Y:S05]  /*4cc0*/  BSYNC.RECONVERGENT B2 ;  /* 0x0000000000027941 */ /* 0x000fea0003800200 */
.L_x_48:
[----:B------:R-:W-:Y:S05]  /*4cd0*/  @!P2 BRA `(.L_x_47) ;  /* 0x000000080080a947 */ /* 0x000fea0003800000 */
[----:B------:R-:W0:Y:S01]  /*4ce0*/  LDCU.64 UR4, c[0x0][0x380] ;  /* 0x00007000ff0477ac */ /* 0x000e220008000a00 */
[----:B------:R-:W-:Y:S01]  /*4cf0*/  IMAD.IADD R7, R0, 0x1, -R43 ;  /* 0x0000000100077824 */ /* 0x000fe200078e0a2b */
[C---:B------:R-:W-:Y:S01]  /*4d00*/  IADD3 R5, P0, PT, R43.reuse, R45, RZ ;  /* 0x0000002d2b057210 */ /* 0x040fe20007f1e0ff */
[----:B------:R-:W-:Y:S01]  /*4d10*/  BSSY.RECONVERGENT B2, `(.L_x_51) ;  /* 0x000005a000027945 */ /* 0x000fe20003800200 */
[----:B------:R-:W-:Y:S02]  /*4d20*/  IMAD.IADD R45, R43, 0x1, R45 ;  /* 0x000000012b2d7824 */ /* 0x000fe400078e022d */
        /* <DEDUP_REMOVED lines=8> */
[----:B------:R-:W0:Y:S01]  /*4db0*/  LDC.64 R6, c[0x0][0x380] ;  /* 0x0000e000ff067b82 */ /* 0x000e220000000a00 */
[----:B------:R-:W-:Y:S01]  /*4dc0*/  PLOP3.LUT P0, PT, PT, PT, PT, 0x8, 0x80 ;  /* 0x000000000080781c */ /* 0x000fe20003f0e170 */
[----:B------:R-:W-:-:S12]  /*4dd0*/  VIADD R40, R0, 0xfffff400 ;  /* 0xfffff40000287836 */ /* 0x000fd80000000000 */
.L_x_53:
[C---:B0-----:R-:W-:Y:S01]  /*4de0*/  IMAD.WIDE.U32 R38, R45.reuse, 0x8, R6 ;  /* 0x000000082d267825 */ /* 0x041fe200078e0006 */
        /* <DEDUP_REMOVED lines=76> */
.L_x_52:
[----:B------:R-:W-:Y:S05]  /*52b0*/  BSYNC.RECONVERGENT B2 ;  /* 0x0000000000027941 */ /* 0x000fea0003800200 */
.L_x_51:
[----:B------:R-:W-:Y:S01]  /*52c0*/  IMAD.IADD R6, R0, 0x1, -R43 ;  /* 0x0000000100067824 */ /* 0x000fe200078e0a2b */
[----:B------:R-:W-:Y:S04]  /*52d0*/  BSSY.RECONVERGENT B2, `(.L_x_54) ;  /* 0x000002c000027945 */ /* 0x000fe80003800200 */
[----:B------:R-:W-:-:S13]  /*52e0*/  ISETP.GT.AND P1, PT, R6, 0x400, PT ;  /* 0x000004000600780c */ /* 0x000fda0003f24270 */
[----:B------:R-:W-:Y:S05]  /*52f0*/  @!P1 BRA `(.L_x_55) ;  /* 0x0000000000a49947 */ /* 0x000fea0003800000 */
[----:B------:R-:W0:Y:S01]  /*5300*/  LDC.64 R16, c[0x0][0x380] ;  /* 0x0000e000ff107b82 */ /* 0x000e220000000a00 */
[----:B------:R-:W2:Y:S04]  /*5310*/  LDG.E.64.CONSTANT R10, desc[UR6][R4.64+-0x800] ;  /* 0xfff80006040a7981 */ /* 0x000ea8000c1e9b00 */
[----:B------:R-:W3:Y:S01]  /*5320*/  LDG.E.64.CONSTANT R12, desc[UR6][R4.64] ;  /* 0x00000006040c7981 */ /* 0x000ee2000c1e9b00 */
[----:B------:R-:W-:-:S03]  /*5330*/  VIADD R7, R45, 0x400 ;  /* 0x000004002d077836 */ /* 0x000fc60000000000 */
[----:B------:R-:W4:Y:S04]  /*5340*/  LDG.E.64.CONSTANT R14, desc[UR6][R4.64+0x800] ;  /* 0x00080006040e7981 */ /* 0x000f28000c1e9b00 */
[----:B------:R-:W5:Y:S04]  /*5350*/  LDG.E.64.CONSTANT R18, desc[UR6][R4.64+0x1800] ;  /* 0x0018000604127981 */ /* 0x000f68000c1e9b00 */
[----:B------:R-:W5:Y:S01]  /*5360*/  LDG.E.64.CONSTANT R20, desc[UR6][R4.64+0x2000] ;  /* 0x0020000604147981 */ /* 0x000f62000c1e9b00 */
[----:B0-----:R-:W-:-:S06]  /*5370*/  IMAD.WIDE.U32 R8, R45, 0x8, R16 ;  /* 0x000000082d087825 */ /* 0x001fcc00078e0010 */
[----:B------:R-:W2:Y:S01]  /*5380*/  LDG.E.64.CONSTANT R8, desc[UR6][R8.64] ;  /* 0x0000000608087981 */ /* 0x000ea2000c1e9b00 */
[----:B------:R-:W-:-:S03]  /*5390*/  IMAD.WIDE.U32 R16, R7, 0x8, R16 ;  /* 0x0000000807107825 */ /* 0x000fc600078e0010 */
[----:B------:R0:W5:Y:S04]  /*53a0*/  LDG.E.64.CONSTANT R6, desc[UR6][R4.64+0x2800] ;  /* 0x0028000604067981 */ /* 0x000168000c1e9b00 */
[----:B------:R-:W5:Y:S01]  /*53b0*/  LDG.E.64.CONSTANT R16, desc[UR6][R16.64] ;  /* 0x0000000610107981 */ /* 0x000f62000c1e9b00 */
[----:B------:R-:W-:Y:S01]  /*53c0*/  VIADD R43, R43, 0x800 ;  /* 0x000008002b2b7836 */ /* 0x000fe20000000000 */
[----:B0-----:R-:W-:Y:S01]  /*53d0*/  IADD3 R4, P2, PT, R4, 0x4000, RZ ;  /* 0x0000400004047810 */ /* 0x001fe20007f5e0ff */
[----:B------:R-:W-:-:S04]  /*53e0*/  VIADD R45, R45, 0x800 ;  /* 0x000008002d2d7836 */ /* 0x000fc80000000000 */
[----:B------:R-:W-:Y:S01]  /*53f0*/  IMAD.X R5, RZ, RZ, R5, P2 ;  /* 0x000000ffff057224 */ /* 0x000fe200010e0605 */
        /* <DEDUP_REMOVED lines=25> */
.L_x_55:
[----:B------:R-:W-:Y:S05]  /*5590*/  BSYNC.RECONVERGENT B2 ;  /* 0x0000000000027941 */ /* 0x000fea0003800200 */
.L_x_54:
[----:B------:R-:W-:-:S13]  /*55a0*/  ISETP.LT.OR P0, PT, R43, R0, P0 ;  /* 0x000000002b00720c */ /* 0x000fda0000701670 */
[----:B------:R-:W-:Y:S05]  /*55b0*/  @!P0 BRA `(.L_x_47) ;  /* 0x0000000000488947 */ /* 0x000fea0003800000 */
[----:B------:R-:W0:Y:S01]  /*55c0*/  LDC.64 R6, c[0x0][0x380] ;  /* 0x0000e000ff067b82 */ /* 0x000e220000000a00 */
[----:B------:R-:W2:Y:S04]  /*55d0*/  LDG.E.64.CONSTANT R8, desc[UR6][R4.64+-0x800] ;  /* 0xfff8000604087981 */ /* 0x000ea8000c1e9b00 */
[----:B------:R-:W3:Y:S04]  /*55e0*/  LDG.E.64.CONSTANT R10, desc[UR6][R4.64] ;  /* 0x00000006040a7981 */ /* 0x000ee8000c1e9b00 */
[----:B------:R-:W4:Y:S01]  /*55f0*/  LDG.E.64.CONSTANT R12, desc[UR6][R4.64+0x800] ;  /* 0x00080006040c7981 */ /* 0x000f22000c1e9b00 */
[----:B0-----:R-:W-:-:S06]  /*5600*/  IMAD.WIDE.U32 R6, R45, 0x8, R6 ;  /* 0x000000082d067825 */ /* 0x001fcc00078e0006 */
[----:B------:R-:W5:Y:S02]  /*5610*/  LDG.E.64.CONSTANT R6, desc[UR6][R6.64] ;  /* 0x0000000606067981 */ /* 0x000f64000c1e9b00 */
[----:B-----5:R-:W-:-:S06]  /*5620*/  DSETP.GEU.AND P0, PT, R2, R6, PT ;  /* 0x000000060200722a */ /* 0x020fcc0003f0e000 */
        /* <DEDUP_REMOVED lines=10> */
[----:B------:R-:W-:-:S07]  /*56d0*/  FSEL R3, R13, R3, !P0 ;  /* 0x000000030d037208 */ /* 0x000fce0004000000 */
.L_x_47:
[----:B------:R-:W-:Y:S05]  /*56e0*/  BSYNC.RECONVERGENT B1 ;  /* 0x0000000000017941 */ /* 0x000fea0003800200 */
.L_x_45:
        /* <DEDUP_REMOVED lines=54> */
[----:B------:R-:W1:Y:S01]  /*5a50*/  S2UR UR5, SR_CgaCtaId ;  /* 0x00000000000579c3 */ /* 0x000e620000008800 */
[----:B------:R-:W-:Y:S02]  /*5a60*/  UMOV UR4, 0x400 ;  /* 0x0000040000047882 */ /* 0x000fe40000000000 */
[----:B-1----:R-:W-:-:S09]  /*5a70*/  ULEA UR4, UR5, UR4, 0x18 ;  /* 0x0000000405047291 */ /* 0x002fd2000f8ec0ff */
[----:B0-----:R-:W0:Y:S04]  /*5a80*/  LDS.128 R8, [UR4+0x10] ;  /* 0x00001004ff087984 */ /* 0x001e280008000c00 */
        /* <DEDUP_REMOVED lines=23> */
[----:B------:R-:W-:-:S07]  /*5c00*/  FSEL R7, R3, R5, !P1 ;  /* 0x0000000503077208 */ /* 0x000fce0004800000 */
.L_x_17:
[----:B------:R-:W-:Y:S05]  /*5c10*/  BSYNC.RECONVERGENT B0 ;  /* 0x0000000000007941 */ /* 0x000fea0003800200 */
.L_x_1:
[----:B------:R-:W-:Y:S05]  /*5c20*/  @P0 EXIT ;  /* 0x000000000000094d */ /* 0x000fea0003800000 */
[----:B------:R-:W4:Y:S01]  /*5c30*/  LDCU.64 UR8, c[0x0][0x398] ;  /* 0x00007300ff0877ac */ /* 0x000f220008000a00 */
[----:B---3--:R-:W3:Y:S01]  /*5c40*/  LDC.64 R4, c[0x0][0x388] ;  /* 0x0000e200ff047b82 */ /* 0x008ee20000000a00 */
[----:B------:R-:W0:Y:S01]  /*5c50*/  LDCU.64 UR4, c[0x0][0x398] ;  /* 0x00007300ff0477ac */ /* 0x000e220008000a00 */
[----:B----4-:R-:W-:-:S06]  /*5c60*/  DSETP.GT.AND P0, PT, R6, UR8, PT ;  /* 0x0000000806007e2a */ /* 0x010fcc000bf04000 */
[----:B012---:R-:W-:Y:S02]  /*5c70*/  FSEL R2, R6, UR4, P0 ;  /* 0x0000000406027c08 */ /* 0x007fe40008000000 */
[----:B------:R-:W-:-:S05]  /*5c80*/  FSEL R3, R7, UR5, P0 ;  /* 0x0000000507037c08 */ /* 0x000fca0008000000 */
[----:B---3--:R-:W-:Y:S01]  /*5c90*/  STG.E.64 desc[UR6][R4.64], R2 ;  /* 0x0000000204007986 */ /* 0x008fe2000c101b06 */
[----:B------:R-:W-:Y:S05]  /*5ca0*/  EXIT ;  /* 0x000000000000794d */ /* 0x000fea0003800000 */
.L_x_56:
[----:B------:R-:W-:-:S00]  /*5cb0*/  BRA `(.L_x_56) ;  /* 0xfffffffc00fc7947 */ /* 0x000fc0000383ffff */
[----:B------:R-:W-:-:S00]  /*5cc0*/  NOP ;  /* 0x0000000000007918 */ /* 0x000fc00000000000 */
        /* <DEDUP_REMOVED lines=11> */
.L_x_174:


//--------------------- .text._ZN3cub18CUB_300001_SM_10006detail6reduce18DeviceReduceKernelINS2_10policy_hubIdyN4cuda3__47maximumIvEEE10Policy1000EPdyS8_dNS5_3std3__410__identityEEEvT0_PT3_T1_NS0_13GridEvenShareISI_EET2_T4_ --------------------------
	.section	.text._ZN3cub18CUB_300001_SM_10006detail6reduce18DeviceReduceKernelINS2_10policy_hubIdyN4cuda3__47maximumIvEEE10Policy1000EPdyS8_dNS5_3std3__410__identityEEEvT0_PT3_T1_NS0_13GridEvenShareISI_EET2_T4_,"ax",@progbits
	.align	128
        .global         _ZN3cub18CUB_300001_SM_10006detail6reduce18DeviceReduceKernelINS2_10policy_hubIdyN4cuda3__47maximumIvEEE10Policy1000EPdyS8_dNS5_3std3__410__identityEEEvT0_PT3_T1_NS0_13GridEvenShareISI_EET2_T4_
        .type           _ZN3cub18CUB_300001_SM_10006detail6reduce18DeviceReduceKernelINS2_10policy_hubIdyN4cuda3__47maximumIvEEE10Policy1000EPdyS8_dNS5_3std3__410__identityEEEvT0_PT3_T1_NS0_13GridEvenShareISI_EET2_T4_,@function
        .size           _ZN3cub18CUB_300001_SM_10006detail6reduce18DeviceReduceKernelINS2_10policy_hubIdyN4cuda3__47maximumIvEEE10Policy1000EPdyS8_dNS5_3std3__410__identityEEEvT0_PT3_T1_NS0_13GridEvenShareISI_EET2_T4_,(.L_x_175 - _ZN3cub18CUB_300001_SM_10006detail6reduce18DeviceReduceKernelINS2_10policy_hubIdyN4cuda3__47maximumIvEEE10Policy1000EPdyS8_dNS5_3std3__410__identityEEEvT0_PT3_T1_NS0_13GridEvenShareISI_EET2_T4_)
        .other          _ZN3cub18CUB_300001_SM_10006detail6reduce18DeviceReduceKernelINS2_10policy_hubIdyN4cuda3__47maximumIvEEE10Policy1000EPdyS8_dNS5_3std3__410__identityEEEvT0_PT3_T1_NS0_13GridEvenShareISI_EET2_T4_,@"STO_CUDA_ENTRY STV_DEFAULT"
_ZN3cub18CUB_300001_SM_10006detail6reduce18DeviceReduceKernelINS2_10policy_hubIdyN4cuda3__47maximumIvEEE10Policy1000EPdyS8_dNS5_3std3__410__identityEEEvT0_PT3_T1_NS0_13GridEvenShareISI_EET2_T4_:
.text._ZN3cub18CUB_300001_SM_10006detail6reduce18DeviceReduceKernelINS2_10policy_hubIdyN4cuda3__47maximumIvEEE10Policy1000EPdyS8_dNS5_3std3__410__identityEEEvT0_PT3_T1_NS0_13GridEvenShareISI_EET2_T4_:
[----:B------:R-:W-:Y:S01]  /*0000*/  LDC R1, c[0x0][0x37c] ;  /* 0x0000df00ff017b82 */ /* 0x000fe20000000800 */
[----:B------:R-:W0:Y:S07]  /*0010*/  LDCU UR10, c[0x0][0x380] ;  /* 0x00007000ff0a77ac */ /* 0x000e2e0008000800 */
[----:B------:R-:W1:Y:S01]  /*0020*/  S2UR UR17, SR_CTAID.X ;  /* 0x00000000001179c3 */ /* 0x000e620000002500 */
[----:B------:R-:W-:Y:S01]  /*0030*/  BSSY.RECONVERGENT B0, `(.L_x_57) ;  /* 0x0000628000007945 */ /* 0x000fe20003800200 */
[----:B------:R-:W2:Y:S01]  /*0040*/  LDCU UR5, c[0x0][0x3c0] ;  /* 0x00007800ff0577ac */ /* 0x000ea20008000800 */
[----:B------:R-:W3:Y:S01]  /*0050*/  LDCU.64 UR14, c[0x0][0x358] ;  /* 0x00006b00ff0e77ac */ /* 0x000ee20008000a00 */
[----:B0-----:R-:W-:-:S02]  /*0060*/  ULOP3.LUT UP0, URZ, UR10, 0x1f, URZ, 0xc0, !UPT ;  /* 0x0000001f0aff7892 */ /* 0x001fc4000f80c0ff */
[----:B--2---:R-:W-:Y:S02]  /*0070*/  USHF.L.U32 UR5, UR5, 0xb, URZ ;  /* 0x0000000b05057899 */ /* 0x004fe400080006ff */
[----:B-1----:R-:W-:Y:S02]  /*0080*/  USHF.L.U32 UR4, UR17, 0xb, URZ ;  /* 0x0000000b11047899 */ /* 0x002fe400080006ff */
[----:B------:R-:W-:-:S03]  /*0090*/  USHF.R.S32.HI UR6, URZ, 0x1f, UR5 ;  /* 0x0000001fff067899 */ /* 0x000fc60008011405 */
[----:B---3--:R-:W-:Y:S09]  /*00a0*/  BRA.U UP0, `(.L_x_58) ;  /* 0x0000003100347547 */ /* 0x008ff2000b800000 */
[----:B------:R-:W0:Y:S02]  /*00b0*/  LDCU.64 UR12, c[0x0][0x3b8] ;  /* 0x00007700ff0c77ac */ /* 0x000e240008000a00 */
[----:B0-----:R-:W-:-:S04]  /*00c0*/  UIADD3 UR7, UP0, UPT, -UR4, UR12, URZ ;  /* 0x0000000c04077290 */ /* 0x001fc8000ff1e1ff */
[----:B------:R-:W-:Y:S02]  /*00d0*/  UIADD3.X UR8, UPT, UPT, UR13, -0x1, URZ, UP0, !UPT ;  /* 0xffffffff0d087890 */ /* 0x000fe400087fe4ff */
[----:B------:R-:W-:-:S04]  /*00e0*/  UISETP.GT.U32.AND UP0, UPT, UR7, 0x7ff, UPT ;  /* 0x000007ff0700788c */ /* 0x000fc8000bf04070 */
[----:B------:R-:W-:-:S09]  /*00f0*/  UISETP.GT.U32.AND.EX UP0, UPT, UR8, URZ, UPT, UP0 ;  /* 0x000000ff0800728c */ /* 0x000fd2000bf04100 */
[----:B------:R-:W-:Y:S05]  /*0100*/  BRA.U UP0, `(.L_x_59) ;  /* 0x0000001900687547 */ /* 0x000fea000b800000 */
[----:B------:R-:W0:Y:S01]  /*0110*/  S2R R0, SR_TID.X ;  /* 0x0000000000007919 */ /* 0x000e220000002100 */
[----:B------:R-:W-:Y:S01]  /*0120*/  UIADD3 UR6, UPT, UPT, -UR4, UR12, URZ ;  /* 0x0000000c04067290 */ /* 0x000fe2000fffe1ff */
[----:B------:R-:W-:Y:S01]  /*0130*/  BSSY.RECONVERGENT B1, `(.L_x_60) ;  /* 0x000000b000017945 */ /* 0x000fe20003800200 */
[----:B------:R-:W1:Y:S01]  /*0140*/  LDCU UR7, c[0x0][0x384] ;  /* 0x00007080ff0777ac */ /* 0x000e620008000800 */
[----:B------:R-:W-:-:S03]  /*0150*/  CS2R R8, SRZ ;  /* 0x0000000000087805 */ /* 0x000fc6000001ff00 */
[----:B0-----:R-:W-:Y:S01]  /*0160*/  ISETP.GE.AND P0, PT, R0, UR6, PT ;  /* 0x0000000600007c0c */ /* 0x001fe2000bf06270 */
[----:B------:R-:W-:-:S12]  /*0170*/  IMAD.MOV.U32 R25, RZ, RZ, R0 ;  /* 0x000000ffff197224 */ /* 0x000fd800078e0000 */
[----:B-1----:R-:W-:Y:S05]  /*0180*/  @P0 BRA `(.L_x_61) ;  /* 0x0000000000140947 */ /* 0x002fea0003800000 */
[----:B------:R-:W0:Y:S01]  /*0190*/  LDC.64 R8, c[0x0][0x380] ;  /* 0x0000e000ff087b82 */ /* 0x000e220000000a00 */
[----:B------:R-:W-:-:S04]  /*01a0*/  VIADD R3, R0, UR4 ;  /* 0x0000000400037c36 */ /* 0x000fc80008000000 */
[----:B0-----:R-:W-:-:S06]  /*01b0*/  IMAD.WIDE.U32 R8, R3, 0x8, R8 ;  /* 0x0000000803087825 */ /* 0x001fcc00078e0008 */
[----:B------:R-:W5:Y:S01]  /*01c0*/  LDG.E.64.CONSTANT R8, desc[UR14][R8.64] ;  /* 0x0000000e08087981 */ /* 0x000f62000c1e9b00 */
[----:B------:R-:W-:-:S07]  /*01d0*/  VIADD R25, R0, 0x100 ;  /* 0x0000010000197836 */ /* 0x000fce0000000000 */
.L_x_61:
[----:B------:R-:W-:Y:S05]  /*01e0*/  BSYNC.RECONVERGENT B1 ;  /* 0x0000000000017941 */ /* 0x000fea0003800200 */
.L_x_60:
[----:B------:R-:W-:Y:S01]  /*01f0*/  ISETP.GE.AND P0, PT, R25, UR6, PT ;  /* 0x0000000619007c0c */ /* 0x000fe2000bf06270 */
[----:B------:R-:W-:-:S12]  /*0200*/  BSSY.RECONVERGENT B1, `(.L_x_62) ;  /* 0x00000c7000017945 */ /* 0x000fd80003800200 */
[----:B------:R-:W-:Y:S05]  /*0210*/  @P0 BRA `(.L_x_63) ;  /* 0x0000000c00140947 */ /* 0x000fea0003800000 */
[----:B------:R-:W-:Y:S01]  /*0220*/  LOP3.LUT R2, RZ, R25, RZ, 0x33, !PT ;  /* 0x00000019ff027212 */ /* 0x000fe200078e33ff */
[----:B------:R-:W-:Y:S04]  /*0230*/  BSSY.RECONVERGENT B2, `(.L_x_64) ;  /* 0x000001b000027945 */ /* 0x000fe80003800200 */
[----:B------:R-:W-:-:S04]  /*0240*/  VIADD R2, R2, UR12 ;  /* 0x0000000c02027c36 */ /* 0x000fc80008000000 */
[C---:B------:R-:W-:Y:S01]  /*0250*/  VIADD R4, R2.reuse, -UR4 ;  /* 0x8000000402047c36 */ /* 0x040fe20008000000 */
[----:B------:R-:W-:-:S04]  /*0260*/  LOP3.LUT R3, R2, 0x300, RZ, 0xc0, !PT ;  /* 0x0000030002037812 */ /* 0x000fc800078ec0ff */
[----:B------:R-:W-:Y:S02]  /*0270*/  ISETP.NE.AND P1, PT, R3, 0x300, PT ;  /* 0x000003000300780c */ /* 0x000fe40003f25270 */
[----:B------:R-:W-:-:S11]  /*0280*/  ISETP.GE.U32.AND P0, PT, R4, 0x300, PT ;  /* 0x000003000400780c */ /* 0x000fd60003f06070 */
[----:B------:R-:W-:Y:S05]  /*0290*/  @!P1 BRA `(.L_x_65) ;  /* 0x0000000000509947 */ /* 0x000fea0003800000 */
[----:B------:R-:W0:Y:S01]  /*02a0*/  LDCU UR5, c[0x0][0x384] ;  /* 0x00007080ff0577ac */ /* 0x000e220008000800 */
[----:B------:R-:W-:Y:S02]  /*02b0*/  IADD3 R6, P1, PT, R25, UR4, RZ ;  /* 0x0000000419067c10 */ /* 0x000fe4000ff3e0ff */
[----:B------:R-:W-:Y:S02]  /*02c0*/  LEA.HI R2, R2, 0x1, RZ, 0x18 ;  /* 0x0000000102027811 */ /* 0x000fe400078fc0ff */
[----:B------:R-:W-:Y:S01]  /*02d0*/  LEA R5, P2, R6, UR10, 0x3 ;  /* 0x0000000a06057c11 */ /* 0x000fe2000f8418ff */
[----:B------:R-:W-:Y:S01]  /*02e0*/  IMAD.X R3, RZ, RZ, RZ, P1 ;  /* 0x000000ffff037224 */ /* 0x000fe200008e06ff */
[----:B------:R-:W-:-:S05]  /*02f0*/  LOP3.LUT R2, R2, 0x3, RZ, 0xc0, !PT ;  /* 0x0000000302027812 */ /* 0x000fca00078ec0ff */
[----:B------:R-:W-:Y:S01]  /*0300*/  IMAD.MOV R4, RZ, RZ, -R2 ;  /* 0x000000ffff047224 */ /* 0x000fe200078e0a02 */
[----:B0-----:R-:W-:-:S07]  /*0310*/  LEA.HI.X R6, R6, UR5, R3, 0x3, P2 ;  /* 0x0000000506067c11 */ /* 0x001fce00090f1c03 */
.L_x_66:
        /* <DEDUP_REMOVED lines=12> */
.L_x_65:
[----:B------:R-:W-:Y:S05]  /*03e0*/  BSYNC.RECONVERGENT B2 ;  /* 0x0000000000027941 */ /* 0x000fea0003800200 */
.L_x_64:
[----:B------:R-:W-:Y:S05]  /*03f0*/  @!P0 BRA `(.L_x_63) ;  /* 0x00000008009c8947 */ /* 0x000fea0003800000 */
[----:B------:R-:W-:Y:S01]  /*0400*/  IADD3 R2, PT, PT, -R25, UR6, RZ ;  /* 0x0000000619027c10 */ /* 0x000fe2000fffe1ff */
[----:B------:R-:W-:Y:S01]  /*0410*/  BSSY.RECONVERGENT B2, `(.L_x_67) ;  /* 0x000005d000027945 */ /* 0x000fe20003800200 */
[----:B------:R-:W-:Y:S02]  /*0420*/  PLOP3.LUT P0, PT, PT, PT, PT, 0x80, 0x8 ;  /* 0x000000000008781c */ /* 0x000fe40003f0f070 */
[----:B------:R-:W-:-:S13]  /*0430*/  ISETP.GT.AND P1, PT, R2, 0xc00, PT ;  /* 0x00000c000200780c */ /* 0x000fda0003f24270 */
[----:B------:R-:W-:Y:S05]  /*0440*/  @!P1 BRA `(.L_x_68) ;  /* 0x0000000400649947 */ /* 0x000fea0003800000 */
[----:B------:R-:W-:Y:S01]  /*0450*/  IMAD.U32 R24, RZ, RZ, UR6 ;  /* 0x00000006ff187e24 */ /* 0x000fe2000f8e00ff */
[----:B------:R-:W-:-:S03]  /*0460*/  PLOP3.LUT P0, PT, PT, PT, PT, 0x8, 0x80 ;  /* 0x000000000080781c */ /* 0x000fc60003f0e170 */
[----:B------:R-:W-:-:S10]  /*0470*/  VIADD R24, R24, 0xfffff400 ;  /* 0xfffff40018187836 */ /* 0x000fd40000000000 */
.L_x_69:
[----:B------:R-:W-:-:S04]  /*0480*/  IADD3 R2, P1, PT, R25, UR4, RZ ;  /* 0x0000000419027c10 */ /* 0x000fc8000ff3e0ff */
[----:B------:R-:W-:Y:S02]  /*0490*/  LEA.HI.X.SX32 R3, R25, RZ, 0x1, P1 ;  /* 0x000000ff19037211 */ /* 0x000fe400008f0eff */
[----:B------:R-:W-:-:S04]  /*04a0*/  LEA R14, P1, R2, UR10, 0x3 ;  /* 0x0000000a020e7c11 */ /* 0x000fc8000f8218ff */
[----:B------:R-:W-:-:S05]  /*04b0*/  LEA.HI.X R15, R2, UR7, R3, 0x3, P1 ;  /* 0x00000007020f7c11 */ /* 0x000fca00088f1c03 */
[----:B------:R-:W2:Y:S04]  /*04c0*/  LDG.E.64.CONSTANT R12, desc[UR14][R14.64] ;  /* 0x0000000e0e0c7981 */ /* 0x000ea8000c1e9b00 */
[----:B------:R-:W3:Y:S04]  /*04d0*/  LDG.E.64.CONSTANT R10, desc[UR14][R14.64+0x800] ;  /* 0x0008000e0e0a7981 */ /* 0x000ee8000c1e9b00 */
[----:B------:R-:W4:Y:S04]  /*04e0*/  LDG.E.64.CONSTANT R6, desc[UR14][R14.64+0x1000] ;  /* 0x0010000e0e067981 */ /* 0x000f28000c1e9b00 */
[----:B------:R0:W4:Y:S01]  /*04f0*/  LDG.E.64.CONSTANT R4, desc[UR14][R14.64+0x1800] ;  /* 0x0018000e0e047981 */ /* 0x000122000c1e9b00 */
[----:B------:R-:W-:-:S05]  /*0500*/  VIADD R2, R25, 0x400 ;  /* 0x0000040019027836 */ /* 0x000fca0000000000 */
[----:B------:R-:W-:-:S04]  /*0510*/  IADD3 R3, P1, PT, R2, UR4, RZ ;  /* 0x0000000402037c10 */ /* 0x000fc8000ff3e0ff */
[----:B------:R-:W-:Y:S02]  /*0520*/  LEA.HI.X.SX32 R2, R2, RZ, 0x1, P1 ;  /* 0x000000ff02027211 */ /* 0x000fe400008f0eff */
[----:B------:R-:W-:-:S04]  /*0530*/  LEA R22, P1, R3, UR10, 0x3 ;  /* 0x0000000a03167c11 */ /* 0x000fc8000f8218ff */
[----:B------:R-:W-:-:S05]  /*0540*/  LEA.HI.X R23, R3, UR7, R2, 0x3, P1 ;  /* 0x0000000703177c11 */ /* 0x000fca00088f1c02 */
[----:B------:R-:W4:Y:S04]  /*0550*/  LDG.E.64.CONSTANT R20, desc[UR14][R22.64] ;  /* 0x0000000e16147981 */ /* 0x000f28000c1e9b00 */
[----:B------:R-:W4:Y:S01]  /*0560*/  LDG.E.64.CONSTANT R18, desc[UR14][R22.64+0x800] ;  /* 0x0008000e16127981 */ /* 0x000f22000c1e9b00 */
[----:B------:R-:W-:-:S03]  /*0570*/  VIADD R26, R25, 0x800 ;  /* 0x00000800191a7836 */ /* 0x000fc60000000000 */
[----:B------:R-:W4:Y:S02]  /*0580*/  LDG.E.64.CONSTANT R2, desc[UR14][R22.64+0x1000] ;  /* 0x0010000e16027981 */ /* 0x000f24000c1e9b00 */
[C---:B------:R-:W-:Y:S02]  /*0590*/  IADD3 R27, P1, PT, R26.reuse, UR4, RZ ;  /* 0x000000041a1b7c10 */ /* 0x040fe4000ff3e0ff */
[----:B------:R1:W4:Y:S02]  /*05a0*/  LDG.E.64.CONSTANT R16, desc[UR14][R22.64+0x1800] ;  /* 0x0018000e16107981 */ /* 0x000324000c1e9b00 */
[----:B0-----:R-:W-:Y:S02]  /*05b0*/  LEA.HI.X.SX32 R14, R26, RZ, 0x1, P1 ;  /* 0x000000ff1a0e7211 */ /* 0x001fe400008f0eff */
[----:B------:R-:W-:-:S04]  /*05c0*/  LEA R26, P2, R27, UR10, 0x3 ;  /* 0x0000000a1b1a7c11 */ /* 0x000fc8000f8418ff */
[----:B------:R-:W-:-:S05]  /*05d0*/  LEA.HI.X R27, R27, UR7, R14, 0x3, P2 ;  /* 0x000000071b1b7c11 */ /* 0x000fca00090f1c0e */
[----:B------:R-:W4:Y:S01]  /*05e0*/  LDG.E.64.CONSTANT R14, desc[UR14][R26.64] ;  /* 0x0000000e1a0e7981 */ /* 0x000f22000c1e9b00 */
[----:B------:R-:W-:Y:S01]  /*05f0*/  VIADD R28, R25, 0xc00 ;  /* 0x00000c00191c7836 */ /* 0x000fe20000000000 */
[----:B--2--5:R-:W-:-:S06]  /*0600*/  DSETP.GEU.AND P1, PT, R8, R12, PT ;  /* 0x0000000c0800722a */ /* 0x024fcc0003f2e000 */
[----:B------:R-:W-:Y:S02]  /*0610*/  FSEL R8, R12, R8, !P1 ;  /* 0x000000080c087208 */ /* 0x000fe40004800000 */
[----:B------:R-:W-:Y:S02]  /*0620*/  FSEL R9, R13, R9, !P1 ;  /* 0x000000090d097208 */ /* 0x000fe40004800000 */
[----:B------:R-:W2:Y:S04]  /*0630*/  LDG.E.64.CONSTANT R12, desc[UR14][R26.64+0x800] ;  /* 0x0008000e1a0c7981 */ /* 0x000ea8000c1e9b00 */
[----:B---3--:R-:W-:-:S06]  /*0640*/  DSETP.GEU.AND P1, PT, R8, R10, PT ;  /* 0x0000000a0800722a */ /* 0x008fcc0003f2e000 */
[----:B------:R-:W-:Y:S02]  /*0650*/  FSEL R8, R10, R8, !P1 ;  /* 0x000000080a087208 */ /* 0x000fe40004800000 */
[----:B------:R-:W-:Y:S02]  /*0660*/  FSEL R9, R11, R9, !P1 ;  /* 0x000000090b097208 */ /* 0x000fe40004800000 */
[----:B------:R-:W3:Y:S04]  /*0670*/  LDG.E.64.CONSTANT R10, desc[UR14][R26.64+0x1000] ;  /* 0x0010000e1a0a7981 */ /* 0x000ee8000c1e9b00 */
[----:B----4-:R-:W-:-:S06]  /*0680*/  DSETP.GEU.AND P1, PT, R8, R6, PT ;  /* 0x000000060800722a */ /* 0x010fcc0003f2e000 */
[----:B------:R-:W-:Y:S02]  /*0690*/  FSEL R6, R6, R8, !P1 ;  /* 0x0000000806067208 */ /* 0x000fe40004800000 */
[----:B------:R-:W-:Y:S02]  /*06a0*/  FSEL R7, R7, R9, !P1 ;  /* 0x0000000907077208 */ /* 0x000fe40004800000 */
[----:B------:R-:W4:Y:S04]  /*06b0*/  LDG.E.64.CONSTANT R8, desc[UR14][R26.64+0x1800] ;  /* 0x0018000e1a087981 */ /* 0x000f28000c1e9b00 */
[----:B------:R-:W-:-:S06]  /*06c0*/  DSETP.GEU.AND P1, PT, R6, R4, PT ;  /* 0x000000040600722a */ /* 0x000fcc0003f2e000 */
[----:B-1----:R-:W-:Y:S02]  /*06d0*/  FSEL R22, R4, R6, !P1 ;  /* 0x0000000604167208 */ /* 0x002fe40004800000 */
[----:B------:R-:W-:Y:S02]  /*06e0*/  FSEL R23, R5, R7, !P1 ;  /* 0x0000000705177208 */ /* 0x000fe40004800000 */
[----:B------:R-:W-:-:S04]  /*06f0*/  IADD3 R5, P1, PT, R28, UR4, RZ ;  /* 0x000000041c057c10 */ /* 0x000fc8000ff3e0ff */
[----:B------:R-:W-:Y:S02]  /*0700*/  LEA.HI.X.SX32 R28, R28, RZ, 0x1, P1 ;  /* 0x000000ff1c1c7211 */ /* 0x000fe400008f0eff */
[----:B------:R-:W-:-:S04]  /*0710*/  LEA R4, P1, R5, UR10, 0x3 ;  /* 0x0000000a05047c11 */ /* 0x000fc8000f8218ff */
[----:B------:R-:W-:-:S05]  /*0720*/  LEA.HI.X R5, R5, UR7, R28, 0x3, P1 ;  /* 0x0000000705057c11 */ /* 0x000fca00088f1c1c */
[----:B------:R-:W4:Y:S01]  /*0730*/  LDG.E.64.CONSTANT R6, desc[UR14][R4.64] ;  /* 0x0000000e04067981 */ /* 0x000f22000c1e9b00 */
[----:B------:R-:W-:-:S03]  /*0740*/  DSETP.GEU.AND P1, PT, R22, R20, PT ;  /* 0x000000141600722a */ /* 0x000fc60003f2e000 */
[----:B------:R-:W4:Y:S03]  /*0750*/  LDG.E.64.CONSTANT R26, desc[UR14][R4.64+0x1800] ;  /* 0x0018000e041a7981 */ /* 0x000f26000c1e9b00 */
[----:B------:R-:W-:Y:S02]  /*0760*/  FSEL R22, R20, R22, !P1 ;  /* 0x0000001614167208 */ /* 0x000fe40004800000 */
[----:B------:R-:W-:Y:S02]  /*0770*/  FSEL R23, R21, R23, !P1 ;  /* 0x0000001715177208 */ /* 0x000fe40004800000 */
[----:B------:R-:W4:Y:S04]  /*0780*/  LDG.E.64.CONSTANT R20, desc[UR14][R4.64+0x800] ;  /* 0x0008000e04147981 */ /* 0x000f28000c1e9b00 */
[----:B------:R-:W-:-:S06]  /*0790*/  DSETP.GEU.AND P1, PT, R22, R18, PT ;  /* 0x000000121600722a */ /* 0x000fcc0003f2e000 */
[----:B------:R-:W-:Y:S02]  /*07a0*/  FSEL R18, R18, R22, !P1 ;  /* 0x0000001612127208 */ /* 0x000fe40004800000 */
[----:B------:R-:W-:Y:S02]  /*07b0*/  FSEL R19, R19, R23, !P1 ;  /* 0x0000001713137208 */ /* 0x000fe40004800000 */
[----:B------:R-:W4:Y:S04]  /*07c0*/  LDG.E.64.CONSTANT R22, desc[UR14][R4.64+0x1000] ;  /* 0x0010000e04167981 */ /* 0x000f28000c1e9b00 */
        /* <DEDUP_REMOVED lines=9> */
[----:B------:R-:W-:-:S05]  /*0860*/  VIADD R25, R25, 0x1000 ;  /* 0x0000100019197836 */ /* 0x000fca0000000000 */
[----:B------:R-:W-:Y:S01]  /*0870*/  ISETP.GE.AND P2, PT, R25, R24, PT ;  /* 0x000000181900720c */ /* 0x000fe20003f46270 */
        /* <DEDUP_REMOVED lines=22> */
.L_x_68:
[----:B------:R-:W-:Y:S05]  /*09e0*/  BSYNC.RECONVERGENT B2 ;  /* 0x0000000000027941 */ /* 0x000fea0003800200 */
.L_x_67:
[----:B------:R-:W-:Y:S01]  /*09f0*/  IADD3 R2, PT, PT, -R25, UR6, RZ ;  /* 0x0000000619027c10 */ /* 0x000fe2000fffe1ff */
[----:B------:R-:W-:Y:S03]  /*0a00*/  BSSY.RECONVERGENT B2, `(.L_x_70) ;  /* 0x000002f000027945 */ /* 0x000fe60003800200 */
[----:B------:R-:W-:-:S13]  /*0a10*/  ISETP.GT.AND P1, PT, R2, 0x400, PT ;  /* 0x000004000200780c */ /* 0x000fda0003f24270 */
[----:B------:R-:W-:Y:S05]  /*0a20*/  @!P1 BRA `(.L_x_71) ;  /* 0x0000000000b09947 */ /* 0x000fea0003800000 */
[----:B------:R-:W0:Y:S01]  /*0a30*/  LDCU UR5, c[0x0][0x384] ;  /* 0x00007080ff0577ac */ /* 0x000e220008000800 */
[----:B------:R-:W-:-:S04]  /*0a40*/  IADD3 R3, P0, PT, R25, UR4, RZ ;  /* 0x0000000419037c10 */ /* 0x000fc8000ff1e0ff */
[----:B------:R-:W-:Y:S02]  /*0a50*/  LEA.HI.X.SX32 R2, R25, RZ, 0x1, P0 ;  /* 0x000000ff19027211 */ /* 0x000fe400000f0eff */
[----:B------:R-:W-:-:S04]  /*0a60*/  LEA R20, P0, R3, UR10, 0x3 ;  /* 0x0000000a03147c11 */ /* 0x000fc8000f8018ff */
[----:B0-----:R-:W-:-:S05]  /*0a70*/  LEA.HI.X R21, R3, UR5, R2, 0x3, P0 ;  /* 0x0000000503157c11 */ /* 0x001fca00080f1c02 */
[----:B------:R-:W2:Y:S04]  /*0a80*/  LDG.E.64.CONSTANT R18, desc[UR14][R20.64] ;  /* 0x0000000e14127981 */ /* 0x000ea8000c1e9b00 */
[----:B------:R-:W3:Y:S04]  /*0a90*/  LDG.E.64.CONSTANT R16, desc[UR14][R20.64+0x800] ;  /* 0x0008000e14107981 */ /* 0x000ee8000c1e9b00 */
[----:B------:R-:W4:Y:S01]  /*0aa0*/  LDG.E.64.CONSTANT R2, desc[UR14][R20.64+0x1000] ;  /* 0x0010000e14027981 */ /* 0x000f22000c1e9b00 */
[----:B------:R-:W-:-:S03]  /*0ab0*/  VIADD R4, R25, 0x400 ;  /* 0x0000040019047836 */ /* 0x000fc60000000000 */
[----:B------:R-:W4:Y:S02]  /*0ac0*/  LDG.E.64.CONSTANT R12, desc[UR14][R20.64+0x1800] ;  /* 0x0018000e140c7981 */ /* 0x000f24000c1e9b00 */
[----:B------:R-:W-:-:S04]  /*0ad0*/  IADD3 R5, P0, PT, R4, UR4, RZ ;  /* 0x0000000404057c10 */ /* 0x000fc8000ff1e0ff */
[----:B------:R-:W-:Y:S02]  /*0ae0*/  LEA.HI.X.SX32 R4, R4, RZ, 0x1, P0 ;  /* 0x000000ff04047211 */ /* 0x000fe400000f0eff */
[----:B------:R-:W-:-:S04]  /*0af0*/  LEA R22, P0, R5, UR10, 0x3 ;  /* 0x0000000a05167c11 */ /* 0x000fc8000f8018ff */
[----:B------:R-:W-:-:S05]  /*0b00*/  LEA.HI.X R23, R5, UR5, R4, 0x3, P0 ;  /* 0x0000000505177c11 */ /* 0x000fca00080f1c04 */
        /* <DEDUP_REMOVED lines=30> */
.L_x_71:
[----:B------:R-:W-:Y:S05]  /*0cf0*/  BSYNC.RECONVERGENT B2 ;  /* 0x0000000000027941 */ /* 0x000fea0003800200 */
.L_x_70:
[----:B------:R-:W-:-:S13]  /*0d00*/  ISETP.LT.OR P0, PT, R25, UR6, P0 ;  /* 0x0000000619007c0c */ /* 0x000fda0008701670 */
        /* <DEDUP_REMOVED lines=22> */
.L_x_63:
[----:B------:R-:W-:Y:S05]  /*0e70*/  BSYNC.RECONVERGENT B1 ;  /* 0x0000000000017941 */ /* 0x000fea0003800200 */
.L_x_62:
[----:B------:R-:W-:-:S09]  /*0e80*/  UISETP.GE.AND UP0, UPT, UR6, 0x100, UPT ;  /* 0x000001000600788c */ /* 0x000fd2000bf06270 */
[----:B------:R-:W-:Y:S05]  /*0e90*/  BRA.U !UP0, `(.L_x_72) ;  /* 0x00000005082c7547 */ /* 0x000fea000b800000 */
        /* <DEDUP_REMOVED lines=50> */
[----:B-1----:R-:W1:Y:S04]  /*11c0*/  LDS.128 R4, [UR4+0x20] ;  /* 0x00002004ff047984 */ /* 0x002e680008000c00 */
[----:B------:R-:W2:Y:S01]  /*11d0*/  LDS.128 R8, [UR4+0x30] ;  /* 0x00003004ff087984 */ /* 0x000ea20008000c00 */
        /* <DEDUP_REMOVED lines=8> */
[----:B------:R-:W-:Y:S02]  /*1260*/  FSEL R5, R5, R3, !P1 ;  /* 0x0000000305057208 */ /* 0x000fe40004800000 */
[----:B------:R-:W0:Y:S04]  /*1270*/  LDS.64 R2, [UR4+0x40] ;  /* 0x00004004ff027984 */ /* 0x000e280008000a00 */
[----:B------:R-:W-:-:S06]  /*1280*/  DSETP.GEU.AND P1, PT, R4, R6, PT ;  /* 0x000000060400722a */ /* 0x000fcc0003f2e000 */
[----:B------:R-:W-:Y:S02]  /*1290*/  FSEL R4, R6, R4, !P1 ;  /* 0x0000000406047208 */ /* 0x000fe40004800000 */
[----:B------:R-:W-:-:S06]  /*12a0*/  FSEL R5, R7, R5, !P1 ;  /* 0x0000000507057208 */ /* 0x000fcc0004800000 */
[----:B--2---:R-:W-:-:S06]  /*12b0*/  DSETP.GEU.AND P1, PT, R4, R8, PT ;  /* 0x000000080400722a */ /* 0x004fcc0003f2e000 */
[----:B------:R-:W-:Y:S02]  /*12c0*/  FSEL R4, R8, R4, !P1 ;  /* 0x0000000408047208 */ /* 0x000fe40004800000 */
[----:B------:R-:W-:-:S06]  /*12d0*/  FSEL R5, R9, R5, !P1 ;  /* 0x0000000509057208 */ /* 0x000fcc0004800000 */
[----:B------:R-:W-:-:S06]  /*12e0*/  DSETP.GEU.AND P1, PT, R4, R10, PT ;  /* 0x0000000a0400722a */ /* 0x000fcc0003f2e000 */
[----:B------:R-:W-:Y:S02]  /*12f0*/  FSEL R4, R10, R4, !P1 ;  /* 0x000000040a047208 */ /* 0x000fe40004800000 */
[----:B------:R-:W-:-:S06]  /*1300*/  FSEL R5, R11, R5, !P1 ;  /* 0x000000050b057208 */ /* 0x000fcc0004800000 */
[----:B0-----:R-:W-:-:S06]  /*1310*/  DSETP.GEU.AND P1, PT, R4, R2, PT ;  /* 0x000000020400722a */ /* 0x001fcc0003f2e000 */
[----:B------:R-:W-:Y:S02]  /*1320*/  FSEL R2, R2, R4, !P1 ;  /* 0x0000000402027208 */ /* 0x000fe40004800000 */
[----:B------:R-:W-:Y:S01]  /*1330*/  FSEL R3, R3, R5, !P1 ;  /* 0x0000000503037208 */ /* 0x000fe20004800000 */
[----:B------:R-:W-:Y:S06]  /*1340*/  BRA `(.L_x_73) ;  /* 0x0000004c00d87947 */ /* 0x000fec0003800000 */
.L_x_72:
[----:B------:R-:W-:Y:S01]  /*1350*/  LOP3.LUT R2, R0, 0x3e0, RZ, 0xc0, !PT ;  /* 0x000003e000027812 */ /* 0x000fe200078ec0ff */
[----:B------:R-:W0:Y:S04]  /*1360*/  S2R R10, SR_LANEID ;  /* 0x00000000000a7919 */ /* 0x000e280000000000 */
[----:B------:R-:W-:Y:S01]  /*1370*/  VIADD R3, R2, 0x20 ;  /* 0x0000002002037836 */ /* 0x000fe20000000000 */
[----:B------:R-:W-:-:S04]  /*1380*/  LOP3.LUT R2, RZ, R2, RZ, 0x33, !PT ;  /* 0x00000002ff027212 */ /* 0x000fc800078e33ff */
[----:B------:R-:W-:Y:S01]  /*1390*/  ISETP.GT.AND P0, PT, R3, UR6, PT ;  /* 0x0000000603007c0c */ /* 0x000fe2000bf04270 */
[----:B------:R-:W-:-:S05]  /*13a0*/  VIADD R2, R2, UR6 ;  /* 0x0000000602027c36 */ /* 0x000fca0008000000 */
[----:B------:R-:W-:-:S05]  /*13b0*/  SEL R3, R2, 0x1f, P0 ;  /* 0x0000001f02037807 */ /* 0x000fca0000000000 */
[----:B-----5:R-:W-:Y:S04]  /*13c0*/  SHFL.DOWN PT, R4, R8, 0x1, R3 ;  /* 0x0820000008047989 */ /* 0x020fe800000e0003 */
[----:B------:R-:W1:Y:S01]  /*13d0*/  SHFL.DOWN PT, R5, R9, 0x1, R3 ;  /* 0x0820000009057989 */ /* 0x000e6200000e0003 */
[----:B0-----:R-:W-:Y:S01]  /*13e0*/  ISETP.GE.AND P0, PT, R10, R3, PT ;  /* 0x000000030a00720c */ /* 0x001fe20003f06270 */
[----:B-1----:R-:W-:-:S06]  /*13f0*/  DSETP.GEU.AND P1, PT, R8, R4, PT ;  /* 0x000000040800722a */ /* 0x002fcc0003f2e000 */
[-C--:B------:R-:W-:Y:S01]  /*1400*/  FSEL R7, R4, R8.reuse, !P1 ;  /* 0x0000000804077208 */ /* 0x080fe20004800000 */
[----:B------:R-:W-:Y:S01]  /*1410*/  VIADD R4, R10, 0x2 ;  /* 0x000000020a047836 */ /* 0x000fe20000000000 */
[-C--:B------:R-:W-:Y:S02]  /*1420*/  FSEL R5, R5, R9.reuse, !P1 ;  /* 0x0000000905057208 */ /* 0x080fe40004800000 */
[----:B------:R-:W-:Y:S02]  /*1430*/  FSEL R2, R7, R8, !P0 ;  /* 0x0000000807027208 */ /* 0x000fe40004000000 */
[----:B------:R-:W-:Y:S02]  /*1440*/  FSEL R5, R5, R9, !P0 ;  /* 0x0000000905057208 */ /* 0x000fe40004000000 */
[----:B------:R-:W-:Y:S01]  /*1450*/  ISETP.GT.AND P0, PT, R4, R3, PT ;  /* 0x000000030400720c */ /* 0x000fe20003f04270 */
[----:B------:R-:W-:Y:S01]  /*1460*/  SHFL.DOWN PT, R6, R2, 0x2, R3 ;  /* 0x0840000002067989 */ /* 0x000fe200000e0003 */
[----:B------:R-:W-:-:S03]  /*1470*/  IMAD.MOV.U32 R4, RZ, RZ, R2 ;  /* 0x000000ffff047224 */ /* 0x000fc600078e0002 */
[----:B------:R-:W0:Y:S03]  /*1480*/  SHFL.DOWN PT, R7, R5, 0x2, R3 ;  /* 0x0840000005077989 */ /* 0x000e2600000e0003 */
[----:B0-----:R-:W-:Y:S01]  /*1490*/  DSETP.GEU.AND P1, PT, R4, R6, PT ;  /* 0x000000060400722a */ /* 0x001fe20003f2e000 */
[----:B------:R-:W-:-:S05]  /*14a0*/  VIADD R4, R10, 0x4 ;  /* 0x000000040a047836 */ /* 0x000fca0000000000 */
[----:B------:R-:W-:Y:S02]  /*14b0*/  @!P0 FSEL R2, R6, R2, !P1 ;  /* 0x0000000206028208 */ /* 0x000fe40004800000 */
[----:B------:R-:W-:Y:S02]  /*14c0*/  @!P0 FSEL R5, R7, R5, !P1 ;  /* 0x0000000507058208 */ /* 0x000fe40004800000 */
        /* <DEDUP_REMOVED lines=10> */
[----:B------:R-:W-:Y:S01]  /*1570*/  IMAD.MOV.U32 R4, RZ, RZ, R2 ;  /* 0x000000ffff047224 */ /* 0x000fe200078e0002 */
[C---:B------:R-:W-:Y:S02]  /*1580*/  ISETP.NE.AND P0, PT, R10.reuse, RZ, PT ;  /* 0x000000ff0a00720c */ /* 0x040fe40003f05270 */
[----:B------:R-:W0:Y:S11]  /*1590*/  SHFL.DOWN PT, R7, R5, 0x8, R3 ;  /* 0x0900000005077989 */ /* 0x000e3600000e0003 */
[----:B------:R-:W1:Y:S01]  /*15a0*/  @!P0 S2R R9, SR_CgaCtaId ;  /* 0x0000000000098919 */ /* 0x000e620000008800 */
[----:B------:R-:W-:Y:S01]  /*15b0*/  @!P0 MOV R8, 0x400 ;  /* 0x0000040000088802 */ /* 0x000fe20000000f00 */
[----:B0-----:R-:W-:Y:S01]  /*15c0*/  DSETP.GEU.AND P2, PT, R4, R6, PT ;  /* 0x000000060400722a */ /* 0x001fe20003f4e000 */
[----:B------:R-:W-:-:S05]  /*15d0*/  VIADD R4, R10, 0x10 ;  /* 0x000000100a047836 */ /* 0x000fca0000000000 */
[----:B------:R-:W-:Y:S02]  /*15e0*/  @!P1 FSEL R2, R6, R2, !P2 ;  /* 0x0000000206029208 */ /* 0x000fe40005000000 */
[----:B------:R-:W-:Y:S02]  /*15f0*/  @!P1 FSEL R5, R7, R5, !P2 ;  /* 0x0000000507059208 */ /* 0x000fe40005000000 */
[----:B------:R-:W-:Y:S01]  /*1600*/  ISETP.GT.AND P1, PT, R4, R3, PT ;  /* 0x000000030400720c */ /* 0x000fe20003f24270 */
[----:B------:R-:W-:Y:S01]  /*1610*/  SHFL.DOWN PT, R6, R2, 0x10, R3 ;  /* 0x0a00000002067989 */ /* 0x000fe200000e0003 */
[----:B------:R-:W-:-:S03]  /*1620*/  @!P0 SHF.R.U32.HI R4, RZ, 0x2, R0 ;  /* 0x00000002ff048819 */ /* 0x000fc60000011600 */
[----:B------:R0:W2:Y:S01]  /*1630*/  SHFL.DOWN PT, R7, R5, 0x10, R3 ;  /* 0x0a00000005077989 */ /* 0x0000a200000e0003 */
[----:B------:R-:W-:Y:S02]  /*1640*/  @!P0 LOP3.LUT R4, R4, 0xf8, RZ, 0xc0, !PT ;  /* 0x000000f804048812 */ /* 0x000fe400078ec0ff */
[----:B-1----:R-:W-:-:S05]  /*1650*/  @!P0 LEA R9, R9, R8, 0x18 ;  /* 0x0000000809098211 */ /* 0x002fca00078ec0ff */
[----:B------:R-:W-:Y:S02]  /*1660*/  @!P0 IMAD.IADD R9, R4, 0x1, R9 ;  /* 0x0000000104098824 */ /* 0x000fe400078e0209 */
[----:B0-----:R-:W-:-:S06]  /*1670*/  IMAD.MOV.U32 R3, RZ, RZ, R5 ;  /* 0x000000ffff037224 */ /* 0x001fcc00078e0005 */
[----:B--2---:R-:W-:-:S06]  /*1680*/  DSETP.GEU.AND P2, PT, R2, R6, PT ;  /* 0x000000060200722a */ /* 0x004fcc0003f4e000 */
[----:B------:R-:W-:Y:S02]  /*1690*/  @!P1 FSEL R5, R7, R5, !P2 ;  /* 0x0000000507059208 */ /* 0x000fe40005000000 */
[----:B------:R-:W-:-:S03]  /*16a0*/  @!P1 FSEL R2, R6, R2, !P2 ;  /* 0x0000000206029208 */ /* 0x000fc60005000000 */
[----:B------:R-:W-:-:S05]  /*16b0*/  IMAD.MOV.U32 R3, RZ, RZ, R5 ;  /* 0x000000ffff037224 */ /* 0x000fca00078e0005 */
[----:B------:R1:W-:Y:S01]  /*16c0*/  @!P0 STS.64 [R9+0x8], R2 ;  /* 0x0000080209008388 */ /* 0x0003e20000000a00 */
[----:B------:R-:W-:Y:S01]  /*16d0*/  BAR.SYNC.DEFER_BLOCKING 0x0 ;  /* 0x0000000000007b1d */ /* 0x000fe20000010000 */
[----:B------:R-:W-:-:S13]  /*16e0*/  ISETP.NE.AND P0, PT, R0, RZ, PT ;  /* 0x000000ff0000720c */ /* 0x000fda0003f05270 */
[----:B-1----:R-:W-:Y:S05]  /*16f0*/  @P0 BRA `(.L_x_73) ;  /* 0x0000004800ec0947 */ /* 0x002fea0003800000 */
[----:B------:R-:W0:Y:S01]  /*1700*/  S2UR UR5, SR_CgaCtaId ;  /* 0x00000000000579c3 */ /* 0x000e220000008800 */
[----:B------:R-:W-:Y:S01]  /*1710*/  UMOV UR4, 0x400 ;  /* 0x0000040000047882 */ /* 0x000fe20000000000 */
[----:B------:R-:W-:Y:S02]  /*1720*/  UISETP.GT.AND UP0, UPT, UR6, 0x20, UPT ;  /* 0x000000200600788c */ /* 0x000fe4000bf04270 */
[----:B------:R-:W-:-:S04]  /*1730*/  UISETP.GT.AND UP1, UPT, UR6, 0x40, UPT ;  /* 0x000000400600788c */ /* 0x000fc8000bf24270 */
[----:B------:R-:W-:Y:S01]  /*1740*/  PLOP3.LUT P3, PT, PT, PT, UP0, 0x80, 0x8 ;  /* 0x000000000008781c */ /* 0x000fe20003f6f008 */
[----:B------:R-:W-:Y:S01]  /*1750*/  UISETP.GT.AND UP0, UPT, UR6, 0x60, UPT ;  /* 0x000000600600788c */ /* 0x000fe2000bf04270 */
[----:B------:R-:W-:Y:S01]  /*1760*/  PLOP3.LUT P2, PT, PT, PT, UP1, 0x80, 0x8 ;  /* 0x000000000008781c */ /* 0x000fe20003f4f018 */
[----:B0-----:R-:W-:-:S09]  /*1770*/  ULEA UR4, UR5, UR4, 0x18 ;  /* 0x0000000405047291 */ /* 0x001fd2000f8ec0ff */
[----:B------:R-:W0:Y:S04]  /*1780*/  LDS.128 R12, [UR4+0x10] ;  /* 0x00001004ff0c7984 */ /* 0x000e280008000c00 */
[----:B------:R-:W1:Y:S01]  /*1790*/  LDS.128 R4, [UR4+0x20] ;  /* 0x00002004ff047984 */ /* 0x000e620008000c00 */
[----:B0-----:R-:W-:-:S06]  /*17a0*/  DSETP.GEU.AND P1, PT, R2, R12, PT ;  /* 0x0000000c0200722a */ /* 0x001fcc0003f2e000 */
[-C--:B------:R-:W-:Y:S02]  /*17b0*/  FSEL R9, R12, R2.reuse, !P1 ;  /* 0x000000020c097208 */ /* 0x080fe40004800000 */
[-C--:B------:R-:W-:Y:S02]  /*17c0*/  FSEL R11, R13, R3.reuse, !P1 ;  /* 0x000000030d0b7208 */ /* 0x080fe40004800000 */
[----:B------:R-:W-:Y:S02]  /*17d0*/  FSEL R13, R9, R2, P3 ;  /* 0x00000002090d7208 */ /* 0x000fe40001800000 */
[----:B------:R-:W-:Y:S02]  /*17e0*/  FSEL R0, R11, R3, P3 ;  /* 0x000000030b007208 */ /* 0x000fe40001800000 */
[----:B------:R-:W-:Y:S01]  /*17f0*/  PLOP3.LUT P1, PT, PT, PT, UP0, 0x80, 0x8 ;  /* 0x000000000008781c */ /* 0x000fe20003f2f008 */
[----:B------:R-:W-:Y:S01]  /*1800*/  IMAD.MOV.U32 R2, RZ, RZ, R13 ;  /* 0x000000ffff027224 */ /* 0x000fe200078e000d */
[----:B------:R-:W0:Y:S01]  /*1810*/  LDS.128 R8, [UR4+0x30] ;  /* 0x00003004ff087984 */ /* 0x000e220008000c00 */
[----:B------:R-:W-:Y:S01]  /*1820*/  IMAD.MOV.U32 R3, RZ, RZ, R0 ;  /* 0x000000ffff037224 */ /* 0x000fe200078e0000 */
[----:B------:R-:W-:-:S05]  /*1830*/  UISETP.GT.AND UP0, UPT, UR6, 0x80, UPT ;  /* 0x000000800600788c */ /* 0x000fca000bf04270 */
[----:B------:R-:W-:-:S06]  /*1840*/  DSETP.GEU.AND P3, PT, R2, R14, PT ;  /* 0x0000000e0200722a */ /* 0x000fcc0003f6e000 */
[----:B------:R-:W-:Y:S02]  /*1850*/  @P2 FSEL R13, R14, R13, !P3 ;  /* 0x0000000d0e0d2208 */ /* 0x000fe40005800000 */
[----:B------:R-:W-:Y:S02]  /*1860*/  @P2 FSEL R0, R15, R0, !P3 ;  /* 0x000000000f002208 */ /* 0x000fe40005800000 */
[----:B------:R-:W-:Y:S01]  /*1870*/  PLOP3.LUT P2, PT, PT, PT, UP0, 0x80, 0x8 ;  /* 0x000000000008781c */ /* 0x000fe20003f4f008 */
[----:B------:R-:W-:Y:S01]  /*1880*/  IMAD.MOV.U32 R2, RZ, RZ, R13 ;  /* 0x000000ffff027224 */ /* 0x000fe200078e000d */
[----:B------:R-:W-:Y:S01]  /*1890*/  UISETP.GT.AND UP0, UPT, UR6, 0xa0, UPT ;  /* 0x000000a00600788c */ /* 0x000fe2000bf04270 */
[----:B------:R-:W-:-:S06]  /*18a0*/  IMAD.MOV.U32 R3, RZ, RZ, R0 ;  /* 0x000000ffff037224 */ /* 0x000fcc00078e0000 */
[----:B-1----:R-:W-:Y:S01]  /*18b0*/  DSETP.GEU.AND P3, PT, R2, R4, PT ;  /* 0x000000040200722a */ /* 0x002fe20003f6e000 */
[----:B------:R-:W1:Y:S05]  /*18c0*/  LDS.64 R2, [UR4+0x40] ;  /* 0x00004004ff027984 */ /* 0x000e6a0008000a00 */
[----:B------:R-:W-:Y:S02]  /*18d0*/  @P1 FSEL R13, R4, R13, !P3 ;  /* 0x0000000d040d1208 */ /* 0x000fe40005800000 */
[----:B------:R-:W-:Y:S02]  /*18e0*/  @P1 FSEL R0, R5, R0, !P3 ;  /* 0x0000000005001208 */ /* 0x000fe40005800000 */
[----:B------:R-:W-:Y:S01]  /*18f0*/  PLOP3.LUT P1, PT, PT, PT, UP0, 0x80, 0x8 ;  /* 0x000000000008781c */ /* 0x000fe20003f2f008 */
[----:B------:R-:W-:Y:S01]  /*1900*/  IMAD.MOV.U32 R4, RZ, RZ, R13 ;  /* 0x000000ffff047224 */ /* 0x000fe200078e000d */
[----:B------:R-:W-:Y:S01]  /*1910*/  UISETP.GT.AND UP0, UPT, UR6, 0xc0, UPT ;  /* 0x000000c00600788c */ /* 0x000fe2000bf04270 */
[----:B------:R-:W-:-:S06]  /*1920*/  IMAD.MOV.U32 R5, RZ, RZ, R0 ;  /* 0x000000ffff057224 */ /* 0x000fcc00078e0000 */
[----:B------:R-:W-:-:S06]  /*1930*/  DSETP.GEU.AND P3, PT, R4, R6, PT ;  /* 0x000000060400722a */ /* 0x000fcc0003f6e000 */
[----:B------:R-:W-:Y:S02]  /*1940*/  @P2 FSEL R13, R6, R13, !P3 ;  /* 0x0000000d060d2208 */ /* 0x000fe40005800000 */
[----:B------:R-:W-:Y:S02]  /*1950*/  @P2 FSEL R0, R7, R0, !P3 ;  /* 0x0000000007002208 */ /* 0x000fe40005800000 */
[----:B------:R-:W-:Y:S01]  /*1960*/  PLOP3.LUT P2, PT, PT, PT, UP0, 0x80, 0x8 ;  /* 0x000000000008781c */ /* 0x000fe20003f4f008 */
[----:B------:R-:W-:Y:S01]  /*1970*/  IMAD.MOV.U32 R4, RZ, RZ, R13 ;  /* 0x000000ffff047224 */ /* 0x000fe200078e000d */
[----:B------:R-:W-:Y:S01]  /*1980*/  UISETP.GT.AND UP0, UPT, UR6, 0xe0, UPT ;  /* 0x000000e00600788c */ /* 0x000fe2000bf04270 */
[----:B------:R-:W-:-:S06]  /*1990*/  IMAD.MOV.U32 R5, RZ, RZ, R0 ;  /* 0x000000ffff057224 */ /* 0x000fcc00078e0000 */
[----:B0-----:R-:W-:-:S06]  /*19a0*/  DSETP.GEU.AND P3, PT, R4, R8, PT ;  /* 0x000000080400722a */ /* 0x001fcc0003f6e000 */
[----:B------:R-:W-:Y:S02]  /*19b0*/  @P1 FSEL R13, R8, R13, !P3 ;  /* 0x0000000d080d1208 */ /* 0x000fe40005800000 */
[----:B------:R-:W-:Y:S02]  /*19c0*/  @P1 FSEL R0, R9, R0, !P3 ;  /* 0x0000000009001208 */ /* 0x000fe40005800000 */
[----:B------:R-:W-:Y:S01]  /*19d0*/  PLOP3.LUT P1, PT, PT, PT, UP0, 0x80, 0x8 ;  /* 0x000000000008781c */ /* 0x000fe20003f2f008 */
[----:B------:R-:W-:Y:S02]  /*19e0*/  IMAD.MOV.U32 R4, RZ, RZ, R13 ;  /* 0x000000ffff047224 */ /* 0x000fe400078e000d */
[----:B------:R-:W-:-:S06]  /*19f0*/  IMAD.MOV.U32 R5, RZ, RZ, R0 ;  /* 0x000000ffff057224 */ /* 0x000fcc00078e0000 */
[----:B------:R-:W-:-:S06]  /*1a00*/  DSETP.GEU.AND P3, PT, R4, R10, PT ;  /* 0x0000000a0400722a */ /* 0x000fcc0003f6e000 */
[----:B------:R-:W-:Y:S02]  /*1a10*/  @P2 FSEL R13, R10, R13, !P3 ;  /* 0x0000000d0a0d2208 */ /* 0x000fe40005800000 */
[----:B------:R-:W-:-:S03]  /*1a20*/  @P2 FSEL R0, R11, R0, !P3 ;  /* 0x000000000b002208 */ /* 0x000fc60005800000 */
[----:B------:R-:W-:Y:S02]  /*1a30*/  IMAD.MOV.U32 R4, RZ, RZ, R13 ;  /* 0x000000ffff047224 */ /* 0x000fe400078e000d */
[----:B------:R-:W-:-:S06]  /*1a40*/  IMAD.MOV.U32 R5, RZ, RZ, R0 ;  /* 0x000000ffff057224 */ /* 0x000fcc00078e0000 */
[----:B-1----:R-:W-:-:S06]  /*1a50*/  DSETP.GEU.AND P2, PT, R4, R2, PT ;  /* 0x000000020400722a */ /* 0x002fcc0003f4e000 */
[----:B------:R-:W-:Y:S02]  /*1a60*/  @P1 FSEL R13, R2, R13, !P2 ;  /* 0x0000000d020d1208 */ /* 0x000fe40005000000 */
[----:B------:R-:W-:-:S03]  /*1a70*/  @P1 FSEL R0, R3, R0, !P2 ;  /* 0x0000000003001208 */ /* 0x000fc60005000000 */
[----:B------:R-:W-:Y:S02]  /*1a80*/  IMAD.MOV.U32 R2, RZ, RZ, R13 ;  /* 0x000000ffff027224 */ /* 0x000fe400078e000d */
[----:B------:R-:W-:Y:S01]  /*1a90*/  IMAD.MOV.U32 R3, RZ, RZ, R0 ;  /* 0x000000ffff037224 */ /* 0x000fe200078e0000 */
[----:B------:R-:W-:Y:S06]  /*1aa0*/  BRA `(.L_x_73) ;  /* 0x0000004800007947 */ /* 0x000fec0003800000 */
.L_x_59:
[----:B------:R-:W0:Y:S01]  /*1ab0*/  S2R R0, SR_TID.X ;  /* 0x0000000000007919 */ /* 0x000e220000002100 */
[----:B------:R-:W1:Y:S01]  /*1ac0*/  LDC.64 R2, c[0x0][0x380] ;  /* 0x0000e000ff027b82 */ /* 0x000e620000000a00 */
[----:B0-----:R-:W-:-:S04]  /*1ad0*/  IMAD.SHL.U32 R4, R0, 0x4, RZ ;  /* 0x0000000400047824 */ /* 0x001fc800078e00ff */
[----:B------:R-:W-:-:S04]  /*1ae0*/  VIADD R5, R4, UR4 ;  /* 0x0000000404057c36 */ /* 0x000fc80008000000 */
[----:B-1----:R-:W-:-:S05]  /*1af0*/  IMAD.WIDE.U32 R2, R5, 0x8, R2 ;  /* 0x0000000805027825 */ /* 0x002fca00078e0002 */
[----:B------:R-:W2:Y:S04]  /*1b00*/  LDG.E.128.CONSTANT R16, desc[UR14][R2.64] ;  /* 0x0000000e02107981 */ /* 0x000ea8000c1e9d00 */
[----:B------:R-:W3:Y:S04]  /*1b10*/  LDG.E.128.CONSTANT R8, desc[UR14][R2.64+0x10] ;  /* 0x0000100e02087981 */ /* 0x000ee8000c1e9d00 */
[----:B------:R-:W4:Y:S04]  /*1b20*/  LDG.E.128.CONSTANT R4, desc[UR14][R2.64+0x2000] ;  /* 0x0020000e02047981 */ /* 0x000f28000c1e9d00 */
[----:B------:R0:W5:Y:S01]  /*1b30*/  LDG.E.128.CONSTANT R12, desc[UR14][R2.64+0x2010] ;  /* 0x0020100e020c7981 */ /* 0x000162000c1e9d00 */
[----:B------:R-:W-:-:S04]  /*1b40*/  UISETP.GE.U32.AND UP0, UPT, UR7, UR5, UPT ;  /* 0x000000050700728c */ /* 0x000fc8000bf06070 */
[----:B------:R-:W-:Y:S01]  /*1b50*/  UISETP.GE.U32.AND.EX UP0, UPT, UR8, UR6, UPT, UP0 ;  /* 0x000000060800728c */ /* 0x000fe2000bf06100 */
        /* <DEDUP_REMOVED lines=21> */
[----:B------:R-:W-:Y:S06]  /*1cb0*/  BRA.U !UP0, `(.L_x_74) ;  /* 0x0000000d08e87547 */ /* 0x000fec000b800000 */
[----:B------:R-:W-:Y:S02]  /*1cc0*/  UIADD3 UR7, UP0, UPT, UR5, UR4, URZ ;  /* 0x0000000405077290 */ /* 0x000fe4000ff1e0ff */
[----:B------:R-:W-:Y:S01]  /*1cd0*/  UIADD3 UR11, UP1, UPT, UR12, -0x800, URZ ;  /* 0xfffff8000c0b7890 */ /* 0x000fe2000ff3e0ff */
[----:B------:R-:W0:Y:S03]  /*1ce0*/  LDCU UR9, c[0x0][0x384] ;  /* 0x00007080ff0977ac */ /* 0x000e260008000800 */
[----:B------:R-:W-:Y:S01]  /*1cf0*/  IADD3 R0, P0, PT, R0, UR7, RZ ;  /* 0x0000000700007c10 */ /* 0x000fe2000ff1e0ff */
[----:B------:R-:W-:Y:S02]  /*1d00*/  UIADD3.X UR8, UPT, UPT, URZ, UR6, URZ, UP0, !UPT ;  /* 0x00000006ff087290 */ /* 0x000fe400087fe4ff */
[----:B------:R-:W-:Y:S02]  /*1d10*/  UIADD3.X UR16, UPT, UPT, UR13, -0x1, URZ, UP1, !UPT ;  /* 0xffffffff0d107890 */ /* 0x000fe40008ffe4ff */
[----:B------:R-:W-:-:S02]  /*1d20*/  UISETP.GT.U32.AND UP0, UPT, UR7, UR11, UPT ;  /* 0x0000000b0700728c */ /* 0x000fc4000bf04070 */
[----:B------:R-:W-:Y:S01]  /*1d30*/  IMAD.X R3, RZ, RZ, UR8, P0 ;  /* 0x00000008ff037e24 */ /* 0x000fe200080e06ff */
[C---:B------:R-:W-:Y:S01]  /*1d40*/  LEA R2, P0, R0.reuse, UR10, 0x3 ;  /* 0x0000000a00027c11 */ /* 0x040fe2000f8018ff */
[----:B------:R-:W-:Y:S02]  /*1d50*/  UISETP.GT.U32.AND.EX UP0, UPT, UR8, UR16, UPT, UP0 ;  /* 0x000000100800728c */ /* 0x000fe4000bf04100 */
[----:B------:R-:W-:Y:S01]  /*1d60*/  IMAD.U32 R24, RZ, RZ, UR8 ;  /* 0x00000008ff187e24 */ /* 0x000fe2000f8e00ff */
[----:B------:R-:W-:Y:S01]  /*1d70*/  UMOV UR6, UR7 ;  /* 0x0000000700067c82 */ /* 0x000fe20008000000 */
[----:B------:R-:W-:Y:S01]  /*1d80*/  UMOV UR4, URZ ;  /* 0x000000ff00047c82 */ /* 0x000fe20008000000 */
[----:B0-----:R-:W-:Y:S01]  /*1d90*/  LEA.HI.X R3, R0, UR9, R3, 0x3, P0 ;  /* 0x0000000900037c11 */ /* 0x001fe200080f1c03 */
[----:B------:R-:W-:Y:S01]  /*1da0*/  IMAD.U32 R0, RZ, RZ, UR7 ;  /* 0x00000007ff007e24 */ /* 0x000fe2000f8e00ff */
[----:B------:R-:W-:Y:S02]  /*1db0*/  UMOV UR7, UR8 ;  /* 0x0000000800077c82 */ /* 0x000fe40008000000 */
[----:B------:R-:W-:Y:S05]  /*1dc0*/  BRA.U UP0, `(.L_x_75) ;  /* 0x0000000100e07547 */ /* 0x000fea000b800000 */
[----:B------:R-:W0:Y:S01]  /*1dd0*/  LDCU.64 UR8, c[0x0][0x380] ;  /* 0x00007000ff0877ac */ /* 0x000e220008000a00 */
[----:B------:R-:W1:Y:S01]  /*1de0*/  LDCU.64 UR12, c[0x0][0x3b8] ;  /* 0x00007700ff0c77ac */ /* 0x000e620008000a00 */
[----:B------:R-:W-:Y:S01]  /*1df0*/  NOP ;  /* 0x0000000000007918 */ /* 0x000fe20000000000 */
.L_x_76:
[----:B------:R-:W2:Y:S01]  /*1e00*/  S2R R4, SR_TID.X ;  /* 0x0000000000047919 */ /* 0x000ea20000002100 */
[----:B0-----:R-:W-:Y:S01]  /*1e10*/  UMOV UR10, UR8 ;  /* 0x00000008000a7c82 */ /* 0x001fe20008000000 */
[----:B--2---:R-:W-:-:S05]  /*1e20*/  IMAD.SHL.U32 R5, R4, 0x4, RZ ;  /* 0x0000000404057824 */ /* 0x004fca00078e00ff */
[----:B------:R-:W-:-:S05]  /*1e30*/  IADD3 R4, P0, PT, R5, R0, RZ ;  /* 0x0000000005047210 */ /* 0x000fca0007f1e0ff */
[----:B------:R-:W-:Y:S01]  /*1e40*/  IMAD.X R5, RZ, RZ, R24, P0 ;  /* 0x000000ffff057224 */ /* 0x000fe200000e0618 */
[----:B------:R-:W-:-:S04]  /*1e50*/  LEA R18, P0, R4, UR10, 0x3 ;  /* 0x0000000a04127c11 */ /* 0x000fc8000f8018ff */
[----:B------:R-:W-:-:S05]  /*1e60*/  LEA.HI.X R19, R4, UR9, R5, 0x3, P0 ;  /* 0x0000000904137c11 */ /* 0x000fca00080f1c05 */
[----:B------:R-:W2:Y:S04]  /*1e70*/  LDG.E.128.CONSTANT R4, desc[UR14][R18.64] ;  /* 0x0000000e12047981 */ /* 0x000ea8000c1e9d00 */
[----:B------:R-:W3:Y:S04]  /*1e80*/  LDG.E.128.CONSTANT R8, desc[UR14][R18.64+0x10] ;  /* 0x0000100e12087981 */ /* 0x000ee8000c1e9d00 */
[----:B------:R-:W4:Y:S04]  /*1e90*/  LDG.E.128.CONSTANT R12, desc[UR14][R18.64+0x2000] ;  /* 0x0020000e120c7981 */ /* 0x000f28000c1e9d00 */
[----:B------:R-:W5:Y:S01]  /*1ea0*/  LDG.E.128.CONSTANT R20, desc[UR14][R18.64+0x2010] ;  /* 0x0020100e12147981 */ /* 0x000f62000c1e9d00 */
[----:B------:R-:W-:-:S02]  /*1eb0*/  USHF.R.S32.HI UR18, URZ, 0x1f, UR5 ;  /* 0x0000001fff127899 */ /* 0x000fc40008011405 */
[----:B------:R-:W-:Y:S02]  /*1ec0*/  UIADD3 UR6, UP0, UPT, UR5, UR6, URZ ;  /* 0x0000000605067290 */ /* 0x000fe4000ff1e0ff */
[----:B------:R-:W-:Y:S02]  /*1ed0*/  USHF.L.U64.HI UR19, UR5, 0x3, UR18 ;  /* 0x0000000305137899 */ /* 0x000fe40008010212 */
[----:B------:R-:W-:Y:S01]  /*1ee0*/  UIADD3.X UR7, UPT, UPT, UR18, UR7, URZ, UP0, !UPT ;  /* 0x0000000712077290 */ /* 0x000fe200087fe4ff */
[----:B--2---:R-:W-:-:S06]  /*1ef0*/  DSETP.GEU.AND P0, PT, R16, R4, PT ;  /* 0x000000041000722a */ /* 0x004fcc0003f0e000 */
[----:B------:R-:W-:Y:S02]  /*1f00*/  FSEL R4, R4, R16, !P0 ;  /* 0x0000001004047208 */ /* 0x000fe40004000000 */
[----:B------:R-:W-:-:S06]  /*1f10*/  FSEL R5, R5, R17, !P0 ;  /* 0x0000001105057208 */ /* 0x000fcc0004000000 */
[----:B------:R-:W-:-:S06]  /*1f20*/  DSETP.GEU.AND P0, PT, R4, R6, PT ;  /* 0x000000060400722a */ /* 0x000fcc0003f0e000 */
[----:B------:R-:W-:Y:S02]  /*1f30*/  FSEL R4, R6, R4, !P0 ;  /* 0x0000000406047208 */ /* 0x000fe40004000000 */
[----:B------:R-:W-:Y:S01]  /*1f40*/  FSEL R5, R7, R5, !P0 ;  /* 0x0000000507057208 */ /* 0x000fe20004000000 */
[----:B------:R-:W-:Y:S01]  /*1f50*/  IMAD.U32 R7, RZ, RZ, UR5 ;  /* 0x00000005ff077e24 */ /* 0x000fe2000f8e00ff */
[----:B-1----:R-:W-:-:S04]  /*1f60*/  IADD3 R6, P2, PT, -R0, UR12, RZ ;  /* 0x0000000c00067c10 */ /* 0x002fc8000ff5e1ff */
        /* <DEDUP_REMOVED lines=13> */
[----:B------:R-:W-:Y:S02]  /*2040*/  FSEL R4, R20, R4, !P0 ;  /* 0x0000000414047208 */ /* 0x000fe40004000000 */
[----:B------:R-:W-:Y:S02]  /*2050*/  FSEL R5, R21, R5, !P0 ;  /* 0x0000000515057208 */ /* 0x000fe40004000000 */
[----:B------:R-:W-:Y:S02]  /*2060*/  ISETP.GE.U32.AND P0, PT, R6, UR5, PT ;  /* 0x0000000506007c0c */ /* 0x000fe4000bf06070 */
[----:B------:R-:W-:Y:S02]  /*2070*/  IADD3.X R6, PT, PT, ~R24, UR13, RZ, P2, !PT ;  /* 0x0000000d18067c10 */ /* 0x000fe400097fe5ff */
[----:B------:R-:W-:Y:S01]  /*2080*/  LEA R2, P2, R7, R2, 0x3 ;  /* 0x0000000207027211 */ /* 0x000fe200078418ff */
[----:B------:R-:W-:Y:S01]  /*2090*/  DSETP.GEU.AND P1, PT, R4, R22, PT ;  /* 0x000000160400722a */ /* 0x000fe20003f2e000 */
[----:B------:R-:W-:-:S02]  /*20a0*/  ISETP.GE.U32.AND.EX P0, PT, R6, UR18, PT, P0 ;  /* 0x0000001206007c0c */ /* 0x000fc4000bf06100 */
[----:B------:R-:W-:-:S03]  /*20b0*/  IADD3.X R3, PT, PT, R3, UR19, RZ, P2, !PT ;  /* 0x0000001303037c10 */ /* 0x000fc600097fe4ff */
[----:B------:R-:W-:Y:S02]  /*20c0*/  FSEL R16, R22, R4, !P1 ;  /* 0x0000000416107208 */ /* 0x000fe40004800000 */
[----:B------:R-:W-:-:S06]  /*20d0*/  FSEL R17, R23, R5, !P1 ;  /* 0x0000000517117208 */ /* 0x000fcc0004800000 */
[----:B------:R-:W-:Y:S05]  /*20e0*/  @!P0 BRA `(.L_x_74) ;  /* 0x0000000800dc8947 */ /* 0x000fea0003800000 */
[----:B------:R-:W-:Y:S01]  /*20f0*/  IADD3 R0, P0, PT, R0, UR5, RZ ;  /* 0x0000000500007c10 */ /* 0x000fe2000ff1e0ff */
[----:B------:R-:W-:-:S03]  /*2100*/  UIADD3 UR4, UPT, UPT, UR4, 0x1, URZ ;  /* 0x0000000104047890 */ /* 0x000fc6000fffe0ff */
[----:B------:R-:W-:Y:S02]  /*2110*/  IADD3.X R24, PT, PT, R24, UR18, RZ, P0, !PT ;  /* 0x0000001218187c10 */ /* 0x000fe400087fe4ff */
[----:B------:R-:W-:-:S04]  /*2120*/  ISETP.GT.U32.AND P0, PT, R0, UR11, PT ;  /* 0x0000000b00007c0c */ /* 0x000fc8000bf04070 */
[----:B------:R-:W-:-:S13]  /*2130*/  ISETP.GT.U32.AND.EX P0, PT, R24, UR16, PT, P0 ;  /* 0x0000001018007c0c */ /* 0x000fda000bf04100 */
[----:B------:R-:W-:Y:S05]  /*2140*/  @!P0 BRA `(.L_x_76) ;  /* 0xfffffffc002c8947 */ /* 0x000fea000383ffff */
.L_x_75:
[----:B------:R-:W-:-:S04]  /*2150*/  ISETP.GE.U32.AND P0, PT, R0, UR12, PT ;  /* 0x0000000c00007c0c */ /* 0x000fc8000bf06070 */
[----:B------:R-:W-:-:S13]  /*2160*/  ISETP.GE.U32.AND.EX P0, PT, R24, UR13, PT, P0 ;  /* 0x0000000d18007c0c */ /* 0x000fda000bf06100 */
[----:B------:R-:W-:Y:S05]  /*2170*/  @P0 BRA `(.L_x_74) ;  /* 0x0000000800b80947 */ /* 0x000fea0003800000 */
[----:B------:R-:W0:Y:S01]  /*2180*/  S2R R21, SR_TID.X ;  /* 0x0000000000157919 */ /* 0x000e220000002100 */
[----:B------:R-:W-:Y:S01]  /*2190*/  IADD3 R20, PT, PT, -R0, UR12, RZ ;  /* 0x0000000c00147c10 */ /* 0x000fe2000fffe1ff */
[----:B------:R-:W-:Y:S03]  /*21a0*/  BSSY.RECONVERGENT B1, `(.L_x_74) ;  /* 0x00000ab000017945 */ /* 0x000fe60003800200 */
[----:B0-----:R-:W-:-:S13]  /*21b0*/  ISETP.GE.AND P0, PT, R21, R20, PT ;  /* 0x000000141500720c */ /* 0x001fda0003f06270 */
[----:B------:R-:W-:Y:S05]  /*21c0*/  @P0 BRA `(.L_x_77) ;  /* 0x0000000800a00947 */ /* 0x000fea0003800000 */
[----:B------:R-:W0:Y:S01]  /*21d0*/  LDC R5, c[0x0][0x3c0] ;  /* 0x0000f000ff057b82 */ /* 0x000e220000000800 */
[----:B------:R-:W-:Y:S01]  /*21e0*/  LOP3.LUT R0, RZ, R21, RZ, 0x33, !PT ;  /* 0x00000015ff007212 */ /* 0x000fe200078e33ff */
[----:B------:R-:W-:Y:S01]  /*21f0*/  USHF.L.U32 UR8, UR17, 0xb, URZ ;  /* 0x0000000b11087899 */ /* 0x000fe200080006ff */
[----:B------:R-:W-:Y:S03]  /*2200*/  BSSY.RECONVERGENT B2, `(.L_x_78) ;  /* 0x0000017000027945 */ /* 0x000fe60003800200 */
[----:B------:R-:W-:Y:S02]  /*2210*/  VIADD R0, R0, UR12 ;  /* 0x0000000c00007c36 */ /* 0x000fe40008000000 */
[----:B------:R-:W-:-:S03]  /*2220*/  IMAD.U32 R7, RZ, RZ, UR8 ;  /* 0x00000008ff077e24 */ /* 0x000fc6000f8e00ff */
[C---:B------:R-:W-:Y:S02]  /*2230*/  LOP3.LUT R6, R0.reuse, 0x300, RZ, 0xc0, !PT ;  /* 0x0000030000067812 */ /* 0x040fe400078ec0ff */
[----:B------:R-:W-:Y:S02]  /*2240*/  IADD3 R4, PT, PT, R0, -UR5, -R7 ;  /* 0x8000000500047c10 */ /* 0x000fe4000fffe807 */
[----:B------:R-:W-:Y:S02]  /*2250*/  ISETP.NE.AND P1, PT, R6, 0x300, PT ;  /* 0x000003000600780c */ /* 0x000fe40003f25270 */
[----:B------:R-:W-:Y:S01]  /*2260*/  LEA.HI R0, R0, 0x1, RZ, 0x18 ;  /* 0x0000000100007811 */ /* 0x000fe200078fc0ff */
[----:B0-----:R-:W-:-:S04]  /*2270*/  IMAD R5, R5, UR4, RZ ;  /* 0x0000000405057c24 */ /* 0x001fc8000f8e02ff */
[----:B------:R-:W-:-:S05]  /*2280*/  IMAD R4, R5, -0x800, R4 ;  /* 0xfffff80005047824 */ /* 0x000fca00078e0204 */
[----:B------:R-:W-:Y:S01]  /*2290*/  ISETP.GE.U32.AND P0, PT, R4, 0x300, PT ;  /* 0x000003000400780c */ /* 0x000fe20003f06070 */
[----:B------:R-:W-:-:S12]  /*22a0*/  @!P1 BRA `(.L_x_79) ;  /* 0x0000000000309947 */ /* 0x000fd80003800000 */
[----:B------:R-:W-:-:S05]  /*22b0*/  LOP3.LUT R0, R0, 0x3, RZ, 0xc0, !PT ;  /* 0x0000000300007812 */ /* 0x000fca00078ec0ff */
[----:B------:R-:W-:-:S07]  /*22c0*/  IMAD.MOV R0, RZ, RZ, -R0 ;  /* 0x000000ffff007224 */ /* 0x000fce00078e0a00 */
.L_x_80:
[----:B------:R0:W2:Y:S01]  /*22d0*/  LDG.E.64.CONSTANT R4, desc[UR14][R2.64] ;  /* 0x0000000e02047981 */ /* 0x0000a2000c1e9b00 */
[----:B------:R-:W-:Y:S02]  /*22e0*/  VIADD R0, R0, 0x1 ;  /* 0x0000000100007836 */ /* 0x000fe40000000000 */
[----:B------:R-:W-:-:S03]  /*22f0*/  VIADD R21, R21, 0x100 ;  /* 0x0000010015157836 */ /* 0x000fc60000000000 */
[----:B------:R-:W-:Y:S02]  /*2300*/  ISETP.NE.AND P2, PT, R0, RZ, PT ;  /* 0x000000ff0000720c */ /* 0x000fe40003f45270 */
[----:B0-----:R-:W-:-:S05]  /*2310*/  IADD3 R2, P3, PT, R2, 0x800, RZ ;  /* 0x0000080002027810 */ /* 0x001fca0007f7e0ff */
[----:B------:R-:W-:Y:S01]  /*2320*/  IMAD.X R3, RZ, RZ, R3, P3 ;  /* 0x000000ffff037224 */ /* 0x000fe200018e0603 */
[----:B--2---:R-:W-:-:S06]  /*2330*/  DSETP.GEU.AND P1, PT, R16, R4, PT ;  /* 0x000000041000722a */ /* 0x004fcc0003f2e000 */
[----:B------:R-:W-:Y:S02]  /*2340*/  FSEL R16, R4, R16, !P1 ;  /* 0x0000001004107208 */ /* 0x000fe40004800000 */
[----:B------:R-:W-:Y:S01]  /*2350*/  FSEL R17, R5, R17, !P1 ;  /* 0x0000001105117208 */ /* 0x000fe20004800000 */
[----:B------:R-:W-:Y:S06]  /*2360*/  @P2 BRA `(.L_x_80) ;  /* 0xfffffffc00d82947 */ /* 0x000fec000383ffff */
.L_x_79:
[----:B------:R-:W-:Y:S05]  /*2370*/  BSYNC.RECONVERGENT B2 ;  /* 0x0000000000027941 */ /* 0x000fea0003800200 */
.L_x_78:
[----:B------:R-:W-:Y:S05]  /*2380*/  @!P0 BRA `(.L_x_77) ;  /* 0x0000000800308947 */ /* 0x000fea0003800000 */
[----:B------:R-:W-:Y:S01]  /*2390*/  IMAD.IADD R4, R20, 0x1, -R21 ;  /* 0x0000000114047824 */ /* 0x000fe200078e0a15 */
[----:B------:R-:W-:Y:S01]  /*23a0*/  IADD3 R0, P0, PT, R21, UR6, RZ ;  /* 0x0000000615007c10 */ /* 0x000fe2000ff1e0ff */
[----:B------:R-:W-:Y:S03]  /*23b0*/  BSSY.RECONVERGENT B2, `(.L_x_81) ;  /* 0x000004e000027945 */ /* 0x000fe60003800200 */
[----:B------:R-:W-:Y:S01]  /*23c0*/  ISETP.GT.AND P1, PT, R4, 0xc00, PT ;  /* 0x00000c000400780c */ /* 0x000fe20003f24270 */
[----:B------:R-:W-:Y:S01]  /*23d0*/  IMAD.X R3, RZ, RZ, UR7, P0 ;  /* 0x00000007ff037e24 */ /* 0x000fe200080e06ff */
[----:B------:R-:W-:-:S04]  /*23e0*/  LEA R2, P0, R0, UR10, 0x3 ;  /* 0x0000000a00027c11 */ /* 0x000fc8000f8018ff */
[----:B------:R-:W-:Y:S02]  /*23f0*/  LEA.HI.X R3, R0, UR9, R3, 0x3, P0 ;  /* 0x0000000900037c11 */ /* 0x000fe400080f1c03 */
[----:B------:R-:W-:-:S05]  /*2400*/  PLOP3.LUT P0, PT, PT, PT, PT, 0x80, 0x8 ;  /* 0x000000000008781c */ /* 0x000fca0003f0f070 */
[----:B------:R-:W-:Y:S08]  /*2410*/  @!P1 BRA `(.L_x_82) ;  /* 0x00000004001c9947 */ /* 0x000ff00003800000 */
[----:B------:R-:W-:Y:S01]  /*2420*/  PLOP3.LUT P0, PT, PT, PT, PT, 0x8, 0x80 ;  /* 0x000000000080781c */ /* 0x000fe20003f0e170 */
[----:B------:R-:W-:-:S12]  /*2430*/  VIADD R0, R20, 0xfffff400 ;  /* 0xfffff40014007836 */ /* 0x000fd80000000000 */
.L_x_83:
[----:B------:R-:W2:Y:S04]  /*2440*/  LDG.E.64.CONSTANT R18, desc[UR14][R2.64] ;  /* 0x0000000e02127981 */ /* 0x000ea8000c1e9b00 */
[----:B------:R-:W3:Y:S04]  /*2450*/  LDG.E.64.CONSTANT R24, desc[UR14][R2.64+0x800] ;  /* 0x0008000e02187981 */ /* 0x000ee8000c1e9b00 */
[----:B------:R-:W4:Y:S04]  /*2460*/  LDG.E.64.CONSTANT R22, desc[UR14][R2.64+0x1000] ;  /* 0x0010000e02167981 */ /* 0x000f28000c1e9b00 */
[----:B------:R-:W5:Y:S04]  /*2470*/  LDG.E.64.CONSTANT R4, desc[UR14][R2.64+0x1800] ;  /* 0x0018000e02047981 */ /* 0x000f68000c1e9b00 */
[----:B------:R-:W5:Y:S04]  /*2480*/  LDG.E.64.CONSTANT R6, desc[UR14][R2.64+0x2000] ;  /* 0x0020000e02067981 */ /* 0x000f68000c1e9b00 */
[----:B------:R-:W5:Y:S04]  /*2490*/  LDG.E.64.CONSTANT R8, desc[UR14][R2.64+0x2800] ;  /* 0x0028000e02087981 */ /* 0x000f68000c1e9b00 */
[----:B------:R-:W5:Y:S04]  /*24a0*/  LDG.E.64.CONSTANT R10, desc[UR14][R2.64+0x3000] ;  /* 0x0030000e020a7981 */ /* 0x000f68000c1e9b00 */
[----:B------:R-:W5:Y:S04]  /*24b0*/  LDG.E.64.CONSTANT R12, desc[UR14][R2.64+0x3800] ;  /* 0x0038000e020c7981 */ /* 0x000f68000c1e9b00 */
[----:B------:R-:W5:Y:S01]  /*24c0*/  LDG.E.64.CONSTANT R14, desc[UR14][R2.64+0x4000] ;  /* 0x0040000e020e7981 */ /* 0x000f62000c1e9b00 */
[----:B--2---:R-:W-:-:S06]  /*24d0*/  DSETP.GEU.AND P1, PT, R16, R18, PT ;  /* 0x000000121000722a */ /* 0x004fcc0003f2e000 */
        /* <DEDUP_REMOVED lines=11> */
[----:B-----5:R-:W-:-:S06]  /*2590*/  DSETP.GEU.AND P1, PT, R24, R4, PT ;  /* 0x000000041800722a */ /* 0x020fcc0003f2e000 */
[----:B------:R-:W-:Y:S02]  /*25a0*/  FSEL R24, R4, R24, !P1 ;  /* 0x0000001804187208 */ /* 0x000fe40004800000 */
[----:B------:R-:W-:Y:S02]  /*25b0*/  FSEL R25, R5, R25, !P1 ;  /* 0x0000001905197208 */ /* 0x000fe40004800000 */
[----:B------:R-:W5:Y:S04]  /*25c0*/  LDG.E.64.CONSTANT R4, desc[UR14][R2.64+0x6000] ;  /* 0x0060000e02047981 */ /* 0x000f68000c1e9b00 */
[----:B------:R-:W-:-:S06]  /*25d0*/  DSETP.GEU.AND P1, PT, R24, R6, PT ;  /* 0x000000061800722a */ /* 0x000fcc0003f2e000 */
        /* <DEDUP_REMOVED lines=10> */
[----:B------:R0:W5:Y:S04]  /*2680*/  LDG.E.64.CONSTANT R10, desc[UR14][R2.64+0x7800] ;  /* 0x0078000e020a7981 */ /* 0x000168000c1e9b00 */
[----:B------:R-:W-:-:S06]  /*2690*/  DSETP.GEU.AND P1, PT, R24, R12, PT ;  /* 0x0000000c1800722a */ /* 0x000fcc0003f2e000 */
[----:B------:R-:W-:Y:S02]  /*26a0*/  FSEL R12, R12, R24, !P1 ;  /* 0x000000180c0c7208 */ /* 0x000fe40004800000 */
[----:B------:R-:W-:-:S06]  /*26b0*/  FSEL R13, R13, R25, !P1 ;  /* 0x000000190d0d7208 */ /* 0x000fcc0004800000 */
[----:B------:R-:W-:-:S06]  /*26c0*/  DSETP.GEU.AND P1, PT, R12, R14, PT ;  /* 0x0000000e0c00722a */ /* 0x000fcc0003f2e000 */
[----:B------:R-:W-:Y:S02]  /*26d0*/  FSEL R12, R14, R12, !P1 ;  /* 0x0000000c0e0c7208 */ /* 0x000fe40004800000 */
[----:B------:R-:W-:Y:S01]  /*26e0*/  FSEL R13, R15, R13, !P1 ;  /* 0x0000000d0f0d7208 */ /* 0x000fe20004800000 */
[----:B------:R-:W-:-:S05]  /*26f0*/  VIADD R21, R21, 0x1000 ;  /* 0x0000100015157836 */ /* 0x000fca0000000000 */
[----:B------:R-:W-:Y:S02]  /*2700*/  ISETP.GE.AND P2, PT, R21, R0, PT ;  /* 0x000000001500720c */ /* 0x000fe40003f46270 */
[----:B0-----:R-:W-:-:S05]  /*2710*/  IADD3 R2, P3, PT, R2, 0x8000, RZ ;  /* 0x0000800002027810 */ /* 0x001fca0007f7e0ff */
[----:B------:R-:W-:Y:S01]  /*2720*/  IMAD.X R3, RZ, RZ, R3, P3 ;  /* 0x000000ffff037224 */ /* 0x000fe200018e0603 */
        /* <DEDUP_REMOVED lines=22> */
.L_x_82:
[----:B------:R-:W-:Y:S05]  /*2890*/  BSYNC.RECONVERGENT B2 ;  /* 0x0000000000027941 */ /* 0x000fea0003800200 */
.L_x_81:
[----:B------:R-:W-:Y:S01]  /*28a0*/  IMAD.IADD R0, R20, 0x1, -R21 ;  /* 0x0000000114007824 */ /* 0x000fe200078e0a15 */
[----:B------:R-:W-:Y:S04]  /*28b0*/  BSSY.RECONVERGENT B2, `(.L_x_84) ;  /* 0x0000027000027945 */ /* 0x000fe80003800200 */
[----:B------:R-:W-:-:S13]  /*28c0*/  ISETP.GT.AND P1, PT, R0, 0x400, PT ;  /* 0x000004000000780c */ /* 0x000fda0003f24270 */
[----:B------:R-:W-:Y:S05]  /*28d0*/  @!P1 BRA `(.L_x_85) ;  /* 0x0000000000909947 */ /* 0x000fea0003800000 */
[----:B------:R-:W2:Y:S04]  /*28e0*/  LDG.E.64.CONSTANT R14, desc[UR14][R2.64] ;  /* 0x0000000e020e7981 */ /* 0x000ea8000c1e9b00 */
[----:B------:R-:W3:Y:S04]  /*28f0*/  LDG.E.64.CONSTANT R18, desc[UR14][R2.64+0x800] ;  /* 0x0008000e02127981 */ /* 0x000ee8000c1e9b00 */
[----:B------:R-:W4:Y:S04]  /*2900*/  LDG.E.64.CONSTANT R22, desc[UR14][R2.64+0x1000] ;  /* 0x0010000e02167981 */ /* 0x000f28000c1e9b00 */
[----:B------:R-:W5:Y:S04]  /*2910*/  LDG.E.64.CONSTANT R12, desc[UR14][R2.64+0x1800] ;  /* 0x0018000e020c7981 */ /* 0x000f68000c1e9b00 */
[----:B------:R-:W5:Y:S04]  /*2920*/  LDG.E.64.CONSTANT R10, desc[UR14][R2.64+0x2000] ;  /* 0x0020000e020a7981 */ /* 0x000f68000c1e9b00 */
[----:B------:R-:W5:Y:S04]  /*2930*/  LDG.E.64.CONSTANT R8, desc[UR14][R2.64+0x2800] ;  /* 0x0028000e02087981 */ /* 0x000f68000c1e9b00 */
[----:B------:R-:W5:Y:S04]  /*2940*/  LDG.E.64.CONSTANT R6, desc[UR14][R2.64+0x3000] ;  /* 0x0030000e02067981 */ /* 0x000f68000c1e9b00 */
[----:B------:R0:W5:Y:S01]  /*2950*/  LDG.E.64.CONSTANT R4, desc[UR14][R2.64+0x3800] ;  /* 0x0038000e02047981 */ /* 0x000162000c1e9b00 */
[----:B------:R-:W-:Y:S01]  /*2960*/  VIADD R21, R21, 0x800 ;  /* 0x0000080015157836 */ /* 0x000fe20000000000 */
        /* <DEDUP_REMOVED lines=27> */
.L_x_85:
[----:B------:R-:W-:Y:S05]  /*2b20*/  BSYNC.RECONVERGENT B2 ;  /* 0x0000000000027941 */ /* 0x000fea0003800200 */
.L_x_84:
[----:B------:R-:W-:-:S13]  /*2b30*/  ISETP.LT.OR P0, PT, R21, R20, P0 ;  /* 0x000000141500720c */ /* 0x000fda0000701670 */
[----:B------:R-:W-:Y:S05]  /*2b40*/  @!P0 BRA `(.L_x_77) ;  /* 0x0000000000408947 */ /* 0x000fea0003800000 */
[----:B------:R-:W2:Y:S04]  /*2b50*/  LDG.E.64.CONSTANT R4, desc[UR14][R2.64] ;  /* 0x0000000e02047981 */ /* 0x000ea8000c1e9b00 */
[----:B------:R-:W3:Y:S04]  /*2b60*/  LDG.E.64.CONSTANT R6, desc[UR14][R2.64+0x800] ;  /* 0x0008000e02067981 */ /* 0x000ee8000c1e9b00 */
[----:B------:R-:W4:Y:S04]  /*2b70*/  LDG.E.64.CONSTANT R8, desc[UR14][R2.64+0x1000] ;  /* 0x0010000e02087981 */ /* 0x000f28000c1e9b00 */
[----:B------:R-:W5:Y:S01]  /*2b80*/  LDG.E.64.CONSTANT R10, desc[UR14][R2.64+0x1800] ;  /* 0x0018000e020a7981 */ /* 0x000f62000c1e9b00 */
        /* <DEDUP_REMOVED lines=11> */
[----:B------:R-:W-:-:S07]  /*2c40*/  FSEL R17, R11, R5, !P0 ;  /* 0x000000050b117208 */ /* 0x000fce0004000000 */
.L_x_77:
[----:B------:R-:W-:Y:S05]  /*2c50*/  BSYNC.RECONVERGENT B1 ;  /* 0x0000000000017941 */ /* 0x000fea0003800200 */
.L_x_74:
[----:B------:R-:W0:Y:S01]  /*2c60*/  S2R R6, SR_LANEID ;  /* 0x0000000000067919 */ /* 0x000e220000000000 */
[----:B------:R-:W-:Y:S04]  /*2c70*/  SHFL.DOWN PT, R2, R16, 0x1, 0x1f ;  /* 0x08201f0010027f89 */ /* 0x000fe800000e0000 */
[----:B------:R-:W1:Y:S01]  /*2c80*/  SHFL.DOWN PT, R3, R17, 0x1, 0x1f ;  /* 0x08201f0011037f89 */ /* 0x000e6200000e0000 */
[----:B------:R-:W2:Y:S01]  /*2c90*/  S2R R9, SR_TID.X ;  /* 0x0000000000097919 */ /* 0x000ea20000002100 */
        /* <DEDUP_REMOVED lines=10> */
[----:B------:R-:W-:-:S02]  /*2d40*/  @!P2 MOV R7, 0x400 ;  /* 0x000004000007a802 */ /* 0x000fc40000000f00 */
[----:B------:R-:W0:Y:S01]  /*2d50*/  SHFL.DOWN PT, R3, R5, 0x2, 0x1f ;  /* 0x08401f0005037f89 */ /* 0x000e2200000e0000 */
[----:B------:R-:W1:Y:S02]  /*2d60*/  @!P2 S2R R8, SR_CgaCtaId ;  /* 0x000000000008a919 */ /* 0x000e640000008800 */
[----:B0-----:R-:W-:-:S06]  /*2d70*/  DSETP.GEU.AND P0, PT, R4, R2, PT ;  /* 0x000000020400722a */ /* 0x001fcc0003f0e000 */
[----:B------:R-:W-:Y:S02]  /*2d80*/  @!P1 FSEL R0, R2, R0, !P0 ;  /* 0x0000000002009208 */ /* 0x000fe40004000000 */
[----:B------:R-:W-:Y:S02]  /*2d90*/  @!P1 FSEL R5, R3, R5, !P0 ;  /* 0x0000000503059208 */ /* 0x000fe40004000000 */
[----:B------:R-:W-:Y:S01]  /*2da0*/  ISETP.GT.AND P1, PT, R6, 0x1b, PT ;  /* 0x0000001b0600780c */ /* 0x000fe20003f24270 */
[----:B------:R-:W-:Y:S01]  /*2db0*/  SHFL.DOWN PT, R2, R0, 0x4, 0x1f ;  /* 0x08801f0000027f89 */ /* 0x000fe200000e0000 */
[----:B------:R-:W-:Y:S01]  /*2dc0*/  IMAD.MOV.U32 R4, RZ, RZ, R0 ;  /* 0x000000ffff047224 */ /* 0x000fe200078e0000 */
[----:B-1----:R-:W-:Y:S02]  /*2dd0*/  @!P2 LEA R7, R8, R7, 0x18 ;  /* 0x000000070807a211 */ /* 0x002fe400078ec0ff */
[----:B------:R-:W0:Y:S03]  /*2de0*/  SHFL.DOWN PT, R3, R5, 0x4, 0x1f ;  /* 0x08801f0005037f89 */ /* 0x000e2600000e0000 */
[----:B0-----:R-:W-:-:S06]  /*2df0*/  DSETP.GEU.AND P0, PT, R4, R2, PT ;  /* 0x000000020400722a */ /* 0x001fcc0003f0e000 */
[----:B------:R-:W-:Y:S02]  /*2e00*/  @!P1 FSEL R0, R2, R0, !P0 ;  /* 0x0000000002009208 */ /* 0x000fe40004000000 */
[----:B------:R-:W-:Y:S02]  /*2e10*/  @!P1 FSEL R5, R3, R5, !P0 ;  /* 0x0000000503059208 */ /* 0x000fe40004000000 */
[----:B------:R-:W-:Y:S01]  /*2e20*/  ISETP.GT.AND P1, PT, R6, 0x17, PT ;  /* 0x000000170600780c */ /* 0x000fe20003f24270 */
[----:B------:R-:W-:Y:S01]  /*2e30*/  SHFL.DOWN PT, R2, R0, 0x8, 0x1f ;  /* 0x09001f0000027f89 */ /* 0x000fe200000e0000 */
[----:B------:R-:W-:-:S03]  /*2e40*/  IMAD.MOV.U32 R4, RZ, RZ, R0 ;  /* 0x000000ffff047224 */ /* 0x000fc600078e0000 */
        /* <DEDUP_REMOVED lines=8> */
[----:B0-----:R-:W-:Y:S01]  /*2ed0*/  DSETP.GEU.AND P0, PT, R4, R2, PT ;  /* 0x000000020400722a */ /* 0x001fe20003f0e000 */
[----:B--2---:R-:W-:-:S05]  /*2ee0*/  @!P2 SHF.R.U32.HI R4, RZ, 0x2, R9 ;  /* 0x00000002ff04a819 */ /* 0x004fca0000011609 */
[----:B------:R-:W-:Y:S02]  /*2ef0*/  FSEL R2, R2, R0, !P0 ;  /* 0x0000000002027208 */ /* 0x000fe40004000000 */
[----:B------:R-:W-:Y:S02]  /*2f00*/  FSEL R3, R3, R5, !P0 ;  /* 0x0000000503037208 */ /* 0x000fe40004000000 */
[----:B------:R-:W-:Y:S02]  /*2f10*/  ISETP.NE.AND P0, PT, R9, RZ, PT ;  /* 0x000000ff0900720c */ /* 0x000fe40003f05270 */
[----:B------:R-:W-:Y:S02]  /*2f20*/  @!P2 LOP3.LUT R4, R4, 0xf8, RZ, 0xc0, !PT ;  /* 0x000000f80404a812 */ /* 0x000fe400078ec0ff */
[----:B------:R-:W-:Y:S02]  /*2f30*/  FSEL R0, R0, R2, P1 ;  /* 0x0000000200007208 */ /* 0x000fe40000800000 */
[----:B------:R-:W-:Y:S01]  /*2f40*/  FSEL R5, R5, R3, P1 ;  /* 0x0000000305057208 */ /* 0x000fe20000800000 */
[----:B------:R-:W-:-:S05]  /*2f50*/  @!P2 IMAD.IADD R7, R4, 0x1, R7 ;  /* 0x000000010407a824 */ /* 0x000fca00078e0207 */
[----:B------:R0:W-:Y:S02]  /*2f60*/  @!P2 STS.64 [R7+0x8], R2 ;  /* 0x000008020700a388 */ /* 0x0001e40000000a00 */
[----:B0-----:R-:W-:Y:S02]  /*2f70*/  IMAD.MOV.U32 R2, RZ, RZ, R0 ;  /* 0x000000ffff027224 */ /* 0x001fe400078e0000 */
[----:B------:R-:W-:Y:S01]  /*2f80*/  IMAD.MOV.U32 R3, RZ, RZ, R5 ;  /* 0x000000ffff037224 */ /* 0x000fe200078e0005 */
[----:B------:R-:W-:Y:S06]  /*2f90*/  BAR.SYNC.DEFER_BLOCKING 0x0 ;  /* 0x0000000000007b1d */ /* 0x000fec0000010000 */
[----:B------:R-:W-:Y:S05]  /*2fa0*/  @P0 BRA `(.L_x_73) ;  /* 0x0000003000c00947 */ /* 0x000fea0003800000 */
[----:B------:R-:W0:Y:S01]  /*2fb0*/  S2UR UR5, SR_CgaCtaId ;  /* 0x00000000000579c3 */ /* 0x000e220000008800 */
[----:B------:R-:W-:Y:S02]  /*2fc0*/  UMOV UR4, 0x400 ;  /* 0x0000040000047882 */ /* 0x000fe40000000000 */
[----:B0-----:R-:W-:-:S09]  /*2fd0*/  ULEA UR4, UR5, UR4, 0x18 ;  /* 0x0000000405047291 */ /* 0x001fd2000f8ec0ff */
[----:B------:R-:W0:Y:S04]  /*2fe0*/  LDS.128 R12, [UR4+0x10] ;  /* 0x00001004ff0c7984 */ /* 0x000e280008000c00 */
[----:B------:R-:W1:Y:S04]  /*2ff0*/  LDS.128 R4, [UR4+0x20] ;  /* 0x00002004ff047984 */ /* 0x000e680008000c00 */
        /* <DEDUP_REMOVED lines=24> */
.L_x_58:
[----:B------:R-:W0:Y:S01]  /*3180*/  LDCU.64 UR12, c[0x0][0x3b8] ;  /* 0x00007700ff0c77ac */ /* 0x000e220008000a00 */
[----:B------:R-:W-:-:S04]  /*3190*/  USHF.L.U32 UR6, UR17, 0xb, URZ ;  /* 0x0000000b11067899 */ /* 0x000fc800080006ff */
        /* <DEDUP_REMOVED lines=15> */
[----:B0-----:R-:W-:-:S05]  /*3290*/  IMAD.WIDE.U32 R2, R5, 0x8, R2 ;  /* 0x0000000805027825 */ /* 0x001fca00078e0002 */
[----:B------:R0:W5:Y:S01]  /*32a0*/  LDG.E.64.CONSTANT R8, desc[UR14][R2.64] ;  /* 0x0000000e02087981 */ /* 0x000162000c1e9b00 */
[----:B------:R-:W-:-:S07]  /*32b0*/  VIADD R25, R0, 0x100 ;  /* 0x0000010000197836 */ /* 0x000fce0000000000 */
.L_x_88:
[----:B------:R-:W-:Y:S05]  /*32c0*/  BSYNC.RECONVERGENT B1 ;  /* 0x0000000000017941 */ /* 0x000fea0003800200 */
.L_x_87:
[----:B------:R-:W-:Y:S01]  /*32d0*/  ISETP.GE.AND P0, PT, R25, UR7, PT ;  /* 0x0000000719007c0c */ /* 0x000fe2000bf06270 */
[----:B------:R-:W-:-:S12]  /*32e0*/  BSSY.RECONVERGENT B1, `(.L_x_89) ;  /* 0x00000c7000017945 */ /* 0x000fd80003800200 */
[----:B------:R-:W-:Y:S05]  /*32f0*/  @P0 BRA `(.L_x_90) ;  /* 0x0000000c00140947 */ /* 0x000fea0003800000 */
[----:B0-----:R-:W-:Y:S01]  /*3300*/  LOP3.LUT R2, RZ, R25, RZ, 0x33, !PT ;  /* 0x00000019ff027212 */ /* 0x001fe200078e33ff */
        /* <DEDUP_REMOVED lines=15> */
.L_x_93:
        /* <DEDUP_REMOVED lines=12> */
.L_x_92:
[----:B------:R-:W-:Y:S05]  /*34c0*/  BSYNC.RECONVERGENT B2 ;  /* 0x0000000000027941 */ /* 0x000fea0003800200 */
.L_x_91:
        /* <DEDUP_REMOVED lines=9> */
.L_x_96:
        /* <DEDUP_REMOVED lines=86> */
.L_x_95:
[----:B------:R-:W-:Y:S05]  /*3ac0*/  BSYNC.RECONVERGENT B2 ;  /* 0x0000000000027941 */ /* 0x000fea0003800200 */
.L_x_94:
        /* <DEDUP_REMOVED lines=48> */
.L_x_98:
[----:B------:R-:W-:Y:S05]  /*3dd0*/  BSYNC.RECONVERGENT B2 ;  /* 0x0000000000027941 */ /* 0x000fea0003800200 */
.L_x_97:
        /* <DEDUP_REMOVED lines=23> */
.L_x_90:
[----:B------:R-:W-:Y:S05]  /*3f50*/  BSYNC.RECONVERGENT B1 ;  /* 0x0000000000017941 */ /* 0x000fea0003800200 */
.L_x_89:
[----:B------:R-:W-:-:S09]  /*3f60*/  UISETP.GE.AND UP0, UPT, UR7, 0x100, UPT ;  /* 0x000001000700788c */ /* 0x000fd2000bf06270 */
[----:B------:R-:W-:Y:S05]  /*3f70*/  BRA.U !UP0, `(.L_x_99) ;  /* 0x00000005082c7547 */ /* 0x000fea000b800000 */
[----:B------:R-:W1:Y:S01]  /*3f80*/  S2R R7, SR_LANEID ;  /* 0x0000000000077919 */ /* 0x000e620000000000 */
[----:B0----5:R-:W-:Y:S04]  /*3f90*/  SHFL.DOWN PT, R2, R8, 0x1, 0x1f ;  /* 0x08201f0008027f89 */ /* 0x021fe800000e0000 */
[----:B------:R-:W0:Y:S02]  /*3fa0*/  SHFL.DOWN PT, R3, R9, 0x1, 0x1f ;  /* 0x08201f0009037f89 */ /* 0x000e2400000e0000 */
[----:B0-----:R-:W-:Y:S01]  /*3fb0*/  DSETP.GEU.AND P0, PT, R8, R2, PT ;  /* 0x000000020800722a */ /* 0x001fe20003f0e000 */
[C---:B-1----:R-:W-:Y:S02]  /*3fc0*/  ISETP.GT.AND P1, PT, R7.reuse, 0x1e, PT ;  /* 0x0000001e0700780c */ /* 0x042fe40003f24270 */
        /* <DEDUP_REMOVED lines=44> */
[----:B------:R-:W1:Y:S04]  /*4290*/  LDS.128 R12, [UR4+0x10] ;  /* 0x00001004ff0c7984 */ /* 0x000e680008000c00 */
[----:B0-----:R-:W0:Y:S04]  /*42a0*/  LDS.128 R4, [UR4+0x20] ;  /* 0x00002004ff047984 */ /* 0x001e280008000c00 */
[----:B------:R-:W2:Y:S01]  /*42b0*/  LDS.128 R8, [UR4+0x30] ;  /* 0x00003004ff087984 */ /* 0x000ea20008000c00 */
[----:B-1----:R-:W-:-:S06]  /*42c0*/  DSETP.GEU.AND P1, PT, R2, R12, PT ;  /* 0x0000000c0200722a */ /* 0x002fcc0003f2e000 */
[----:B------:R-:W-:Y:S02]  /*42d0*/  FSEL R2, R12, R2, !P1 ;  /* 0x000000020c027208 */ /* 0x000fe40004800000 */
[----:B------:R-:W-:-:S06]  /*42e0*/  FSEL R3, R13, R3, !P1 ;  /* 0x000000030d037208 */ /* 0x000fcc0004800000 */
[----:B------:R-:W-:-:S06]  /*42f0*/  DSETP.GEU.AND P1, PT, R2, R14, PT ;  /* 0x0000000e0200722a */ /* 0x000fcc0003f2e000 */
[----:B------:R-:W-:Y:S02]  /*4300*/  FSEL R2, R14, R2, !P1 ;  /* 0x000000020e027208 */ /* 0x000fe40004800000 */
[----:B------:R-:W-:-:S06]  /*4310*/  FSEL R3, R15, R3, !P1 ;  /* 0x000000030f037208 */ /* 0x000fcc0004800000 */
[----:B0-----:R-:W-:-:S06]  /*4320*/  DSETP.GEU.AND P1, PT, R2, R4, PT ;  /* 0x000000040200722a */ /* 0x001fcc0003f2e000 */
        /* <DEDUP_REMOVED lines=16> */
.L_x_99:
[----:B0-----:R-:W-:Y:S01]  /*4430*/  LOP3.LUT R2, R0, 0x3e0, RZ, 0xc0, !PT ;  /* 0x000003e000027812 */ /* 0x001fe200078ec0ff */
        /* <DEDUP_REMOVED lines=35> */
[----:B------:R-:W-:Y:S01]  /*4670*/  VIADD R10, R10, 0x10 ;  /* 0x000000100a0a7836 */ /* 0x000fe20000000000 */
[----:B------:R-:W0:Y:S11]  /*4680*/  SHFL.DOWN PT, R7, R5, 0x8, R3 ;  /* 0x0900000005077989 */ /* 0x000e3600000e0003 */
[----:B------:R-:W1:Y:S01]  /*4690*/  @!P0 S2R R9, SR_CgaCtaId ;  /* 0x0000000000098919 */ /* 0x000e620000008800 */
[----:B------:R-:W-:Y:S01]  /*46a0*/  @!P0 MOV R8, 0x400 ;  /* 0x0000040000088802 */ /* 0x000fe20000000f00 */
[----:B0-----:R-:W-:Y:S01]  /*46b0*/  DSETP.GEU.AND P1, PT, R4, R6, PT ;  /* 0x000000060400722a */ /* 0x001fe20003f2e000 */
[----:B------:R-:W-:-:S05]  /*46c0*/  @!P0 SHF.R.U32.HI R4, RZ, 0x2, R0 ;  /* 0x00000002ff048819 */ /* 0x000fca0000011600 */
[----:B------:R-:W-:Y:S02]  /*46d0*/  @!P2 FSEL R2, R6, R2, !P1 ;  /* 0x000000020602a208 */ /* 0x000fe40004800000 */
[----:B------:R-:W-:Y:S02]  /*46e0*/  @!P2 FSEL R5, R7, R5, !P1 ;  /* 0x000000050705a208 */ /* 0x000fe40004800000 */
[----:B------:R-:W-:Y:S01]  /*46f0*/  ISETP.GT.AND P2, PT, R10, R3, PT ;  /* 0x000000030a00720c */ /* 0x000fe20003f44270 */
[----:B------:R-:W-:Y:S01]  /*4700*/  SHFL.DOWN PT, R6, R2, 0x10, R3 ;  /* 0x0a00000002067989 */ /* 0x000fe200000e0003 */
[----:B------:R-:W-:-:S03]  /*4710*/  @!P0 LOP3.LUT R4, R4, 0xf8, RZ, 0xc0, !PT ;  /* 0x000000f804048812 */ /* 0x000fc600078ec0ff */
[----:B------:R0:W2:Y:S01]  /*4720*/  SHFL.DOWN PT, R7, R5, 0x10, R3 ;  /* 0x0a00000005077989 */ /* 0x0000a200000e0003 */
        /* <DEDUP_REMOVED lines=10> */
[----:B0-----:R-:W-:Y:S05]  /*47d0*/  @P0 BRA `(.L_x_73) ;  /* 0x0000001800b40947 */ /* 0x001fea0003800000 */
        /* <DEDUP_REMOVED lines=59> */
.L_x_86:
[----:B------:R-:W0:Y:S01]  /*4b90*/  S2R R0, SR_TID.X ;  /* 0x0000000000007919 */ /* 0x000e220000002100 */
[----:B------:R-:W1:Y:S01]  /*4ba0*/  LDC.64 R2, c[0x0][0x380] ;  /* 0x0000e000ff027b82 */ /* 0x000e620000000a00 */
[----:B0-----:R-:W-:-:S04]  /*4bb0*/  VIADD R17, R0, UR6 ;  /* 0x0000000600117c36 */ /* 0x001fc80008000000 */
[----:B-1----:R-:W-:-:S05]  /*4bc0*/  IMAD.WIDE.U32 R16, R17, 0x8, R2 ;  /* 0x0000000811107825 */ /* 0x002fca00078e0002 */
        /* <DEDUP_REMOVED lines=8> */
[----:B------:R-:W-:-:S02]  /*4c50*/  USHF.R.S32.HI UR7, URZ, 0x1f, UR5 ;  /* 0x0000001fff077899 */ /* 0x000fc40008011405 */
        /* <DEDUP_REMOVED lines=29> */
[----:B------:R-:W-:Y:S01]  /*4e30*/  UIADD3.X UR21, UPT, UPT, UR13, -0x1, URZ, UP1, !UPT ;  /* 0xffffffff0d157890 */ /* 0x000fe20008ffe4ff */
[----:B------:R-:W-:Y:S01]  /*4e40*/  LEA R2, P1, R0, UR10, 0x3 ;  /* 0x0000000a00027c11 */ /* 0x000fe2000f8218ff */
[----:B------:R-:W-:-:S02]  /*4e50*/  UISETP.GT.U32.AND UP0, UPT, UR6, UR20, UPT ;  /* 0x000000140600728c */ /* 0x000fc4000bf04070 */
[----:B------:R-:W-:Y:S01]  /*4e60*/  IMAD.X R3, RZ, RZ, UR7, P0 ;  /* 0x00000007ff037e24 */ /* 0x000fe200080e06ff */
[----:B------:R-:W-:Y:S01]  /*4e70*/  UMOV UR4, URZ ;  /* 0x000000ff00047c82 */ /* 0x000fe20008000000 */
[----:B------:R-:W-:Y:S01]  /*4e80*/  UISETP.GT.U32.AND.EX UP0, UPT, UR7, UR21, UPT, UP0 ;  /* 0x000000150700728c */ /* 0x000fe2000bf04100 */
[----:B------:R-:W-:Y:S01]  /*4e90*/  UMOV UR8, UR6 ;  /* 0x0000000600087c82 */ /* 0x000fe20008000000 */
[----:B------:R-:W-:Y:S01]  /*4ea0*/  UMOV UR9, UR7 ;  /* 0x0000000700097c82 */ /* 0x000fe20008000000 */
[----:B0-----:R-:W-:-:S06]  /*4eb0*/  LEA.HI.X R3, R0, UR11, R3, 0x3, P1 ;  /* 0x0000000b00037c11 */ /* 0x001fcc00088f1c03 */
[----:B------:R-:W-:Y:S05]  /*4ec0*/  BRA.U UP0, `(.L_x_101) ;  /* 0x0000000100ec7547 */ /* 0x000fea000b800000 */
[----:B------:R-:W0:Y:S01]  /*4ed0*/  LDCU.64 UR10, c[0x0][0x380] ;  /* 0x00007000ff0a77ac */ /* 0x000e220008000a00 */
[----:B------:R-:W1:Y:S01]  /*4ee0*/  LDCU.64 UR12, c[0x0][0x3b8] ;  /* 0x00007700ff0c77ac */ /* 0x000e620008000a00 */
[----:B------:R-:W-:Y:S01]  /*4ef0*/  NOP ;  /* 0x0000000000007918 */ /* 0x000fe20000000000 */
.L_x_102:
[----:B------:R-:W2:Y:S02]  /*4f00*/  S2R R0, SR_TID.X ;  /* 0x0000000000007919 */ /* 0x000ea40000002100 */
[----:B--2---:R-:W-:-:S05]  /*4f10*/  IADD3 R0, P0, PT, R0, UR6, RZ ;  /* 0x0000000600007c10 */ /* 0x004fca000ff1e0ff */
[----:B------:R-:W-:Y:S01]  /*4f20*/  IMAD.X R5, RZ, RZ, UR7, P0 ;  /* 0x00000007ff057e24 */ /* 0x000fe200080e06ff */
[----:B0-----:R-:W-:-:S04]  /*4f30*/  LEA R14, P0, R0, UR10, 0x3 ;  /* 0x0000000a000e7c11 */ /* 0x001fc8000f8018ff */
[----:B------:R-:W-:-:S05]  /*4f40*/  LEA.HI.X R15, R0, UR11, R5, 0x3, P0 ;  /* 0x0000000b000f7c11 */ /* 0x000fca00080f1c05 */
[----:B------:R-:W2:Y:S04]  /*4f50*/  LDG.E.64.CONSTANT R16, desc[UR14][R14.64] ;  /* 0x0000000e0e107981 */ /* 0x000ea8000c1e9b00 */
[----:B------:R-:W3:Y:S04]  /*4f60*/  LDG.E.64.CONSTANT R20, desc[UR14][R14.64+0x800] ;  /* 0x0008000e0e147981 */ /* 0x000ee8000c1e9b00 */
[----:B------:R-:W4:Y:S04]  /*4f70*/  LDG.E.64.CONSTANT R22, desc[UR14][R14.64+0x1000] ;  /* 0x0010000e0e167981 */ /* 0x000f28000c1e9b00 */
[----:B------:R-:W5:Y:S04]  /*4f80*/  LDG.E.64.CONSTANT R10, desc[UR14][R14.64+0x1800] ;  /* 0x0018000e0e0a7981 */ /* 0x000f68000c1e9b00 */
[----:B------:R-:W5:Y:S04]  /*4f90*/  LDG.E.64.CONSTANT R8, desc[UR14][R14.64+0x2000] ;  /* 0x0020000e0e087981 */ /* 0x000f68000c1e9b00 */
[----:B------:R-:W5:Y:S04]  /*4fa0*/  LDG.E.64.CONSTANT R6, desc[UR14][R14.64+0x2800] ;  /* 0x0028000e0e067981 */ /* 0x000f68000c1e9b00 */
[----:B------:R-:W5:Y:S04]  /*4fb0*/  LDG.E.64.CONSTANT R4, desc[UR14][R14.64+0x3000] ;  /* 0x0030000e0e047981 */ /* 0x000f68000c1e9b00 */
[----:B------:R-:W5:Y:S01]  /*4fc0*/  LDG.E.64.CONSTANT R12, desc[UR14][R14.64+0x3800] ;  /* 0x0038000e0e0c7981 */ /* 0x000f62000c1e9b00 */
[----:B-1----:R-:W-:Y:S01]  /*4fd0*/  UIADD3 UR18, UP0, UPT, -UR6, UR12, URZ ;  /* 0x0000000c06127290 */ /* 0x002fe2000ff1e1ff */
[----:B------:R-:W-:Y:S01]  /*4fe0*/  IMAD.U32 R0, RZ, RZ, UR5 ;  /* 0x00000005ff007e24 */ /* 0x000fe2000f8e00ff */
[----:B------:R-:W-:-:S02]  /*4ff0*/  USHF.R.S32.HI UR16, URZ, 0x1f, UR5 ;  /* 0x0000001fff107899 */ /* 0x000fc40008011405 */
[----:B------:R-:W-:Y:S02]  /*5000*/  UIADD3.X UR19, UPT, UPT, ~UR7, UR13, URZ, UP0, !UPT ;  /* 0x0000000d07137290 */ /* 0x000fe400087fe5ff */
[----:B------:R-:W-:Y:S02]  /*5010*/  UISETP.GE.U32.AND UP0, UPT, UR18, UR5, UPT ;  /* 0x000000051200728c */ /* 0x000fe4000bf06070 */
[----:B------:R-:W-:Y:S02]  /*5020*/  UIADD3 UR8, UP1, UPT, UR5, UR8, URZ ;  /* 0x0000000805087290 */ /* 0x000fe4000ff3e0ff */
[----:B------:R-:W-:Y:S02]  /*5030*/  UISETP.GE.U32.AND.EX UP0, UPT, UR19, UR16, UPT, UP0 ;  /* 0x000000101300728c */ /* 0x000fe4000bf06100 */
[----:B------:R-:W-:Y:S01]  /*5040*/  UIADD3.X UR9, UPT, UPT, UR16, UR9, URZ, UP1, !UPT ;  /* 0x0000000910097290 */ /* 0x000fe20008ffe4ff */
        /* <DEDUP_REMOVED lines=18> */
[----:B------:R-:W-:-:S05]  /*5170*/  IMAD.U32 R9, RZ, RZ, UR5 ;  /* 0x00000005ff097e24 */ /* 0x000fca000f8e00ff */
[----:B------:R-:W-:Y:S01]  /*5180*/  DSETP.GEU.AND P0, PT, R6, R4, PT ;  /* 0x000000040600722a */ /* 0x000fe20003f0e000 */
[----:B------:R-:W-:-:S05]  /*5190*/  LEA R2, P1, R9, R2, 0x3 ;  /* 0x0000000209027211 */ /* 0x000fca00078218ff */
[----:B------:R-:W-:Y:S01]  /*51a0*/  FSEL R4, R4, R6, !P0 ;  /* 0x0000000604047208 */ /* 0x000fe20004000000 */
[----:B------:R-:W-:Y:S01]  /*51b0*/  IMAD.U32 R6, RZ, RZ, UR16 ;  /* 0x00000010ff067e24 */ /* 0x000fe2000f8e00ff */
[----:B------:R-:W-:-:S04]  /*51c0*/  FSEL R5, R5, R7, !P0 ;  /* 0x0000000705057208 */ /* 0x000fc80004000000 */
[----:B------:R-:W-:Y:S02]  /*51d0*/  LEA.HI.X R3, R0, R3, R6, 0x3, P1 ;  /* 0x0000000300037211 */ /* 0x000fe400008f1c06 */
[----:B------:R-:W-:-:S06]  /*51e0*/  DSETP.GEU.AND P0, PT, R4, R12, PT ;  /* 0x0000000c0400722a */ /* 0x000fcc0003f0e000 */
[----:B------:R-:W-:Y:S02]  /*51f0*/  FSEL R18, R12, R4, !P0 ;  /* 0x000000040c127208 */ /* 0x000fe40004000000 */
[----:B------:R-:W-:Y:S01]  /*5200*/  FSEL R19, R13, R5, !P0 ;  /* 0x000000050d137208 */ /* 0x000fe20004000000 */
[----:B------:R-:W-:Y:S06]  /*5210*/  BRA.U !UP0, `(.L_x_100) ;  /* 0x0000000908e07547 */ /* 0x000fec000b800000 */
[----:B------:R-:W-:Y:S02]  /*5220*/  UIADD3 UR6, UP0, UPT, UR5, UR6, URZ ;  /* 0x0000000605067290 */ /* 0x000fe4000ff1e0ff */
[----:B------:R-:W-:Y:S02]  /*5230*/  UIADD3 UR4, UPT, UPT, UR4, 0x1, URZ ;  /* 0x0000000104047890 */ /* 0x000fe4000fffe0ff */
[----:B------:R-:W-:Y:S02]  /*5240*/  UIADD3.X UR7, UPT, UPT, UR16, UR7, URZ, UP0, !UPT ;  /* 0x0000000710077290 */ /* 0x000fe400087fe4ff */
[----:B------:R-:W-:-:S04]  /*5250*/  UISETP.GT.U32.AND UP0, UPT, UR6, UR20, UPT ;  /* 0x000000140600728c */ /* 0x000fc8000bf04070 */
[----:B------:R-:W-:-:S09]  /*5260*/  UISETP.GT.U32.AND.EX UP0, UPT, UR7, UR21, UPT, UP0 ;  /* 0x000000150700728c */ /* 0x000fd2000bf04100 */
[----:B------:R-:W-:Y:S05]  /*5270*/  BRA.U !UP0, `(.L_x_102) ;  /* 0xfffffffd08207547 */ /* 0x000fea000b83ffff */
.L_x_101:
[----:B------:R-:W-:-:S04]  /*5280*/  UISETP.GE.U32.AND UP0, UPT, UR6, UR12, UPT ;  /* 0x0000000c0600728c */ /* 0x000fc8000bf06070 */
[----:B------:R-:W-:-:S09]  /*5290*/  UISETP.GE.U32.AND.EX UP0, UPT, UR7, UR13, UPT, UP0 ;  /* 0x0000000d0700728c */ /* 0x000fd2000bf06100 */
[----:B------:R-:W-:Y:S05]  /*52a0*/  BRA.U UP0, `(.L_x_100) ;  /* 0x0000000900bc7547 */ /* 0x000fea000b800000 */
[----:B------:R-:W0:Y:S01]  /*52b0*/  S2R R17, SR_TID.X ;  /* 0x0000000000117919 */ /* 0x000e220000002100 */
[----:B------:R-:W-:Y:S01]  /*52c0*/  UIADD3 UR6, UPT, UPT, -UR6, UR12, URZ ;  /* 0x0000000c06067290 */ /* 0x000fe2000fffe1ff */
[----:B------:R-:W-:Y:S05]  /*52d0*/  BSSY.RECONVERGENT B1, `(.L_x_100) ;  /* 0x00000ac000017945 */ /* 0x000fea0003800200 */
[----:B0-----:R-:W-:-:S13]  /*52e0*/  ISETP.GE.AND P0, PT, R17, UR6, PT ;  /* 0x0000000611007c0c */ /* 0x001fda000bf06270 */
[----:B------:R-:W-:Y:S05]  /*52f0*/  @P0 BRA `(.L_x_103) ;  /* 0x0000000800a40947 */ /* 0x000fea0003800000 */
[----:B------:R-:W0:Y:S01]  /*5300*/  LDC R6, c[0x0][0x3c0] ;  /* 0x0000f000ff067b82 */ /* 0x000e220000000800 */
[----:B------:R-:W-:Y:S01]  /*5310*/  LOP3.LUT R0, RZ, R17, RZ, 0x33, !PT ;  /* 0x00000011ff007212 */ /* 0x000fe200078e33ff */
[----:B------:R-:W-:Y:S01]  /*5320*/  USHF.L.U32 UR7, UR17, 0xb, URZ ;  /* 0x0000000b11077899 */ /* 0x000fe200080006ff */
[----:B------:R-:W-:Y:S03]  /*5330*/  BSSY.RECONVERGENT B2, `(.L_x_104) ;  /* 0x0000017000027945 */ /* 0x000fe60003800200 */
[----:B------:R-:W-:Y:S02]  /*5340*/  VIADD R4, R0, UR12 ;  /* 0x0000000c00047c36 */ /* 0x000fe40008000000 */
[----:B------:R-:W-:-:S05]  /*5350*/  IMAD.U32 R5, RZ, RZ, UR7 ;  /* 0x00000007ff057e24 */ /* 0x000fca000f8e00ff */
[----:B------:R-:W-:Y:S01]  /*5360*/  IADD3 R5, PT, PT, R4, -UR5, -R5 ;  /* 0x8000000504057c10 */ /* 0x000fe2000fffe805 */
[----:B0-----:R-:W-:Y:S01]  /*5370*/  IMAD R0, R6, UR4, RZ ;  /* 0x0000000406007c24 */ /* 0x001fe2000f8e02ff */
[C---:B------:R-:W-:Y:S02]  /*5380*/  LOP3.LUT R6, R4.reuse, 0x300, RZ, 0xc0, !PT ;  /* 0x0000030004067812 */ /* 0x040fe400078ec0ff */
[----:B------:R-:W-:Y:S01]  /*5390*/  LEA.HI R4, R4, 0x1, RZ, 0x18 ;  /* 0x0000000104047811 */ /* 0x000fe200078fc0ff */
[----:B------:R-:W-:Y:S01]  /*53a0*/  IMAD R0, R0, -0x800, R5 ;  /* 0xfffff80000007824 */ /* 0x000fe200078e0205 */
[----:B------:R-:W-:-:S04]  /*53b0*/  ISETP.NE.AND P1, PT, R6, 0x300, PT ;  /* 0x000003000600780c */ /* 0x000fc80003f25270 */
[----:B------:R-:W-:-:S09]  /*53c0*/  ISETP.GE.U32.AND P0, PT, R0, 0x300, PT ;  /* 0x000003000000780c */ /* 0x000fd20003f06070 */
[----:B------:R-:W-:Y:S05]  /*53d0*/  @!P1 BRA `(.L_x_105) ;  /* 0x0000000000309947 */ /* 0x000fea0003800000 */
[----:B------:R-:W-:-:S05]  /*53e0*/  LOP3.LUT R4, R4, 0x3, RZ, 0xc0, !PT ;  /* 0x0000000304047812 */ /* 0x000fca00078ec0ff */
[----:B------:R-:W-:-:S07]  /*53f0*/  IMAD.MOV R0, RZ, RZ, -R4 ;  /* 0x000000ffff007224 */ /* 0x000fce00078e0a04 */
.L_x_106:
        /* <DEDUP_REMOVED lines=10> */
.L_x_105:
[----:B------:R-:W-:Y:S05]  /*54a0*/  BSYNC.RECONVERGENT B2 ;  /* 0x0000000000027941 */ /* 0x000fea0003800200 */
.L_x_104:
[----:B------:R-:W-:Y:S05]  /*54b0*/  @!P0 BRA `(.L_x_103) ;  /* 0x0000000800348947 */ /* 0x000fea0003800000 */
[C---:B------:R-:W-:Y:S01]  /*54c0*/  IADD3 R4, PT, PT, -R17.reuse, UR6, RZ ;  /* 0x0000000611047c10 */ /* 0x040fe2000fffe1ff */
[----:B------:R-:W-:Y:S01]  /*54d0*/  BSSY.RECONVERGENT B2, `(.L_x_107) ;  /* 0x0000050000027945 */ /* 0x000fe20003800200 */
[----:B------:R-:W-:Y:S02]  /*54e0*/  IADD3 R0, P0, PT, R17, UR8, RZ ;  /* 0x0000000811007c10 */ /* 0x000fe4000ff1e0ff */
[----:B------:R-:W-:-:S03]  /*54f0*/  ISETP.GT.AND P1, PT, R4, 0xc00, PT ;  /* 0x00000c000400780c */ /* 0x000fc60003f24270 */
[----:B------:R-:W-:Y:S01]  /*5500*/  IMAD.X R3, RZ, RZ, UR9, P0 ;  /* 0x00000009ff037e24 */ /* 0x000fe200080e06ff */
[----:B------:R-:W-:-:S04]  /*5510*/  LEA R2, P0, R0, UR10, 0x3 ;  /* 0x0000000a00027c11 */ /* 0x000fc8000f8018ff */
[----:B------:R-:W-:Y:S02]  /*5520*/  LEA.HI.X R3, R0, UR11, R3, 0x3, P0 ;  /* 0x0000000b00037c11 */ /* 0x000fe400080f1c03 */
[----:B------:R-:W-:-:S03]  /*5530*/  PLOP3.LUT P0, PT, PT, PT, PT, 0x80, 0x8 ;  /* 0x000000000008781c */ /* 0x000fc60003f0f070 */
[----:B------:R-:W-:Y:S10]  /*5540*/  @!P1 BRA `(.L_x_108) ;  /* 0x0000000400209947 */ /* 0x000ff40003800000 */
[----:B------:R-:W-:Y:S01]  /*5550*/  IMAD.U32 R0, RZ, RZ, UR6 ;  /* 0x00000006ff007e24 */ /* 0x000fe2000f8e00ff */
[----:B------:R-:W-:-:S03]  /*5560*/  PLOP3.LUT P0, PT, PT, PT, PT, 0x8, 0x80 ;  /* 0x000000000080781c */ /* 0x000fc60003f0e170 */
[----:B------:R-:W-:-:S10]  /*5570*/  VIADD R0, R0, 0xfffff400 ;  /* 0xfffff40000007836 */ /* 0x000fd40000000000 */
.L_x_109:
        /* <DEDUP_REMOVED lines=69> */
.L_x_108:
[----:B------:R-:W-:Y:S05]  /*59d0*/  BSYNC.RECONVERGENT B2 ;  /* 0x0000000000027941 */ /* 0x000fea0003800200 */
.L_x_107:
[----:B------:R-:W-:Y:S01]  /*59e0*/  IADD3 R0, PT, PT, -R17, UR6, RZ ;  /* 0x0000000611007c10 */ /* 0x000fe2000fffe1ff */
[----:B------:R-:W-:Y:S03]  /*59f0*/  BSSY.RECONVERGENT B2, `(.L_x_110) ;  /* 0x0000027000027945 */ /* 0x000fe60003800200 */
        /* <DEDUP_REMOVED lines=38> */
.L_x_111:
[----:B------:R-:W-:Y:S05]  /*5c60*/  BSYNC.RECONVERGENT B2 ;  /* 0x0000000000027941 */ /* 0x000fea0003800200 */
.L_x_110:
[----:B------:R-:W-:-:S13]  /*5c70*/  ISETP.LT.OR P0, PT, R17, UR6, P0 ;  /* 0x0000000611007c0c */ /* 0x000fda0008701670 */
        /* <DEDUP_REMOVED lines=17> */
.L_x_103:
[----:B------:R-:W-:Y:S05]  /*5d90*/  BSYNC.RECONVERGENT B1 ;  /* 0x0000000000017941 */ /* 0x000fea0003800200 */
.L_x_100:
        /* <DEDUP_REMOVED lines=80> */
[----:B------:R-:W-:-:S07]  /*62a0*/  FSEL R3, R3, R5, !P1 ;  /* 0x0000000503037208 */ /* 0x000fce0004800000 */
.L_x_73:
[----:B------:R-:W-:Y:S05]  /*62b0*/  BSYNC.RECONVERGENT B0 ;  /* 0x0000000000007941 */ /* 0x000fea0003800200 */
.L_x_57:
[----:B------:R-:W-:Y:S05]  /*62c0*/  @P0 EXIT ;  /* 0x000000000000094d */ /* 0x000fea0003800000 */
[----:B------:R-:W2:Y:S02]  /*62d0*/  LDCU.64 UR4, c[0x0][0x388] ;  /* 0x00007100ff0477ac */ /* 0x000ea40008000a00 */
[----:B--2---:R-:W-:-:S06]  /*62e0*/  UIMAD.WIDE.U32 UR4, UR17, 0x8, UR4 ;  /* 0x00000008110478a5 */ /* 0x004fcc000f8e0004 */
[----:B01----:R-:W-:Y:S02]  /*62f0*/  IMAD.U32 R4, RZ, RZ, UR4 ;  /* 0x00000004ff047e24 */ /* 0x003fe4000f8e00ff */
[----:B------:R-:W-:-:S05]  /*6300*/  IMAD.U32 R5, RZ, RZ, UR5 ;  /* 0x00000005ff057e24 */ /* 0x000fca000f8e00ff */
[----:B------:R-:W-:Y:S01]  /*6310*/  STG.E.64 desc[UR14][R4.64], R2 ;  /* 0x0000000204007986 */ /* 0x000fe2000c101b0e */
[----:B------:R-:W-:Y:S05]  /*6320*/  EXIT ;  /* 0x000000000000794d */ /* 0x000fea0003800000 */
.L_x_112:
        /* <DEDUP_REMOVED lines=13> */
.L_x_175:


//--------------------- .text._ZN3cub18CUB_300001_SM_10006detail6reduce28DeviceReduceSingleTileKernelINS2_10policy_hubIdyN4cuda3__47maximumIvEEE10Policy1000EPdSB_yS8_ddNS5_3std3__410__identityEEEvT0_T1_T2_T3_T4_T6_ --------------------------
	.section	.text._ZN3cub18CUB_300001_SM_10006detail6reduce28DeviceReduceSingleTileKernelINS2_10policy_hubIdyN4cuda3__47maximumIvEEE10Policy1000EPdSB_yS8_ddNS5_3std3__410__identityEEEvT0_T1_T2_T3_T4_T6_,"ax",@progbits
	.align	128
        .global         _ZN3cub18CUB_300001_SM_10006detail6reduce28DeviceReduceSingleTileKernelINS2_10policy_hubIdyN4cuda3__47maximumIvEEE10Policy1000EPdSB_yS8_ddNS5_3std3__410__identityEEEvT0_T1_T2_T3_T4_T6_
        .type           _ZN3cub18CUB_300001_SM_10006detail6reduce28DeviceReduceSingleTileKernelINS2_10policy_hubIdyN4cuda3__47maximumIvEEE10Policy1000EPdSB_yS8_ddNS5_3std3__410__identityEEEvT0_T1_T2_T3_T4_T6_,@function
        .size           _ZN3cub18CUB_300001_SM_10006detail6reduce28DeviceReduceSingleTileKernelINS2_10policy_hubIdyN4cuda3__47maximumIvEEE10Policy1000EPdSB_yS8_ddNS5_3std3__410__identityEEEvT0_T1_T2_T3_T4_T6_,(.L_x_176 - _ZN3cub18CUB_300001_SM_10006detail6reduce28DeviceReduceSingleTileKernelINS2_10policy_hubIdyN4cuda3__47maximumIvEEE10Policy1000EPdSB_yS8_ddNS5_3std3__410__identityEEEvT0_T1_T2_T3_T4_T6_)
        .other          _ZN3cub18CUB_300001_SM_10006detail6reduce28DeviceReduceSingleTileKernelINS2_10policy_hubIdyN4cuda3__47maximumIvEEE10Policy1000EPdSB_yS8_ddNS5_3std3__410__identityEEEvT0_T1_T2_T3_T4_T6_,@"STO_CUDA_ENTRY STV_DEFAULT"
_ZN3cub18CUB_300001_SM_10006detail6reduce28DeviceReduceSingleTileKernelINS2_10policy_hubIdyN4cuda3__47maximumIvEEE10Policy1000EPdSB_yS8_ddNS5_3std3__410__identityEEEvT0_T1_T2_T3_T4_T6_:
.text._ZN3cub18CUB_300001_SM_10006detail6reduce28DeviceReduceSingleTileKernelINS2_10policy_hubIdyN4cuda3__47maximumIvEEE10Policy1000EPdSB_yS8_ddNS5_3std3__410__identityEEEvT0_T1_T2_T3_T4_T6_:
[----:B------:R-:W-:Y:S01]  /*0000*/  LDC R1, c[0x0][0x37c] ;  /* 0x0000df00ff017b82 */ /* 0x000fe20000000800 */
[----:B------:R-:W0:Y:S01]  /*0010*/  LDCU.64 UR4, c[0x0][0x390] ;  /* 0x00007200ff0477ac */ /* 0x000e220008000a00 */
[----:B------:R-:W1:Y:S01]  /*0020*/  LDCU.64 UR6, c[0x0][0x358] ;  /* 0x00006b00ff0677ac */ /* 0x000e620008000a00 */
[----:B0-----:R-:W-:Y:S02]  /*0030*/  IMAD.U32 R0, RZ, RZ, UR4 ;  /* 0x00000004ff007e24 */ /* 0x001fe4000f8e00ff */
[----:B------:R-:W-:-:S03]  /*0040*/  IMAD.U32 R2, RZ, RZ, UR5 ;  /* 0x00000005ff027e24 */ /* 0x000fc6000f8e00ff */
[----:B------:R-:W-:-:S04]  /*0050*/  ISETP.NE.U32.AND P0, PT, R0, RZ, PT ;  /* 0x000000ff0000720c */ /* 0x000fc80003f05070 */
[----:B------:R-:W-:-:S13]  /*0060*/  ISETP.NE.AND.EX P0, PT, R2, RZ, PT, P0 ;  /* 0x000000ff0200720c */ /* 0x000fda0003f05300 */
        /* <DEDUP_REMOVED lines=8> */
.L_x_113:
[----:B------:R-:W0:Y:S01]  /*00f0*/  LDCU UR4, c[0x0][0x380] ;  /* 0x00007000ff0477ac */ /* 0x000e220008000800 */
[----:B------:R-:W-:Y:S01]  /*0100*/  BSSY.RECONVERGENT B0, `(.L_x_114) ;  /* 0x00005cd000007945 */ /* 0x000fe20003800200 */
[----:B0-----:R-:W-:-:S09]  /*0110*/  ULOP3.LUT UP0, URZ, UR4, 0x1f, URZ, 0xc0, !UPT ;  /* 0x0000001f04ff7892 */ /* 0x001fd2000f80c0ff */
[----:B------:R-:W-:Y:S05]  /*0120*/  BRA.U UP0, `(.L_x_115) ;  /* 0x0000002d00747547 */ /* 0x000fea000b800000 */
[----:B------:R-:W-:-:S04]  /*0130*/  ISETP.GT.U32.AND P0, PT, R0, 0x7ff, PT ;  /* 0x000007ff0000780c */ /* 0x000fc80003f04070 */
[----:B------:R-:W-:-:S13]  /*0140*/  ISETP.GT.U32.AND.EX P0, PT, R2, RZ, PT, P0 ;  /* 0x000000ff0200720c */ /* 0x000fda0003f04100 */
[----:B------:R-:W-:Y:S05]  /*0150*/  @P0 BRA `(.L_x_116) ;  /* 0x0000001800200947 */ /* 0x000fea0003800000 */
[----:B------:R-:W0:Y:S01]  /*0160*/  S2R R3, SR_TID.X ;  /* 0x0000000000037919 */ /* 0x000e220000002100 */
[----:B------:R-:W-:Y:S01]  /*0170*/  BSSY.RECONVERGENT B1, `(.L_x_117) ;  /* 0x0000009000017945 */ /* 0x000fe20003800200 */
[----:B------:R-:W-:Y:S02]  /*0180*/  CS2R R4, SRZ ;  /* 0x0000000000047805 */ /* 0x000fe4000001ff00 */
[----:B0-----:R-:W-:Y:S01]  /*0190*/  ISETP.GE.U32.AND P0, PT, R3, R0, PT ;  /* 0x000000000300720c */ /* 0x001fe20003f06070 */
[----:B------:R-:W-:-:S12]  /*01a0*/  IMAD.MOV.U32 R43, RZ, RZ, R3 ;  /* 0x000000ffff2b7224 */ /* 0x000fd800078e0003 */
[----:B------:R-:W-:Y:S05]  /*01b0*/  @P0 BRA `(.L_x_118) ;  /* 0x0000000000100947 */ /* 0x000fea0003800000 */
[----:B------:R-:W0:Y:S02]  /*01c0*/  LDC.64 R4, c[0x0][0x380] ;  /* 0x0000e000ff047b82 */ /* 0x000e240000000a00 */
[----:B0-----:R-:W-:-:S06]  /*01d0*/  IMAD.WIDE.U32 R4, R3, 0x8, R4 ;  /* 0x0000000803047825 */ /* 0x001fcc00078e0004 */
[----:B------:R-:W5:Y:S01]  /*01e0*/  LDG.E.64.CONSTANT R4, desc[UR6][R4.64] ;  /* 0x0000000604047981 */ /* 0x000f62000c1e9b00 */
[----:B------:R-:W-:-:S07]  /*01f0*/  VIADD R43, R3, 0x100 ;  /* 0x00000100032b7836 */ /* 0x000fce0000000000 */
.L_x_118:
[----:B------:R-:W-:Y:S05]  /*0200*/  BSYNC.RECONVERGENT B1 ;  /* 0x0000000000017941 */ /* 0x000fea0003800200 */
.L_x_117:
[----:B------:R-:W-:Y:S01]  /*0210*/  ISETP.GE.U32.AND P0, PT, R43, R0, PT ;  /* 0x000000002b00720c */ /* 0x000fe20003f06070 */
        /* <DEDUP_REMOVED lines=16> */
.L_x_123:
        /* <DEDUP_REMOVED lines=12> */
.L_x_122:
[----:B------:R-:W-:Y:S05]  /*03e0*/  BSYNC.RECONVERGENT B2 ;  /* 0x0000000000027941 */ /* 0x000fea0003800200 */
.L_x_121:
        /* <DEDUP_REMOVED lines=9> */
.L_x_126:
        /* <DEDUP_REMOVED lines=74> */
.L_x_125:
[----:B------:R-:W-:Y:S05]  /*0920*/  BSYNC.RECONVERGENT B2 ;  /* 0x0000000000027941 */ /* 0x000fea0003800200 */
.L_x_124:
        /* <DEDUP_REMOVED lines=42> */
.L_x_128:
[----:B------:R-:W-:Y:S05]  /*0bd0*/  BSYNC.RECONVERGENT B2 ;  /* 0x0000000000027941 */ /* 0x000fea0003800200 */
.L_x_127:
        /* <DEDUP_REMOVED lines=20> */
.L_x_120:
[----:B------:R-:W-:Y:S05]  /*0d20*/  BSYNC.RECONVERGENT B1 ;  /* 0x0000000000017941 */ /* 0x000fea0003800200 */
.L_x_119:
[----:B------:R-:W-:-:S04]  /*0d30*/  ISETP.GE.U32.AND P0, PT, R0, 0x100, PT ;  /* 0x000001000000780c */ /* 0x000fc80003f06070 */
[----:B------:R-:W-:-:S13]  /*0d40*/  ISETP.GE.U32.AND.EX P0, PT, R2, RZ, PT, P0 ;  /* 0x000000ff0200720c */ /* 0x000fda0003f06100 */
        /* <DEDUP_REMOVED lines=40> */
[----:B------:R-:W-:-:S03]  /*0fd0*/  @!P0 FSEL R13, R5, R13, !P1 ;  /* 0x0000000d050d8208 */ /* 0x000fc60004800000 */
[----:B------:R-:W-:Y:S01]  /*0fe0*/  SHFL.DOWN PT, R4, R11, 0x10, 0x1f ;  /* 0x0a001f000b047f89 */ /* 0x000fe200000e0000 */
[----:B------:R-:W-:Y:S02]  /*0ff0*/  IMAD.MOV.U32 R6, RZ, RZ, R11 ;  /* 0x000000ffff067224 */ /* 0x000fe400078e000b */
[----:B------:R-:W-:Y:S01]  /*1000*/  IMAD.MOV.U32 R7, RZ, RZ, R13 ;  /* 0x000000ffff077224 */ /* 0x000fe200078e000d */
[----:B------:R-:W0:Y:S05]  /*1010*/  SHFL.DOWN PT, R5, R13, 0x10, 0x1f ;  /* 0x0a001f000d057f89 */ /* 0x000e2a00000e0000 */
[----:B0-----:R-:W-:-:S06]  /*1020*/  DSETP.GEU.AND P0, PT, R6, R4, PT ;  /* 0x000000040600722a */ /* 0x001fcc0003f0e000 */
[----:B------:R-:W-:Y:S02]  /*1030*/  FSEL R6, R4, R11, !P0 ;  /* 0x0000000b04067208 */ /* 0x000fe40004000000 */
[----:B------:R-:W-:Y:S02]  /*1040*/  FSEL R7, R5, R13, !P0 ;  /* 0x0000000d05077208 */ /* 0x000fe40004000000 */
[----:B------:R-:W-:-:S03]  /*1050*/  ISETP.GT.AND P0, PT, R8, 0xf, PT ;  /* 0x0000000f0800780c */ /* 0x000fc60003f04270 */
[----:B------:R2:W-:Y:S01]  /*1060*/  @!P2 STS.64 [R9+0x8], R6 ;  /* 0x000008060900a388 */ /* 0x0005e20000000a00 */
[----:B------:R-:W-:Y:S01]  /*1070*/  BAR.SYNC.DEFER_BLOCKING 0x0 ;  /* 0x0000000000007b1d */ /* 0x000fe20000010000 */
[----:B------:R-:W-:Y:S02]  /*1080*/  ISETP.NE.AND P2, PT, R3, RZ, PT ;  /* 0x000000ff0300720c */ /* 0x000fe40003f45270 */
[----:B------:R-:W-:Y:S02]  /*1090*/  FSEL R4, R11, R6, P0 ;  /* 0x000000060b047208 */ /* 0x000fe40000000000 */
[----:B------:R-:W-:-:S09]  /*10a0*/  FSEL R5, R13, R7, P0 ;  /* 0x000000070d057208 */ /* 0x000fd20000000000 */
[----:B--2---:R-:W-:Y:S05]  /*10b0*/  @P2 BRA `(.L_x_130) ;  /* 0x0000004c00442947 */ /* 0x004fea0003800000 */
[----:B------:R-:W0:Y:S01]  /*10c0*/  S2UR UR5, SR_CgaCtaId ;  /* 0x00000000000579c3 */ /* 0x000e220000008800 */
[----:B------:R-:W-:Y:S02]  /*10d0*/  UMOV UR4, 0x400 ;  /* 0x0000040000047882 */ /* 0x000fe40000000000 */
[----:B0-----:R-:W-:-:S09]  /*10e0*/  ULEA UR4, UR5, UR4, 0x18 ;  /* 0x0000000405047291 */ /* 0x001fd2000f8ec0ff */
[----:B------:R-:W0:Y:S04]  /*10f0*/  LDS.128 R8, [UR4+0x10] ;  /* 0x00001004ff087984 */ /* 0x000e280008000c00 */
        /* <DEDUP_REMOVED lines=25> */
.L_x_129:
[----:B------:R-:W-:Y:S01]  /*1290*/  LOP3.LUT R6, R3, 0x3e0, RZ, 0xc0, !PT ;  /* 0x000003e003067812 */ /* 0x000fe200078ec0ff */
[----:B------:R-:W0:Y:S03]  /*12a0*/  S2R R12, SR_LANEID ;  /* 0x00000000000c7919 */ /* 0x000e260000000000 */
[----:B------:R-:W-:Y:S01]  /*12b0*/  LOP3.LUT R9, RZ, R6, RZ, 0x33, !PT ;  /* 0x00000006ff097212 */ /* 0x000fe200078e33ff */
[----:B------:R-:W-:-:S04]  /*12c0*/  VIADD R7, R6, 0x20 ;  /* 0x0000002006077836 */ /* 0x000fc80000000000 */
[----:B------:R-:W-:Y:S01]  /*12d0*/  IMAD.IADD R9, R9, 0x1, R0 ;  /* 0x0000000109097824 */ /* 0x000fe200078e0200 */
[----:B------:R-:W-:-:S04]  /*12e0*/  ISETP.GT.U32.AND P0, PT, R7, R0, PT ;  /* 0x000000000700720c */ /* 0x000fc80003f04070 */
        /* <DEDUP_REMOVED lines=33> */
[----:B------:R-:W0:Y:S11]  /*1500*/  SHFL.DOWN PT, R5, R11, 0x8, R9 ;  /* 0x090000000b057989 */ /* 0x000e3600000e0009 */
[----:B------:R-:W1:Y:S01]  /*1510*/  @!P0 S2R R8, SR_CgaCtaId ;  /* 0x0000000000088919 */ /* 0x000e620000008800 */
[----:B0-----:R-:W-:Y:S01]  /*1520*/  DSETP.GEU.AND P2, PT, R6, R4, PT ;  /* 0x000000040600722a */ /* 0x001fe20003f4e000 */
[----:B------:R-:W-:-:S05]  /*1530*/  VIADD R6, R12, 0x10 ;  /* 0x000000100c067836 */ /* 0x000fca0000000000 */
        /* <DEDUP_REMOVED lines=9> */
[----:B------:R-:W-:-:S03]  /*15d0*/  @!P0 SHF.R.U32.HI R6, RZ, 0x2, R3 ;  /* 0x00000002ff068819 */ /* 0x000fc60000011603 */
[----:B------:R-:W-:Y:S02]  /*15e0*/  @!P1 FSEL R10, R4, R10, !P2 ;  /* 0x0000000a040a9208 */ /* 0x000fe40005000000 */
[----:B------:R-:W-:Y:S02]  /*15f0*/  @!P1 FSEL R11, R5, R11, !P2 ;  /* 0x0000000b050b9208 */ /* 0x000fe40005000000 */
[----:B------:R-:W-:Y:S01]  /*1600*/  ISETP.NE.AND P2, PT, R3, RZ, PT ;  /* 0x000000ff0300720c */ /* 0x000fe20003f45270 */
[----:B------:R-:W-:Y:S01]  /*1610*/  IMAD.MOV.U32 R4, RZ, RZ, R10 ;  /* 0x000000ffff047224 */ /* 0x000fe200078e000a */
[----:B-1----:R-:W-:Y:S01]  /*1620*/  @!P0 LEA R7, R8, R7, 0x18 ;  /* 0x0000000708078211 */ /* 0x002fe200078ec0ff */
[----:B------:R-:W-:Y:S01]  /*1630*/  IMAD.MOV.U32 R5, RZ, RZ, R11 ;  /* 0x000000ffff057224 */ /* 0x000fe200078e000b */
[----:B------:R-:W-:-:S05]  /*1640*/  @!P0 LOP3.LUT R6, R6, 0xf8, RZ, 0xc0, !PT ;  /* 0x000000f806068812 */ /* 0x000fca00078ec0ff */
[----:B------:R-:W-:-:S05]  /*1650*/  @!P0 IMAD.IADD R7, R6, 0x1, R7 ;  /* 0x0000000106078824 */ /* 0x000fca00078e0207 */
[----:B------:R1:W-:Y:S01]  /*1660*/  @!P0 STS.64 [R7+0x8], R4 ;  /* 0x0000080407008388 */ /* 0x0003e20000000a00 */
[----:B------:R-:W-:Y:S06]  /*1670*/  BAR.SYNC.DEFER_BLOCKING 0x0 ;  /* 0x0000000000007b1d */ /* 0x000fec0000010000 */
[----:B------:R-:W-:Y:S05]  /*1680*/  @P2 BRA `(.L_x_130) ;  /* 0x0000004400d02947 */ /* 0x000fea0003800000 */
[----:B------:R-:W0:Y:S01]  /*1690*/  S2UR UR5, SR_CgaCtaId ;  /* 0x00000000000579c3 */ /* 0x000e220000008800 */
[----:B------:R-:W-:Y:S01]  /*16a0*/  UMOV UR4, 0x400 ;  /* 0x0000040000047882 */ /* 0x000fe20000000000 */
[C---:B------:R-:W-:Y:S02]  /*16b0*/  ISETP.GT.U32.AND P0, PT, R0.reuse, 0x20, PT ;  /* 0x000000200000780c */ /* 0x040fe40003f04070 */
[----:B------:R-:W-:Y:S02]  /*16c0*/  ISETP.GT.U32.AND P1, PT, R0, 0x40, PT ;  /* 0x000000400000780c */ /* 0x000fe40003f24070 */
[C---:B------:R-:W-:Y:S02]  /*16d0*/  ISETP.GT.U32.AND.EX P0, PT, R2.reuse, RZ, PT, P0 ;  /* 0x000000ff0200720c */ /* 0x040fe40003f04100 */
[----:B------:R-:W-:Y:S01]  /*16e0*/  ISETP.GT.U32.AND.EX P1, PT, R2, RZ, PT, P1 ;  /* 0x000000ff0200720c */ /* 0x000fe20003f24110 */
[----:B0-----:R-:W-:-:S09]  /*16f0*/  ULEA UR4, UR5, UR4, 0x18 ;  /* 0x0000000405047291 */ /* 0x001fd2000f8ec0ff */
[----:B------:R-:W0:Y:S04]  /*1700*/  LDS.128 R12, [UR4+0x10] ;  /* 0x00001004ff0c7984 */ /* 0x000e280008000c00 */
[----:B------:R-:W2:Y:S01]  /*1710*/  LDS.128 R8, [UR4+0x20] ;  /* 0x00002004ff087984 */ /* 0x000ea20008000c00 */
[----:B0-----:R-:W-:-:S06]  /*1720*/  DSETP.GEU.AND P3, PT, R4, R12, PT ;  /* 0x0000000c0400722a */ /* 0x001fcc0003f6e000 */
[-C--:B------:R-:W-:Y:S02]  /*1730*/  FSEL R3, R12, R4.reuse, !P3 ;  /* 0x000000040c037208 */ /* 0x080fe40005800000 */
[-C--:B------:R-:W-:Y:S02]  /*1740*/  FSEL R13, R13, R5.reuse, !P3 ;  /* 0x000000050d0d7208 */ /* 0x080fe40005800000 */
[----:B------:R-:W-:Y:S02]  /*1750*/  FSEL R12, R3, R4, P0 ;  /* 0x00000004030c7208 */ /* 0x000fe40000000000 */
[----:B------:R-:W-:Y:S02]  /*1760*/  FSEL R13, R13, R5, P0 ;  /* 0x000000050d0d7208 */ /* 0x000fe40000000000 */
[----:B-1----:R-:W0:Y:S01]  /*1770*/  LDS.128 R4, [UR4+0x30] ;  /* 0x00003004ff047984 */ /* 0x002e220008000c00 */
[----:B------:R-:W-:-:S03]  /*1780*/  ISETP.GT.U32.AND P0, PT, R0, 0x60, PT ;  /* 0x000000600000780c */ /* 0x000fc60003f04070 */
[----:B------:R-:W-:Y:S01]  /*1790*/  DSETP.GEU.AND P3, PT, R12, R14, PT ;  /* 0x0000000e0c00722a */ /* 0x000fe20003f6e000 */
[----:B------:R-:W-:-:S05]  /*17a0*/  ISETP.GT.U32.AND.EX P0, PT, R2, RZ, PT, P0 ;  /* 0x000000ff0200720c */ /* 0x000fca0003f04100 */
[----:B------:R-:W-:Y:S02]  /*17b0*/  @P1 FSEL R12, R14, R12, !P3 ;  /* 0x0000000c0e0c1208 */ /* 0x000fe40005800000 */
[----:B------:R-:W-:Y:S02]  /*17c0*/  @P1 FSEL R13, R15, R13, !P3 ;  /* 0x0000000d0f0d1208 */ /* 0x000fe40005800000 */
[----:B------:R-:W-:-:S04]  /*17d0*/  ISETP.GT.U32.AND P1, PT, R0, 0x80, PT ;  /* 0x000000800000780c */ /* 0x000fc80003f24070 */
[----:B--2---:R-:W-:Y:S01]  /*17e0*/  DSETP.GEU.AND P3, PT, R12, R8, PT ;  /* 0x000000080c00722a */ /* 0x004fe20003f6e000 */
[----:B------:R-:W-:-:S05]  /*17f0*/  ISETP.GT.U32.AND.EX P1, PT, R2, RZ, PT, P1 ;  /* 0x000000ff0200720c */ /* 0x000fca0003f24110 */
[----:B------:R-:W-:Y:S02]  /*1800*/  @P0 FSEL R12, R8, R12, !P3 ;  /* 0x0000000c080c0208 */ /* 0x000fe40005800000 */
[----:B------:R-:W-:Y:S02]  /*1810*/  @P0 FSEL R13, R9, R13, !P3 ;  /* 0x0000000d090d0208 */ /* 0x000fe40005800000 */
[----:B------:R-:W-:Y:S01]  /*1820*/  ISETP.GT.U32.AND P0, PT, R0, 0xa0, PT ;  /* 0x000000a00000780c */ /* 0x000fe20003f04070 */
[----:B------:R-:W1:Y:S03]  /*1830*/  LDS.64 R8, [UR4+0x40] ;  /* 0x00004004ff087984 */ /* 0x000e660008000a00 */
[----:B------:R-:W-:Y:S01]  /*1840*/  DSETP.GEU.AND P3, PT, R12, R10, PT ;  /* 0x0000000a0c00722a */ /* 0x000fe20003f6e000 */
[----:B------:R-:W-:-:S05]  /*1850*/  ISETP.GT.U32.AND.EX P0, PT, R2, RZ, PT, P0 ;  /* 0x000000ff0200720c */ /* 0x000fca0003f04100 */
[----:B------:R-:W-:Y:S02]  /*1860*/  @P1 FSEL R12, R10, R12, !P3 ;  /* 0x0000000c0a0c1208 */ /* 0x000fe40005800000 */
[----:B------:R-:W-:Y:S02]  /*1870*/  @P1 FSEL R13, R11, R13, !P3 ;  /* 0x0000000d0b0d1208 */ /* 0x000fe40005800000 */
[----:B------:R-:W-:Y:S01]  /*1880*/  ISETP.GT.U32.AND P1, PT, R0, 0xc0, PT ;  /* 0x000000c00000780c */ /* 0x000fe20003f24070 */
[----:B------:R-:W-:Y:S02]  /*1890*/  IMAD.MOV.U32 R10, RZ, RZ, R12 ;  /* 0x000000ffff0a7224 */ /* 0x000fe400078e000c */
[----:B------:R-:W-:Y:S01]  /*18a0*/  IMAD.MOV.U32 R11, RZ, RZ, R13 ;  /* 0x000000ffff0b7224 */ /* 0x000fe200078e000d */
[----:B------:R-:W-:-:S05]  /*18b0*/  ISETP.GT.U32.AND.EX P1, PT, R2, RZ, PT, P1 ;  /* 0x000000ff0200720c */ /* 0x000fca0003f24110 */
[----:B0-----:R-:W-:-:S06]  /*18c0*/  DSETP.GEU.AND P3, PT, R10, R4, PT ;  /* 0x000000040a00722a */ /* 0x001fcc0003f6e000 */
[----:B------:R-:W-:Y:S02]  /*18d0*/  @P0 FSEL R12, R4, R12, !P3 ;  /* 0x0000000c040c0208 */ /* 0x000fe40005800000 */
[----:B------:R-:W-:Y:S02]  /*18e0*/  @P0 FSEL R13, R5, R13, !P3 ;  /* 0x0000000d050d0208 */ /* 0x000fe40005800000 */
[----:B------:R-:W-:Y:S01]  /*18f0*/  ISETP.GT.U32.AND P0, PT, R0, 0xe0, PT ;  /* 0x000000e00000780c */ /* 0x000fe20003f04070 */
[----:B------:R-:W-:Y:S02]  /*1900*/  IMAD.MOV.U32 R4, RZ, RZ, R12 ;  /* 0x000000ffff047224 */ /* 0x000fe400078e000c */
[----:B------:R-:W-:Y:S01]  /*1910*/  IMAD.MOV.U32 R5, RZ, RZ, R13 ;  /* 0x000000ffff057224 */ /* 0x000fe200078e000d */
[----:B------:R-:W-:-:S05]  /*1920*/  ISETP.GT.U32.AND.EX P0, PT, R2, RZ, PT, P0 ;  /* 0x000000ff0200720c */ /* 0x000fca0003f04100 */
        /* <DEDUP_REMOVED lines=11> */
.L_x_116:
[----:B------:R-:W0:Y:S01]  /*19e0*/  S2R R3, SR_TID.X ;  /* 0x0000000000037919 */ /* 0x000e220000002100 */
[----:B------:R-:W1:Y:S01]  /*19f0*/  LDC.64 R22, c[0x0][0x380] ;  /* 0x0000e000ff167b82 */ /* 0x000e620000000a00 */
[----:B0-----:R-:W-:-:S04]  /*1a00*/  IMAD.SHL.U32 R5, R3, 0x4, RZ ;  /* 0x0000000403057824 */ /* 0x001fc800078e00ff */
[----:B-1----:R-:W-:-:S05]  /*1a10*/  IMAD.WIDE.U32 R22, R5, 0x8, R22 ;  /* 0x0000000805167825 */ /* 0x002fca00078e0016 */
[----:B------:R-:W2:Y:S04]  /*1a20*/  LDG.E.128.CONSTANT R12, desc[UR6][R22.64] ;  /* 0x00000006160c7981 */ /* 0x000ea8000c1e9d00 */
[----:B------:R-:W3:Y:S04]  /*1a30*/  LDG.E.128.CONSTANT R16, desc[UR6][R22.64+0x10] ;  /* 0x0000100616107981 */ /* 0x000ee8000c1e9d00 */
[----:B------:R-:W4:Y:S04]  /*1a40*/  LDG.E.128.CONSTANT R8, desc[UR6][R22.64+0x2000] ;  /* 0x0020000616087981 */ /* 0x000f28000c1e9d00 */
[----:B------:R-:W5:Y:S01]  /*1a50*/  LDG.E.128.CONSTANT R4, desc[UR6][R22.64+0x2010] ;  /* 0x0020100616047981 */ /* 0x000f62000c1e9d00 */
[----:B------:R-:W-:Y:S01]  /*1a60*/  IADD3 R24, P1, PT, R0, -0x800, RZ ;  /* 0xfffff80000187810 */ /* 0x000fe20007f3e0ff */
[----:B------:R-:W-:-:S02]  /*1a70*/  IMAD.MOV.U32 R29, RZ, RZ, 0x800 ;  /* 0x00000800ff1d7424 */ /* 0x000fc400078e00ff */
[----:B------:R-:W-:Y:S01]  /*1a80*/  IMAD.MOV.U32 R31, RZ, RZ, RZ ;  /* 0x000000ffff1f7224 */ /* 0x000fe200078e00ff */
[----:B------:R-:W-:Y:S01]  /*1a90*/  IADD3.X R25, PT, PT, R2, -0x1, RZ, P1, !PT ;  /* 0xffffffff02197810 */ /* 0x000fe20000ffe4ff */
        /* <DEDUP_REMOVED lines=18> */
[----:B------:R-:W-:-:S04]  /*1bc0*/  ISETP.GE.U32.AND P0, PT, R24, 0x800, PT ;  /* 0x000008001800780c */ /* 0x000fc80003f06070 */
[----:B------:R-:W-:Y:S01]  /*1bd0*/  ISETP.GE.U32.AND.EX P0, PT, R25, RZ, PT, P0 ;  /* 0x000000ff1900720c */ /* 0x000fe20003f06100 */
[----:B------:R-:W-:-:S06]  /*1be0*/  DSETP.GEU.AND P1, PT, R4, R6, PT ;  /* 0x000000060400722a */ /* 0x000fcc0003f2e000 */
[----:B------:R-:W-:Y:S02]  /*1bf0*/  FSEL R20, R6, R4, !P1 ;  /* 0x0000000406147208 */ /* 0x000fe40004800000 */
[----:B------:R-:W-:-:S04]  /*1c00*/  FSEL R21, R7, R5, !P1 ;  /* 0x0000000507157208 */ /* 0x000fc80004800000 */
[----:B------:R-:W-:Y:S05]  /*1c10*/  @!P0 BRA `(.L_x_131) ;  /* 0x0000000000b48947 */ /* 0x000fea0003800000 */
[----:B------:R-:W0:Y:S01]  /*1c20*/  LDC.64 R26, c[0x0][0x390] ;  /* 0x0000e400ff1a7b82 */ /* 0x000e220000000a00 */
[----:B------:R-:W-:Y:S02]  /*1c30*/  IMAD.MOV.U32 R29, RZ, RZ, 0x800 ;  /* 0x00000800ff1d7424 */ /* 0x000fe400078e00ff */
[----:B------:R-:W-:-:S07]  /*1c40*/  IMAD.MOV.U32 R31, RZ, RZ, RZ ;  /* 0x000000ffff1f7224 */ /* 0x000fce00078e00ff */
.L_x_133:
[----:B------:R-:W-:-:S04]  /*1c50*/  LEA R32, P0, R29, R22, 0x3 ;  /* 0x000000161d207211 */ /* 0x000fc800078018ff */
[----:B------:R-:W-:-:S05]  /*1c60*/  LEA.HI.X R33, R29, R23, R31, 0x3, P0 ;  /* 0x000000171d217211 */ /* 0x000fca00000f1c1f */
[----:B------:R-:W2:Y:S04]  /*1c70*/  LDG.E.128.CONSTANT R8, desc[UR6][R32.64] ;  /* 0x0000000620087981 */ /* 0x000ea8000c1e9d00 */
[----:B------:R-:W3:Y:S04]  /*1c80*/  LDG.E.128.CONSTANT R12, desc[UR6][R32.64+0x10] ;  /* 0x00001006200c7981 */ /* 0x000ee8000c1e9d00 */
[----:B------:R-:W4:Y:S04]  /*1c90*/  LDG.E.128.CONSTANT R16, desc[UR6][R32.64+0x2000] ;  /* 0x0020000620107981 */ /* 0x000f28000c1e9d00 */
[----:B------:R-:W5:Y:S01]  /*1ca0*/  LDG.E.128.CONSTANT R4, desc[UR6][R32.64+0x2010] ;  /* 0x0020100620047981 */ /* 0x000f62000c1e9d00 */
[----:B0-----:R-:W-:-:S02]  /*1cb0*/  IMAD.MOV.U32 R0, RZ, RZ, R26 ;  /* 0x000000ffff007224 */ /* 0x001fc400078e001a */
[----:B------:R-:W-:Y:S01]  /*1cc0*/  IMAD.MOV.U32 R2, RZ, RZ, R27 ;  /* 0x000000ffff027224 */ /* 0x000fe200078e001b */
[----:B--2---:R-:W-:-:S06]  /*1cd0*/  DSETP.GEU.AND P0, PT, R20, R8, PT ;  /* 0x000000081400722a */ /* 0x004fcc0003f0e000 */
[----:B------:R-:W-:Y:S02]  /*1ce0*/  FSEL R8, R8, R20, !P0 ;  /* 0x0000001408087208 */ /* 0x000fe40004000000 */
[----:B------:R-:W-:-:S06]  /*1cf0*/  FSEL R9, R9, R21, !P0 ;  /* 0x0000001509097208 */ /* 0x000fcc0004000000 */
[----:B------:R-:W-:-:S06]  /*1d00*/  DSETP.GEU.AND P0, PT, R8, R10, PT ;  /* 0x0000000a0800722a */ /* 0x000fcc0003f0e000 */
[----:B------:R-:W-:Y:S02]  /*1d10*/  FSEL R8, R10, R8, !P0 ;  /* 0x000000080a087208 */ /* 0x000fe40004000000 */
[----:B------:R-:W-:Y:S02]  /*1d20*/  FSEL R9, R11, R9, !P0 ;  /* 0x000000090b097208 */ /* 0x000fe40004000000 */
[----:B------:R-:W-:-:S04]  /*1d30*/  IADD3 R10, P1, PT, -R29, R0, RZ ;  /* 0x000000001d0a7210 */ /* 0x000fc80007f3e1ff */
        /* <DEDUP_REMOVED lines=14> */
[----:B------:R-:W-:Y:S01]  /*1e20*/  IMAD.X R8, R2, 0x1, ~R31, P1 ;  /* 0x0000000102087824 */ /* 0x000fe200008e0e1f */
[----:B------:R-:W-:Y:S02]  /*1e30*/  FSEL R5, R5, R9, !P0 ;  /* 0x0000000905057208 */ /* 0x000fe40004000000 */
[----:B------:R-:W-:-:S04]  /*1e40*/  ISETP.GE.U32.AND P0, PT, R10, 0x800, PT ;  /* 0x000008000a00780c */ /* 0x000fc80003f06070 */
[----:B------:R-:W-:Y:S01]  /*1e50*/  ISETP.GE.U32.AND.EX P0, PT, R8, RZ, PT, P0 ;  /* 0x000000ff0800720c */ /* 0x000fe20003f06100 */
[----:B------:R-:W-:-:S06]  /*1e60*/  DSETP.GEU.AND P1, PT, R4, R6, PT ;  /* 0x000000060400722a */ /* 0x000fcc0003f2e000 */
[----:B------:R-:W-:Y:S02]  /*1e70*/  FSEL R20, R6, R4, !P1 ;  /* 0x0000000406147208 */ /* 0x000fe40004800000 */
[----:B------:R-:W-:-:S04]  /*1e80*/  FSEL R21, R7, R5, !P1 ;  /* 0x0000000507157208 */ /* 0x000fc80004800000 */
[----:B------:R-:W-:Y:S05]  /*1e90*/  @!P0 BRA `(.L_x_132) ;  /* 0x0000000800e48947 */ /* 0x000fea0003800000 */
[----:B------:R-:W-:-:S05]  /*1ea0*/  IADD3 R29, P0, PT, R29, 0x800, RZ ;  /* 0x000008001d1d7810 */ /* 0x000fca0007f1e0ff */
[----:B------:R-:W-:Y:S01]  /*1eb0*/  IMAD.X R31, RZ, RZ, R31, P0 ;  /* 0x000000ffff1f7224 */ /* 0x000fe200000e061f */
[----:B------:R-:W-:-:S04]  /*1ec0*/  ISETP.GT.U32.AND P0, PT, R29, R24, PT ;  /* 0x000000181d00720c */ /* 0x000fc80003f04070 */
[----:B------:R-:W-:-:S13]  /*1ed0*/  ISETP.GT.U32.AND.EX P0, PT, R31, R25, PT, P0 ;  /* 0x000000191f00720c */ /* 0x000fda0003f04100 */
[----:B------:R-:W-:Y:S05]  /*1ee0*/  @!P0 BRA `(.L_x_133) ;  /* 0xfffffffc00588947 */ /* 0x000fea000383ffff */
.L_x_131:
[----:B------:R-:W-:-:S04]  /*1ef0*/  ISETP.GE.U32.AND P0, PT, R29, R0, PT ;  /* 0x000000001d00720c */ /* 0x000fc80003f06070 */
[----:B------:R-:W-:-:S13]  /*1f00*/  ISETP.GE.U32.AND.EX P0, PT, R31, R2, PT, P0 ;  /* 0x000000021f00720c */ /* 0x000fda0003f06100 */
        /* <DEDUP_REMOVED lines=13> */
[----:B------:R-:W0:Y:S01]  /*1fe0*/  LDCU.64 UR4, c[0x0][0x380] ;  /* 0x00007000ff0477ac */ /* 0x000e220008000a00 */
[----:B------:R-:W-:Y:S01]  /*1ff0*/  IADD3 R9, P1, PT, R3, R29, RZ ;  /* 0x0000001d03097210 */ /* 0x000fe20007f3e0ff */
[----:B------:R-:W-:Y:S01]  /*2000*/  IMAD.MOV.U32 R7, RZ, RZ, R3 ;  /* 0x000000ffff077224 */ /* 0x000fe200078e0003 */
[----:B------:R-:W-:-:S03]  /*2010*/  LEA.HI R0, R0, 0x1, RZ, 0x18 ;  /* 0x0000000100007811 */ /* 0x000fc600078fc0ff */
[----:B------:R-:W-:Y:S01]  /*2020*/  IMAD.X R4, RZ, RZ, R31, P1 ;  /* 0x000000ffff047224 */ /* 0x000fe200008e061f */
[----:B------:R-:W-:-:S05]  /*2030*/  LOP3.LUT R0, R0, 0x3, RZ, 0xc0, !PT ;  /* 0x0000000300007812 */ /* 0x000fca00078ec0ff */
[----:B------:R-:W-:Y:S01]  /*2040*/  IMAD.MOV R0, RZ, RZ, -R0 ;  /* 0x000000ffff007224 */ /* 0x000fe200078e0a00 */
[----:B0-----:R-:W-:-:S04]  /*2050*/  LEA R6, P2, R9, UR4, 0x3 ;  /* 0x0000000409067c11 */ /* 0x001fc8000f8418ff */
[----:B------:R-:W-:-:S09]  /*2060*/  LEA.HI.X R9, R9, UR5, R4, 0x3, P2 ;  /* 0x0000000509097c11 */ /* 0x000fd200090f1c04 */
.L_x_137:
        /* <DEDUP_REMOVED lines=8> */
[----:B--2---:R-:W-:-:S06]  /*20f0*/  DSETP.GEU.AND P1, PT, R20, R4, PT ;  /* 0x000000041400722a */ /* 0x004fcc0003f2e000 */
[----:B------:R-:W-:Y:S02]  /*2100*/  FSEL R20, R4, R20, !P1 ;  /* 0x0000001404147208 */ /* 0x000fe40004800000 */
[----:B------:R-:W-:-:S03]  /*2110*/  FSEL R21, R5, R21, !P1 ;  /* 0x0000001505157208 */ /* 0x000fc60004800000 */
[----:B------:R-:W-:Y:S05]  /*2120*/  @P2 BRA `(.L_x_137) ;  /* 0xfffffffc00d02947 */ /* 0x000fea000383ffff */
.L_x_136:
[----:B------:R-:W-:Y:S05]  /*2130*/  BSYNC.RECONVERGENT B2 ;  /* 0x0000000000027941 */ /* 0x000fea0003800200 */
.L_x_135:
[----:B------:R-:W-:Y:S05]  /*2140*/  @!P0 BRA `(.L_x_134) ;  /* 0x0000000800348947 */ /* 0x000fea0003800000 */
[----:B------:R-:W0:Y:S01]  /*2150*/  LDCU.64 UR4, c[0x0][0x380] ;  /* 0x00007000ff0477ac */ /* 0x000e220008000a00 */
[----:B------:R-:W-:Y:S01]  /*2160*/  IMAD.IADD R5, R2, 0x1, -R7 ;  /* 0x0000000102057824 */ /* 0x000fe200078e0a07 */
[----:B------:R-:W-:Y:S01]  /*2170*/  IADD3 R29, P0, PT, R7, R29, RZ ;  /* 0x0000001d071d7210 */ /* 0x000fe20007f1e0ff */
[----:B------:R-:W-:Y:S03]  /*2180*/  BSSY.RECONVERGENT B2, `(.L_x_138) ;  /* 0x000004e000027945 */ /* 0x000fe60003800200 */
[----:B------:R-:W-:Y:S01]  /*2190*/  ISETP.GT.AND P1, PT, R5, 0xc00, PT ;  /* 0x00000c000500780c */ /* 0x000fe20003f24270 */
[----:B------:R-:W-:Y:S01]  /*21a0*/  IMAD.X R0, RZ, RZ, R31, P0 ;  /* 0x000000ffff007224 */ /* 0x000fe200000e061f */
[----:B0-----:R-:W-:-:S04]  /*21b0*/  LEA R4, P0, R29, UR4, 0x3 ;  /* 0x000000041d047c11 */ /* 0x001fc8000f8018ff */
[----:B------:R-:W-:Y:S02]  /*21c0*/  LEA.HI.X R5, R29, UR5, R0, 0x3, P0 ;  /* 0x000000051d057c11 */ /* 0x000fe400080f1c00 */
[----:B------:R-:W-:-:S05]  /*21d0*/  PLOP3.LUT P0, PT, PT, PT, PT, 0x80, 0x8 ;  /* 0x000000000008781c */ /* 0x000fca0003f0f070 */
[----:B------:R-:W-:Y:S08]  /*21e0*/  @!P1 BRA `(.L_x_139) ;  /* 0x00000004001c9947 */ /* 0x000ff00003800000 */
[----:B------:R-:W-:Y:S01]  /*21f0*/  PLOP3.LUT P0, PT, PT, PT, PT, 0x8, 0x80 ;  /* 0x000000000080781c */ /* 0x000fe20003f0e170 */
[----:B------:R-:W-:-:S12]  /*2200*/  VIADD R0, R2, 0xfffff400 ;  /* 0xfffff40002007836 */ /* 0x000fd80000000000 */
.L_x_140:
        /* <DEDUP_REMOVED lines=15> */
[----:B------:R0:W5:Y:S01]  /*2300*/  LDG.E.64.CONSTANT R8, desc[UR6][R4.64+0x7800] ;  /* 0x0078000604087981 */ /* 0x000162000c1e9b00 */
        /* <DEDUP_REMOVED lines=53> */
.L_x_139:
[----:B------:R-:W-:Y:S05]  /*2660*/  BSYNC.RECONVERGENT B2 ;  /* 0x0000000000027941 */ /* 0x000fea0003800200 */
.L_x_138:
        /* <DEDUP_REMOVED lines=40> */
.L_x_142:
[----:B------:R-:W-:Y:S05]  /*28f0*/  BSYNC.RECONVERGENT B2 ;  /* 0x0000000000027941 */ /* 0x000fea0003800200 */
.L_x_141:
        /* <DEDUP_REMOVED lines=18> */
.L_x_134:
[----:B------:R-:W-:Y:S05]  /*2a20*/  BSYNC.RECONVERGENT B1 ;  /* 0x0000000000017941 */ /* 0x000fea0003800200 */
.L_x_132:
        /* <DEDUP_REMOVED lines=33> */
[----:B------:R-:W-:-:S03]  /*2c40*/  @!P1 FSEL R7, R5, R7, !P0 ;  /* 0x0000000705079208 */ /* 0x000fc60004000000 */
[----:B------:R-:W-:Y:S04]  /*2c50*/  SHFL.DOWN PT, R4, R6, 0x10, 0x1f ;  /* 0x0a001f0006047f89 */ /* 0x000fe800000e0000 */
[----:B------:R-:W0:Y:S02]  /*2c60*/  SHFL.DOWN PT, R5, R7, 0x10, 0x1f ;  /* 0x0a001f0007057f89 */ /* 0x000e2400000e0000 */
        /* <DEDUP_REMOVED lines=8> */
[----:B------:R-:W-:-:S03]  /*2cf0*/  FSEL R3, R7, R5, P0 ;  /* 0x0000000507037208 */ /* 0x000fc60000000000 */
[----:B0-----:R-:W-:Y:S02]  /*2d00*/  IMAD.MOV.U32 R4, RZ, RZ, R0 ;  /* 0x000000ffff047224 */ /* 0x001fe400078e0000 */
[----:B------:R-:W-:-:S04]  /*2d10*/  IMAD.MOV.U32 R5, RZ, RZ, R3 ;  /* 0x000000ffff057224 */ /* 0x000fc800078e0003 */
[----:B------:R-:W-:Y:S05]  /*2d20*/  @P2 BRA `(.L_x_130) ;  /* 0x0000003000282947 */ /* 0x000fea0003800000 */
        /* <DEDUP_REMOVED lines=29> */
.L_x_115:
        /* <DEDUP_REMOVED lines=13> */
.L_x_145:
[----:B------:R-:W-:Y:S05]  /*2fd0*/  BSYNC.RECONVERGENT B1 ;  /* 0x0000000000017941 */ /* 0x000fea0003800200 */
.L_x_144:
        /* <DEDUP_REMOVED lines=17> */
.L_x_150:
        /* <DEDUP_REMOVED lines=12> */
.L_x_149:
[----:B------:R-:W-:Y:S05]  /*31b0*/  BSYNC.RECONVERGENT B2 ;  /* 0x0000000000027941 */ /* 0x000fea0003800200 */
.L_x_148:
        /* <DEDUP_REMOVED lines=9> */
.L_x_153:
        /* <DEDUP_REMOVED lines=74> */
.L_x_152:
[----:B------:R-:W-:Y:S05]  /*36f0*/  BSYNC.RECONVERGENT B2 ;  /* 0x0000000000027941 */ /* 0x000fea0003800200 */
.L_x_151:
        /* <DEDUP_REMOVED lines=42> */
.L_x_155:
[----:B------:R-:W-:Y:S05]  /*39a0*/  BSYNC.RECONVERGENT B2 ;  /* 0x0000000000027941 */ /* 0x000fea0003800200 */
.L_x_154:
        /* <DEDUP_REMOVED lines=20> */
.L_x_147:
[----:B------:R-:W-:Y:S05]  /*3af0*/  BSYNC.RECONVERGENT B1 ;  /* 0x0000000000017941 */ /* 0x000fea0003800200 */
.L_x_146:
        /* <DEDUP_REMOVED lines=88> */
.L_x_156:
        /* <DEDUP_REMOVED lines=64> */
[----:B------:R-:W1:Y:S01]  /*4480*/  S2UR UR5, SR_CgaCtaId ;  /* 0x00000000000579c3 */ /* 0x000e620000008800 */
[----:B------:R-:W-:Y:S01]  /*4490*/  UMOV UR4, 0x400 ;  /* 0x0000040000047882 */ /* 0x000fe20000000000 */
[C---:B------:R-:W-:Y:S02]  /*44a0*/  ISETP.GT.U32.AND P0, PT, R0.reuse, 0x20, PT ;  /* 0x000000200000780c */ /* 0x040fe40003f04070 */
[----:B------:R-:W-:Y:S02]  /*44b0*/  ISETP.GT.U32.AND P1, PT, R0, 0x40, PT ;  /* 0x000000400000780c */ /* 0x000fe40003f24070 */
[C---:B------:R-:W-:Y:S02]  /*44c0*/  ISETP.GT.U32.AND.EX P0, PT, R2.reuse, RZ, PT, P0 ;  /* 0x000000ff0200720c */ /* 0x040fe40003f04100 */
[----:B------:R-:W-:Y:S01]  /*44d0*/  ISETP.GT.U32.AND.EX P1, PT, R2, RZ, PT, P1 ;  /* 0x000000ff0200720c */ /* 0x000fe20003f24110 */
[----:B-1----:R-:W-:-:S09]  /*44e0*/  ULEA UR4, UR5, UR4, 0x18 ;  /* 0x0000000405047291 */ /* 0x002fd2000f8ec0ff */
[----:B------:R-:W1:Y:S04]  /*44f0*/  LDS.128 R12, [UR4+0x10] ;  /* 0x00001004ff0c7984 */ /* 0x000e680008000c00 */
[----:B------:R-:W2:Y:S01]  /*4500*/  LDS.128 R8, [UR4+0x20] ;  /* 0x00002004ff087984 */ /* 0x000ea20008000c00 */
[----:B-1----:R-:W-:-:S06]  /*4510*/  DSETP.GEU.AND P3, PT, R4, R12, PT ;  /* 0x0000000c0400722a */ /* 0x002fcc0003f6e000 */
[-C--:B------:R-:W-:Y:S02]  /*4520*/  FSEL R3, R12, R4.reuse, !P3 ;  /* 0x000000040c037208 */ /* 0x080fe40005800000 */
[-C--:B------:R-:W-:Y:S02]  /*4530*/  FSEL R13, R13, R5.reuse, !P3 ;  /* 0x000000050d0d7208 */ /* 0x080fe40005800000 */
[----:B------:R-:W-:Y:S02]  /*4540*/  FSEL R12, R3, R4, P0 ;  /* 0x00000004030c7208 */ /* 0x000fe40000000000 */
[----:B------:R-:W-:Y:S02]  /*4550*/  FSEL R13, R13, R5, P0 ;  /* 0x000000050d0d7208 */ /* 0x000fe40000000000 */
[----:B0-----:R-:W0:Y:S01]  /*4560*/  LDS.128 R4, [UR4+0x30] ;  /* 0x00003004ff047984 */ /* 0x001e220008000c00 */
        /* <DEDUP_REMOVED lines=38> */
.L_x_143:
        /* <DEDUP_REMOVED lines=11> */
[----:B--2---:R-:W-:-:S06]  /*4880*/  DSETP.GEU.AND P0, PT, R20, R4, PT ;  /* 0x000000041400722a */ /* 0x004fcc0003f0e000 */
[----:B------:R-:W-:Y:S02]  /*4890*/  FSEL R4, R4, R20, !P0 ;  /* 0x0000001404047208 */ /* 0x000fe40004000000 */
[----:B------:R-:W-:-:S06]  /*48a0*/  FSEL R5, R5, R21, !P0 ;  /* 0x0000001505057208 */ /* 0x000fcc0004000000 */
[----:B---3--:R-:W-:-:S06]  /*48b0*/  DSETP.GEU.AND P0, PT, R4, R8, PT ;  /* 0x000000080400722a */ /* 0x008fcc0003f0e000 */
[----:B------:R-:W-:Y:S02]  /*48c0*/  FSEL R4, R8, R4, !P0 ;  /* 0x0000000408047208 */ /* 0x000fe40004000000 */
[----:B------:R-:W-:Y:S02]  /*48d0*/  FSEL R5, R9, R5, !P0 ;  /* 0x0000000509057208 */ /* 0x000fe40004000000 */
[----:B------:R-:W-:-:S04]  /*48e0*/  IADD3 R8, P1, PT, R0, -0x800, RZ ;  /* 0xfffff80000087810 */ /* 0x000fc80007f3e0ff */
[----:B----4-:R-:W-:Y:S01]  /*48f0*/  DSETP.GEU.AND P0, PT, R4, R10, PT ;  /* 0x0000000a0400722a */ /* 0x010fe20003f0e000 */
[----:B------:R-:W-:-:S05]  /*4900*/  IADD3.X R9, PT, PT, R2, -0x1, RZ, P1, !PT ;  /* 0xffffffff02097810 */ /* 0x000fca0000ffe4ff */
        /* <DEDUP_REMOVED lines=11> */
[----:B------:R-:W-:Y:S01]  /*49c0*/  IMAD.MOV.U32 R17, RZ, RZ, 0x800 ;  /* 0x00000800ff117424 */ /* 0x000fe200078e00ff */
[----:B------:R-:W-:-:S04]  /*49d0*/  ISETP.GE.U32.AND P0, PT, R8, 0x800, PT ;  /* 0x000008000800780c */ /* 0x000fc80003f06070 */
[----:B------:R-:W-:Y:S01]  /*49e0*/  ISETP.GE.U32.AND.EX P0, PT, R9, RZ, PT, P0 ;  /* 0x000000ff0900720c */ /* 0x000fe20003f06100 */
[----:B------:R-:W-:-:S06]  /*49f0*/  DSETP.GEU.AND P1, PT, R4, R18, PT ;  /* 0x000000120400722a */ /* 0x000fcc0003f2e000 */
[----:B------:R-:W-:Y:S01]  /*4a00*/  FSEL R5, R19, R5, !P1 ;  /* 0x0000000513057208 */ /* 0x000fe20004800000 */
[----:B------:R-:W-:Y:S01]  /*4a10*/  IMAD.MOV.U32 R19, RZ, RZ, RZ ;  /* 0x000000ffff137224 */ /* 0x000fe200078e00ff */
[----:B------:R-:W-:-:S04]  /*4a20*/  FSEL R4, R18, R4, !P1 ;  /* 0x0000000412047208 */ /* 0x000fc80004800000 */
[----:B------:R-:W-:Y:S05]  /*4a30*/  @!P0 BRA `(.L_x_157) ;  /* 0x0000000000c48947 */ /* 0x000fea0003800000 */
[----:B------:R-:W0:Y:S01]  /*4a40*/  LDC.64 R10, c[0x0][0x390] ;  /* 0x0000e400ff0a7b82 */ /* 0x000e220000000a00 */
[----:B------:R-:W-:Y:S02]  /*4a50*/  IMAD.MOV.U32 R17, RZ, RZ, 0x800 ;  /* 0x00000800ff117424 */ /* 0x000fe400078e00ff */
[----:B------:R-:W-:-:S07]  /*4a60*/  IMAD.MOV.U32 R19, RZ, RZ, RZ ;  /* 0x000000ffff137224 */ /* 0x000fce00078e00ff */
.L_x_159:
[----:B------:R-:W-:-:S04]  /*4a70*/  LEA R20, P0, R17, R6, 0x3 ;  /* 0x0000000611147211 */ /* 0x000fc800078018ff */
[----:B------:R-:W-:-:S05]  /*4a80*/  LEA.HI.X R21, R17, R7, R19, 0x3, P0 ;  /* 0x0000000711157211 */ /* 0x000fca00000f1c13 */
        /* <DEDUP_REMOVED lines=8> */
[----:B0-----:R-:W-:-:S02]  /*4b10*/  IMAD.MOV.U32 R0, RZ, RZ, R10 ;  /* 0x000000ffff007224 */ /* 0x001fc400078e000a */
[----:B------:R-:W-:Y:S01]  /*4b20*/  IMAD.MOV.U32 R2, RZ, RZ, R11 ;  /* 0x000000ffff027224 */ /* 0x000fe200078e000b */
        /* <DEDUP_REMOVED lines=20> */
[----:B------:R-:W-:Y:S02]  /*4c70*/  IADD3 R12, P1, PT, -R17, R0, RZ ;  /* 0x00000000110c7210 */ /* 0x000fe40007f3e1ff */
[----:B------:R-:W-:Y:S02]  /*4c80*/  FSEL R5, R13, R5, !P0 ;  /* 0x000000050d057208 */ /* 0x000fe40004000000 */
[----:B------:R-:W-:Y:S01]  /*4c90*/  ISETP.GE.U32.AND P0, PT, R12, 0x800, PT ;  /* 0x000008000c00780c */ /* 0x000fe20003f06070 */
[----:B------:R-:W-:-:S03]  /*4ca0*/  IMAD.X R12, R2, 0x1, ~R19, P1 ;  /* 0x00000001020c7824 */ /* 0x000fc600008e0e13 */
[----:B------:R-:W-:Y:S02]  /*4cb0*/  DSETP.GEU.AND P1, PT, R4, R14, PT ;  /* 0x0000000e0400722a */ /* 0x000fe40003f2e000 */
[----:B------:R-:W-:-:S04]  /*4cc0*/  ISETP.GE.U32.AND.EX P0, PT, R12, RZ, PT, P0 ;  /* 0x000000ff0c00720c */ /* 0x000fc80003f06100 */
[----:B------:R-:W-:Y:S02]  /*4cd0*/  FSEL R4, R14, R4, !P1 ;  /* 0x000000040e047208 */ /* 0x000fe40004800000 */
[----:B------:R-:W-:-:S07]  /*4ce0*/  FSEL R5, R15, R5, !P1 ;  /* 0x000000050f057208 */ /* 0x000fce0004800000 */
[----:B------:R-:W-:Y:S05]  /*4cf0*/  @!P0 BRA `(.L_x_158) ;  /* 0x0000000800e48947 */ /* 0x000fea0003800000 */
[----:B------:R-:W-:-:S05]  /*4d00*/  IADD3 R17, P0, PT, R17, 0x800, RZ ;  /* 0x0000080011117810 */ /* 0x000fca0007f1e0ff */
[----:B------:R-:W-:Y:S01]  /*4d10*/  IMAD.X R19, RZ, RZ, R19, P0 ;  /* 0x000000ffff137224 */ /* 0x000fe200000e0613 */
[----:B------:R-:W-:-:S04]  /*4d20*/  ISETP.GT.U32.AND P0, PT, R17, R8, PT ;  /* 0x000000081100720c */ /* 0x000fc80003f04070 */
[----:B------:R-:W-:-:S13]  /*4d30*/  ISETP.GT.U32.AND.EX P0, PT, R19, R9, PT, P0 ;  /* 0x000000091300720c */ /* 0x000fda0003f04100 */
[----:B------:R-:W-:Y:S05]  /*4d40*/  @!P0 BRA `(.L_x_159) ;  /* 0xfffffffc00488947 */ /* 0x000fea000383ffff */
.L_x_157:
        /* <DEDUP_REMOVED lines=24> */
.L_x_163:
        /* <DEDUP_REMOVED lines=12> */
.L_x_162:
[----:B------:R-:W-:Y:S05]  /*4f90*/  BSYNC.RECONVERGENT B2 ;  /* 0x0000000000027941 */ /* 0x000fea0003800200 */
.L_x_161:
        /* <DEDUP_REMOVED lines=13> */
.L_x_166:
        /* <DEDUP_REMOVED lines=69> */
.L_x_165:
[----:B------:R-:W-:Y:S05]  /*54c0*/  BSYNC.RECONVERGENT B2 ;  /* 0x0000000000027941 */ /* 0x000fea0003800200 */
.L_x_164:
        /* <DEDUP_REMOVED lines=40> */
.L_x_168:
[----:B------:R-:W-:Y:S05]  /*5750*/  BSYNC.RECONVERGENT B2 ;  /* 0x0000000000027941 */ /* 0x000fea0003800200 */
.L_x_167:
        /* <DEDUP_REMOVED lines=18> */
.L_x_160:
[----:B------:R-:W-:Y:S05]  /*5880*/  BSYNC.RECONVERGENT B1 ;  /* 0x0000000000017941 */ /* 0x000fea0003800200 */
.L_x_158:
        /* <DEDUP_REMOVED lines=84> */
.L_x_130:
[----:B------:R-:W-:Y:S05]  /*5dd0*/  BSYNC.RECONVERGENT B0 ;  /* 0x0000000000007941 */ /* 0x000fea0003800200 */
.L_x_114:
[----:B------:R-:W-:Y:S05]  /*5de0*/  @P2 EXIT ;  /* 0x000000000000294d */ /* 0x000fea0003800000 */
[----:B------:R-:W2:Y:S01]  /*5df0*/  LDCU.64 UR8, c[0x0][0x3a0] ;  /* 0x00007400ff0877ac */ /* 0x000ea20008000a00 */
[----:B01----:R-:W0:Y:S01]  /*5e00*/  LDC.64 R6, c[0x0][0x388] ;  /* 0x0000e200ff067b82 */ /* 0x003e220000000a00 */
[----:B------:R-:W1:Y:S01]  /*5e10*/  LDCU.64 UR4, c[0x0][0x3a0] ;  /* 0x00007400ff0477ac */ /* 0x000e620008000a00 */
[----:B--2---:R-:W-:-:S06]  /*5e20*/  DSETP.GT.AND P0, PT, R4, UR8, PT ;  /* 0x0000000804007e2a */ /* 0x004fcc000bf04000 */
[----:B-1----:R-:W-:Y:S02]  /*5e30*/  FSEL R2, R4, UR4, P0 ;  /* 0x0000000404027c08 */ /* 0x002fe40008000000 */
[----:B------:R-:W-:-:S05]  /*5e40*/  FSEL R3, R5, UR5, P0 ;  /* 0x0000000505037c08 */ /* 0x000fca0008000000 */
[----:B0-----:R-:W-:Y:S01]  /*5e50*/  STG.E.64 desc[UR6][R6.64], R2 ;  /* 0x0000000206007986 */ /* 0x001fe2000c101b06 */
[----:B------:R-:W-:Y:S05]  /*5e60*/  EXIT ;  /* 0x000000000000794d */ /* 0x000fea0003800000 */
.L_x_169:
        /* <DEDUP_REMOVED lines=9> */
.L_x_176:


//--------------------- .text._ZN3cub18CUB_300001_SM_10006detail11EmptyKernelIvEEvv --------------------------
	.section	.text._ZN3cub18CUB_300001_SM_10006detail11EmptyKernelIvEEvv,"ax",@progbits
	.align	128
        .global         _ZN3cub18CUB_300001_SM_10006detail11EmptyKernelIvEEvv
        .type           _ZN3cub18CUB_300001_SM_10006detail11EmptyKernelIvEEvv,@function
        .size           _ZN3cub18CUB_300001_SM_10006detail11EmptyKernelIvEEvv,(.L_x_177 - _ZN3cub18CUB_300001_SM_10006detail11EmptyKernelIvEEvv)
        .other          _ZN3cub18CUB_300001_SM_10006detail11EmptyKernelIvEEvv,@"STO_CUDA_ENTRY STV_DEFAULT"
_ZN3cub18CUB_300001_SM_10006detail11EmptyKernelIvEEvv:
.text._ZN3cub18CUB_300001_SM_10006detail11EmptyKernelIvEEvv:
[----:B------:R-:W-:Y:S01]  /*0000*/  LDC R1, c[0x0][0x37c] ;  /* 0x0000df00ff017b82 */ /* 0x000fe20000000800 */
[----:B------:R-:W-:Y:S05]  /*0010*/  EXIT ;  /* 0x000000000000794d */ /* 0x000fea0003800000 */
.L_x_170:
        /* <DEDUP_REMOVED lines=14> */
.L_x_177:


//--------------------- .text._Z8getDeltaPdS_S_i  --------------------------
	.section	.text._Z8getDeltaPdS_S_i,"ax",@progbits
	.align	128
        .global         _Z8getDeltaPdS_S_i
        .type           _Z8getDeltaPdS_S_i,@function
        .size           _Z8getDeltaPdS_S_i,(.L_x_178 - _Z8getDeltaPdS_S_i)
        .other          _Z8getDeltaPdS_S_i,@"STO_CUDA_ENTRY STV_DEFAULT"
_Z8getDeltaPdS_S_i:
.text._Z8getDeltaPdS_S_i:
[----:B------:R-:W-:Y:S01]  /*0000*/  LDC R1, c[0x0][0x37c] ;  /* 0x0000df00ff017b82 */ /* 0x000fe20000000800 */
[----:B------:R-:W0:Y:S07]  /*0010*/  S2R R0, SR_TID.X ;  /* 0x0000000000007919 */ /* 0x000e2e0000002100 */
[----:B------:R-:W0:Y:S01]  /*0020*/  S2UR UR4, SR_CTAID.X ;  /* 0x00000000000479c3 */ /* 0x000e220000002500 */
[----:B------:R-:W1:Y:S07]  /*0030*/  LDCU UR5, c[0x0][0x398] ;  /* 0x00007300ff0577ac */ /* 0x000e6e0008000800 */
[----:B------:R-:W0:Y:S02]  /*0040*/  LDC R11, c[0x0][0x360] ;  /* 0x0000d800ff0b7b82 */ /* 0x000e240000000800 */
[----:B0-----:R-:W-:-:S05]  /*0050*/  IMAD R11, R11, UR4, R0 ;  /* 0x000000040b0b7c24 */ /* 0x001fca000f8e0200 */
[----:B-1----:R-:W-:-:S13]  /*0060*/  ISETP.GE.U32.AND P0, PT, R11, UR5, PT ;  /* 0x000000050b007c0c */ /* 0x002fda000bf06070 */
[----:B------:R-:W-:Y:S05]  /*0070*/  @P0 EXIT ;  /* 0x000000000000094d */ /* 0x000fea0003800000 */
[----:B------:R-:W0:Y:S01]  /*0080*/  LDC.64 R2, c[0x0][0x380] ;  /* 0x0000e000ff027b82 */ /* 0x000e220000000a00 */
[----:B------:R-:W1:Y:S07]  /*0090*/  LDCU.64 UR4, c[0x0][0x358] ;  /* 0x00006b00ff0477ac */ /* 0x000e6e0008000a00 */
[----:B------:R-:W2:Y:S08]  /*00a0*/  LDC.64 R4, c[0x0][0x388] ;  /* 0x0000e200ff047b82 */ /* 0x000eb00000000a00 */
[----:B------:R-:W3:Y:S01]  /*00b0*/  LDC.64 R8, c[0x0][0x390] ;  /* 0x0000e400ff087b82 */ /* 0x000ee20000000a00 */
[----:B0-----:R-:W-:-:S06]  /*00c0*/  IMAD.WIDE.U32 R2, R11, 0x8, R2 ;  /* 0x000000080b027825 */ /* 0x001fcc00078e0002 */
[----:B-1----:R-:W4:Y:S01]  /*00d0*/  LDG.E.64 R2, desc[UR4][R2.64] ;  /* 0x0000000402027981 */ /* 0x002f22000c1e1b00 */
[----:B--2---:R-:W-:-:S06]  /*00e0*/  IMAD.WIDE.U32 R4, R11, 0x8, R4 ;  /* 0x000000080b047825 */ /* 0x004fcc00078e0004 */
[----:B------:R-:W4:Y:S01]  /*00f0*/  LDG.E.64 R4, desc[UR4][R4.64] ;  /* 0x0000000404047981 */ /* 0x000f22000c1e1b00 */
[----:B---3--:R-:W-:Y:S01]  /*0100*/  IMAD.WIDE.U32 R8, R11, 0x8, R8 ;  /* 0x000000080b087825 */ /* 0x008fe200078e0008 */
[----:B----4-:R-:W-:-:S07]  /*0110*/  DADD R6, R2, -R4 ;  /* 0x0000000002067229 */ /* 0x010fce0000000804 */
[----:B------:R-:W-:Y:S01]  /*0120*/  STG.E.64 desc[UR4][R8.64], R6 ;  /* 0x0000000608007986 */ /* 0x000fe2000c101b04 */
[----:B------:R-:W-:Y:S05]  /*0130*/  EXIT ;  /* 0x000000000000794d */ /* 0x000fea0003800000 */
.L_x_171:
        /* <DEDUP_REMOVED lines=12> */
.L_x_178:


//--------------------- .text._Z5solvePKdPdy      --------------------------
	.section	.text._Z5solvePKdPdy,"ax",@progbits
	.align	128
        .global         _Z5solvePKdPdy
        .type           _Z5solvePKdPdy,@function
        .size           _Z5solvePKdPdy,(.L_x_179 - _Z5solvePKdPdy)
        .other          _Z5solvePKdPdy,@"STO_CUDA_ENTRY STV_DEFAULT"
_Z5solvePKdPdy:
.text._Z5solvePKdPdy:
[----:B------:R-:W-:Y:S01]  /*0000*/  LDC R1, c[0x0][0x37c] ;  /* 0x0000df00ff017b82 */ /* 0x000fe20000000800 */
[----:B------:R-:W0:Y:S07]  /*0010*/  S2R R0, SR_TID.Y ;  /* 0x0000000000007919 */ /* 0x000e2e0000002200 */
[----:B------:R-:W1:Y:S01]  /*0020*/  LDC R4, c[0x0][0x360] ;  /* 0x0000d800ff047b82 */ /* 0x000e620000000800 */
[----:B------:R-:W1:Y:S07]  /*0030*/  S2R R5, SR_TID.X ;  /* 0x0000000000057919 */ /* 0x000e6e0000002100 */
[----:B------:R-:W0:Y:S08]  /*0040*/  S2UR UR5, SR_CTAID.Y ;  /* 0x00000000000579c3 */ /* 0x000e300000002600 */
[----:B------:R-:W0:Y:S08]  /*0050*/  LDC R11, c[0x0][0x364] ;  /* 0x0000d900ff0b7b82 */ /* 0x000e300000000800 */
[----:B------:R-:W1:Y:S01]  /*0060*/  S2UR UR4, SR_CTAID.X ;  /* 0x00000000000479c3 */ /* 0x000e620000002500 */
[----:B0-----:R-:W-:-:S05]  /*0070*/  IMAD R11, R11, UR5, R0 ;  /* 0x000000050b0b7c24 */ /* 0x001fca000f8e0200 */
[----:B------:R-:W-:Y:S01]  /*0080*/  ISETP.NE.AND P0, PT, R11, RZ, PT ;  /* 0x000000ff0b00720c */ /* 0x000fe20003f05270 */
[----:B-1----:R-:W-:-:S05]  /*0090*/  IMAD R4, R4, UR4, R5 ;  /* 0x0000000404047c24 */ /* 0x002fca000f8e0205 */
[----:B------:R-:W-:-:S13]  /*00a0*/  ISETP.EQ.OR P0, PT, R4, RZ, !P0 ;  /* 0x000000ff0400720c */ /* 0x000fda0004702670 */
[----:B------:R-:W-:Y:S05]  /*00b0*/  @P0 EXIT ;  /* 0x000000000000094d */ /* 0x000fea0003800000 */
[----:B------:R-:W0:Y:S02]  /*00c0*/  LDCU.64 UR6, c[0x0][0x390] ;  /* 0x00007200ff0677ac */ /* 0x000e240008000a00 */
[----:B0-----:R-:W-:-:S04]  /*00d0*/  UIADD3 UR4, UP0, UPT, UR6, -0x1, URZ ;  /* 0xffffffff06047890 */ /* 0x001fc8000ff1e0ff */
[----:B------:R-:W-:Y:S02]  /*00e0*/  UIADD3.X UR5, UPT, UPT, UR7, -0x1, URZ, UP0, !UPT ;  /* 0xffffffff07057890 */ /* 0x000fe400087fe4ff */
[----:B------:R-:W-:-:S04]  /*00f0*/  ISETP.LT.U32.AND P0, PT, R4, UR4, PT ;  /* 0x0000000404007c0c */ /* 0x000fc8000bf01070 */
[----:B------:R-:W-:-:S05]  /*0100*/  IMAD.U32 R0, RZ, RZ, UR5 ;  /* 0x00000005ff007e24 */ /* 0x000fca000f8e00ff */
[----:B------:R-:W-:-:S13]  /*0110*/  ISETP.GT.U32.AND.EX P0, PT, R0, RZ, PT, P0 ;  /* 0x000000ff0000720c */ /* 0x000fda0003f04100 */
[----:B------:R-:W-:Y:S05]  /*0120*/  @!P0 EXIT ;  /* 0x000000000000894d */ /* 0x000fea0003800000 */
[----:B------:R-:W-:Y:S01]  /*0130*/  IMAD.U32 R0, RZ, RZ, UR5 ;  /* 0x00000005ff007e24 */ /* 0x000fe2000f8e00ff */
[----:B------:R-:W-:-:S04]  /*0140*/  ISETP.LT.U32.AND P0, PT, R11, UR4, PT ;  /* 0x000000040b007c0c */ /* 0x000fc8000bf01070 */
[----:B------:R-:W-:-:S13]  /*0150*/  ISETP.GT.U32.AND.EX P0, PT, R0, RZ, PT, P0 ;  /* 0x000000ff0000720c */ /* 0x000fda0003f04100 */
[----:B------:R-:W-:Y:S05]  /*0160*/  @!P0 EXIT ;  /* 0x000000000000894d */ /* 0x000fea0003800000 */
[----:B------:R-:W0:Y:S01]  /*0170*/  LDCU.128 UR8, c[0x0][0x380] ;  /* 0x00007000ff0877ac */ /* 0x000e220008000c00 */
[C---:B------:R-:W-:Y:S02]  /*0180*/  VIADD R15, R11.reuse, 0xffffffff ;  /* 0xffffffff0b0f7836 */ /* 0x040fe40000000000 */
[----:B------:R-:W-:Y:S01]  /*0190*/  IMAD.MOV.U32 R5, RZ, RZ, RZ ;  /* 0x000000ffff057224 */ /* 0x000fe200078e00ff */
[----:B------:R-:W1:Y:S01]  /*01a0*/  LDCU.64 UR4, c[0x0][0x358] ;  /* 0x00006b00ff0477ac */ /* 0x000e620008000a00 */
[----:B------:R-:W-:Y:S02]  /*01b0*/  VIADD R13, R11, 0x1 ;  /* 0x000000010b0d7836 */ /* 0x000fe40000000000 */
[----:B------:R-:W-:-:S04]  /*01c0*/  IMAD.WIDE.U32 R6, R15, UR6, R4 ;  /* 0x000000060f067c25 */ /* 0x000fc8000f8e0004 */
[----:B------:R-:W-:-:S04]  /*01d0*/  IMAD.WIDE.U32 R2, R13, UR6, R4 ;  /* 0x000000060d027c25 */ /* 0x000fc8000f8e0004 */
[----:B------:R-:W-:Y:S01]  /*01e0*/  IMAD.WIDE.U32 R8, R11, UR6, R4 ;  /* 0x000000060b087c25 */ /* 0x000fe2000f8e0004 */
[----:B0-----:R-:W-:-:S03]  /*01f0*/  LEA R4, P1, R6, UR8, 0x3 ;  /* 0x0000000806047c11 */ /* 0x001fc6000f8218ff */
[----:B------:R-:W-:Y:S01]  /*0200*/  IMAD R15, R15, UR7, R7 ;  /* 0x000000070f0f7c24 */ /* 0x000fe2000f8e0207 */
[----:B------:R-:W-:Y:S01]  /*0210*/  LEA R12, P0, R2, UR8, 0x3 ;  /* 0x00000008020c7c11 */ /* 0x000fe2000f8018ff */
[----:B------:R-:W-:Y:S02]  /*0220*/  IMAD R13, R13, UR7, R3 ;  /* 0x000000070d0d7c24 */ /* 0x000fe4000f8e0203 */
[----:B------:R-:W-:Y:S01]  /*0230*/  IMAD R11, R11, UR7, R9 ;  /* 0x000000070b0b7c24 */ /* 0x000fe2000f8e0209 */
[----:B------:R-:W-:Y:S01]  /*0240*/  LEA.HI.X R5, R6, UR9, R15, 0x3, P1 ;  /* 0x0000000906057c11 */ /* 0x000fe200088f1c0f */
[----:B------:R-:W-:Y:S01]  /*0250*/  IMAD.SHL.U32 R0, R8, 0x8, RZ ;  /* 0x0000000808007824 */ /* 0x000fe200078e00ff */
[----:B------:R-:W-:Y:S02]  /*0260*/  LEA.HI.X R13, R2, UR9, R13, 0x3, P0 ;  /* 0x00000009020d7c11 */ /* 0x000fe400080f1c0d */
[----:B------:R-:W-:Y:S02]  /*0270*/  SHF.L.U64.HI R14, R8, 0x3, R11 ;  /* 0x00000003080e7819 */ /* 0x000fe4000001020b */
[----:B------:R-:W-:Y:S01]  /*0280*/  IADD3 R6, P0, PT, R0, UR8, RZ ;  /* 0x0000000800067c10 */ /* 0x000fe2000ff1e0ff */
[----:B-1----:R-:W2:Y:S04]  /*0290*/  LDG.E.64 R2, desc[UR4][R12.64] ;  /* 0x000000040c027981 */ /* 0x002ea8000c1e1b00 */
[----:B------:R-:W2:Y:S01]  /*02a0*/  LDG.E.64 R4, desc[UR4][R4.64] ;  /* 0x0000000404047981 */ /* 0x000ea2000c1e1b00 */
[----:B------:R-:W-:-:S05]  /*02b0*/  IADD3.X R7, PT, PT, R14, UR9, RZ, P0, !PT ;  /* 0x000000090e077c10 */ /* 0x000fca00087fe4ff */
[----:B------:R-:W3:Y:S04]  /*02c0*/  LDG.E.64 R8, desc[UR4][R6.64+0x8] ;  /* 0x0000080406087981 */ /* 0x000ee8000c1e1b00 */
[----:B------:R-:W4:Y:S01]  /*02d0*/  LDG.E.64 R10, desc[UR4][R6.64+-0x8] ;  /* 0xfffff804060a7981 */ /* 0x000f22000c1e1b00 */
[----:B--2---:R-:W-:-:S08]  /*02e0*/  DADD R2, R2, R4 ;  /* 0x0000000002027229 */ /* 0x004fd00000000004 */
[----:B---3--:R-:W-:Y:S01]  /*02f0*/  DADD R2, R2, R8 ;  /* 0x0000000002027229 */ /* 0x008fe20000000008 */
[----:B------:R-:W-:-:S04]  /*0300*/  IADD3 R8, P0, PT, R0, UR10, RZ ;  /* 0x0000000a00087c10 */ /* 0x000fc8000ff1e0ff */
[----:B------:R-:W-:-:S03]  /*0310*/  IADD3.X R9, PT, PT, R14, UR11, RZ, P0, !PT ;  /* 0x0000000b0e097c10 */ /* 0x000fc600087fe4ff */
[----:B----4-:R-:W-:-:S08]  /*0320*/  DADD R2, R2, R10 ;  /* 0x0000000002027229 */ /* 0x010fd0000000000a */
[----:B------:R-:W-:-:S07]  /*0330*/  DMUL R2, R2, 0.25 ;  /* 0x3fd0000002027828 */ /* 0x000fce0000000000 */
[----:B------:R-:W-:Y:S01]  /*0340*/  STG.E.64 desc[UR4][R8.64], R2 ;  /* 0x0000000208007986 */ /* 0x000fe2000c101b04 */
[----:B------:R-:W-:Y:S05]  /*0350*/  EXIT ;  /* 0x000000000000794d */ /* 0x000fea0003800000 */
.L_x_172:
        /* <DEDUP_REMOVED lines=10> */
.L_x_179:


//--------------------- .text._Z9fillEdgesPdmdddd --------------------------
	.section	.text._Z9fillEdgesPdmdddd,"ax",@progbits
	.align	128
        .global         _Z9fillEdgesPdmdddd
        .type           _Z9fillEdgesPdmdddd,@function
        .size           _Z9fillEdgesPdmdddd,(.L_x_180 - _Z9fillEdgesPdmdddd)
        .other          _Z9fillEdgesPdmdddd,@"STO_CUDA_ENTRY STV_DEFAULT"
_Z9fillEdgesPdmdddd:
.text._Z9fillEdgesPdmdddd:
[----:B------:R-:W-:Y:S01]  /*0000*/  LDC R1, c[0x0][0x37c] ;  /* 0x0000df00ff017b82 */ /* 0x000fe20000000800 */
[----:B------:R-:W0:Y:S07]  /*0010*/  S2R R15, SR_CTAID.X ;  /* 0x00000000000f7919 */ /* 0x000e2e0000002500 */
[----:B------:R-:W1:Y:S01]  /*0020*/  LDC.64 R2, c[0x0][0x388] ;  /* 0x0000e200ff027b82 */ /* 0x000e620000000a00 */
[----:B------:R-:W0:Y:S01]  /*0030*/  LDCU UR4, c[0x0][0x360] ;  /* 0x00006c00ff0477ac */ /* 0x000e220008000800 */
[----:B------:R-:W0:Y:S06]  /*0040*/  S2R R0, SR_TID.X ;  /* 0x0000000000007919 */ /* 0x000e2c0000002100 */
[----:B------:R-:W2:Y:S08]  /*0050*/  LDC.64 R18, c[0x0][0x380] ;  /* 0x0000e000ff127b82 */ /* 0x000eb00000000a00 */
[----:B------:R-:W3:Y:S08]  /*0060*/  LDC.64 R16, c[0x0][0x380] ;  /* 0x0000e000ff107b82 */ /* 0x000ef00000000a00 */
[----:B------:R-:W4:Y:S08]  /*0070*/  LDC.64 R24, c[0x0][0x390] ;  /* 0x0000e400ff187b82 */ /* 0x000f300000000a00 */
[----:B------:R-:W5:Y:S01]  /*0080*/  LDC.64 R6, c[0x0][0x3a0] ;  /* 0x0000e800ff067b82 */ /* 0x000f620000000a00 */
[----:B0-----:R-:W-:Y:S01]  /*0090*/  IMAD R15, R15, UR4, R0 ;  /* 0x000000040f0f7c24 */ /* 0x001fe2000f8e0200 */
[----:B-1----:R-:W-:Y:S01]  /*00a0*/  IADD3 R0, P0, PT, R2, -0x1, RZ ;  /* 0xffffffff02007810 */ /* 0x002fe20007f1e0ff */
[----:B------:R-:W0:Y:S02]  /*00b0*/  LDCU.64 UR4, c[0x0][0x358] ;  /* 0x00006b00ff0477ac */ /* 0x000e240008000a00 */
[----:B------:R-:W4:Y:S03]  /*00c0*/  I2F.F64.U32 R10, R15 ;  /* 0x0000000f000a7312 */ /* 0x000f260000201800 */
[----:B------:R-:W1:Y:S01]  /*00d0*/  LDC.64 R4, c[0x0][0x3a8] ;  /* 0x0000ea00ff047b82 */ /* 0x000e620000000a00 */
[----:B------:R-:W-:Y:S01]  /*00e0*/  IADD3.X R27, PT, PT, R3, -0x1, RZ, P0, !PT ;  /* 0xffffffff031b7810 */ /* 0x000fe200007fe4ff */
[C---:B------:R-:W-:Y:S01]  /*00f0*/  IMAD.WIDE.U32 R20, R15.reuse, R2, RZ ;  /* 0x000000020f147225 */ /* 0x040fe200078e00ff */
[----:B------:R-:W-:-:S03]  /*0100*/  IADD3 R23, PT, PT, R15, 0x1, RZ ;  /* 0x000000010f177810 */ /* 0x000fc60007ffe0ff */
[----:B------:R-:W-:Y:S02]  /*0110*/  IMAD R22, R15, R3, R21 ;  /* 0x000000030f167224 */ /* 0x000fe400078e0215 */
[----:B------:R-:W1:Y:S01]  /*0120*/  LDC.64 R12, c[0x0][0x398] ;  /* 0x0000e600ff0c7b82 */ /* 0x000e620000000a00 */
[----:B------:R-:W-:Y:S02]  /*0130*/  IMAD R21, R27, R2, RZ ;  /* 0x000000021b157224 */ /* 0x000fe400078e02ff */
[----:B--2---:R-:W-:Y:S01]  /*0140*/  IMAD.WIDE.U32 R18, R15, 0x8, R18 ;  /* 0x000000080f127825 */ /* 0x004fe200078e0012 */
[----:B----4-:R-:W-:-:S03]  /*0150*/  DFMA R24, R10, R24, 10 ;  /* 0x402400000a18742b */ /* 0x010fc60000000018 */
[----:B------:R-:W-:Y:S01]  /*0160*/  IMAD.WIDE.U32 R8, R0, R2, RZ ;  /* 0x0000000200087225 */ /* 0x000fe200078e00ff */
[----:B-----5:R-:W-:-:S03]  /*0170*/  DFMA R6, R10, R6, 10 ;  /* 0x402400000a06742b */ /* 0x020fc60000000006 */
[C---:B------:R-:W-:Y:S01]  /*0180*/  IMAD.WIDE.U32 R14, R23.reuse, R2, RZ ;  /* 0x00000002170e7225 */ /* 0x040fe200078e00ff */
[-C--:B---3--:R-:W-:Y:S01]  /*0190*/  LEA R2, P0, R20, R16.reuse, 0x3 ;  /* 0x0000001014027211 */ /* 0x088fe200078018ff */
[----:B0-----:R-:W-:Y:S02]  /*01a0*/  STG.E.64 desc[UR4][R18.64], R24 ;  /* 0x0000001812007986 */ /* 0x001fe4000c101b04 */
[-C--:B------:R-:W-:Y:S01]  /*01b0*/  IMAD R21, R0, R3.reuse, R21 ;  /* 0x0000000300157224 */ /* 0x080fe200078e0215 */
[C---:B-1----:R-:W-:Y:S01]  /*01c0*/  DFMA R4, R10.reuse, R4, 20 ;  /* 0x403400000a04742b */ /* 0x042fe20000000004 */
[----:B------:R-:W-:Y:S01]  /*01d0*/  IMAD R0, R23, R3, R15 ;  /* 0x0000000317007224 */ /* 0x000fe200078e020f */
[----:B------:R-:W-:Y:S02]  /*01e0*/  LEA.HI.X R3, R20, R17, R22, 0x3, P0 ;  /* 0x0000001114037211 */ /* 0x000fe400000f1c16 */
[----:B------:R-:W-:Y:S02]  /*01f0*/  LEA R16, P0, R14, R16, 0x3 ;  /* 0x000000100e107211 */ /* 0x000fe400078018ff */
[----:B------:R-:W-:Y:S01]  /*0200*/  LEA R20, P1, R8, R18, 0x3 ;  /* 0x0000001208147211 */ /* 0x000fe200078218ff */
[----:B------:R-:W-:Y:S01]  /*0210*/  STG.E.64 desc[UR4][R2.64], R6 ;  /* 0x0000000602007986 */ /* 0x000fe2000c101b04 */
[----:B------:R-:W-:Y:S01]  /*0220*/  IADD3 R21, PT, PT, R9, R21, RZ ;  /* 0x0000001509157210 */ /* 0x000fe20007ffe0ff */
[----:B------:R-:W-:Y:S01]  /*0230*/  DFMA R12, R10, R12, 30 ;  /* 0x403e00000a0c742b */ /* 0x000fe2000000000c */
[----:B------:R-:W-:-:S02]  /*0240*/  LEA.HI.X R17, R14, R17, R0, 0x3, P0 ;  /* 0x000000110e117211 */ /* 0x000fc400000f1c00 */
[----:B------:R-:W-:-:S03]  /*0250*/  LEA.HI.X R21, R8, R19, R21, 0x3, P1 ;  /* 0x0000001308157211 */ /* 0x000fc600008f1c15 */
[----:B------:R-:W-:Y:S04]  /*0260*/  STG.E.64 desc[UR4][R16.64+-0x8], R4 ;  /* 0xfffff80410007986 */ /* 0x000fe8000c101b04 */
[----:B------:R-:W-:Y:S01]  /*0270*/  STG.E.64 desc[UR4][R20.64], R12 ;  /* 0x0000000c14007986 */ /* 0x000fe2000c101b04 */
[----:B------:R-:W-:Y:S05]  /*0280*/  EXIT ;  /* 0x000000000000794d */ /* 0x000fea0003800000 */
.L_x_173:
        /* <DEDUP_REMOVED lines=15> */
.L_x_180:


//--------------------- .nv.shared._ZN3cub18CUB_300001_SM_10006detail6reduce28DeviceReduceSingleTileKernelINS2_10policy_hubIdyN4cuda3__47maximumIvEEE10Policy1000EPdSB_iS8_ddNS5_3std3__410__identityEEEvT0_T1_T2_T3_T4_T6_ --------------------------
	.section	.nv.shared._ZN3cub18CUB_300001_SM_10006detail6reduce28DeviceReduceSingleTileKernelINS2_10policy_hubIdyN4cuda3__47maximumIvEEE10Policy1000EPdSB_iS8_ddNS5_3std3__410__identityEEEvT0_T1_T2_T3_T4_T6_,"aw",@nobits
	.sectionflags	@""
	.align	8
.nv.shared._ZN3cub18CUB_300001_SM_10006detail6reduce28DeviceReduceSingleTileKernelINS2_10policy_hubIdyN4cuda3__47maximumIvEEE10Policy1000EPdSB_iS8_ddNS5_3std3__410__identityEEEvT0_T1_T2_T3_T4_T6_:
	.zero		1104


//--------------------- .nv.shared.reserved.0     --------------------------
	.section	.nv.shared.reserved.0,"aw",@nobits
	.weak		__nv_reservedSMEM_offset_0_alias
	.size		__nv_reservedSMEM_offset_0_alias, 0, 64
	.other		__nv_reservedSMEM_offset_0_alias,@"STO_CUDA_RESERVED_SHARED STV_DEFAULT"
__nv_reservedSMEM_offset_0_alias:
	.zero		0
	.zero		64


//--------------------- .nv.global                --------------------------
	.section	.nv.global,"aw",@nobits
.nv.global:
	.type		_ZN34_INTERNAL_e3ee36da_4_k_cu_edf0dd896thrust24THRUST_300001_SM_1000_NS12placeholders2_5E,@object
	.size		_ZN34_INTERNAL_e3ee36da_4_k_cu_edf0dd896thrust24THRUST_300001_SM_1000_NS12placeholders2_5E,(_ZN34_INTERNAL_e3ee36da_4_k_cu_edf0dd894cuda3std3__45__cpo6cbeginE - _ZN34_INTERNAL_e3ee36da_4_k_cu_edf0dd896thrust24THRUST_300001_SM_1000_NS12placeholders2_5E)
_ZN34_INTERNAL_e3ee36da_4_k_cu_edf0dd896thrust24THRUST_300001_SM_1000_NS12placeholders2_5E:
	.zero		1
	.type		_ZN34_INTERNAL_e3ee36da_4_k_cu_edf0dd894cuda3std3__45__cpo6cbeginE,@object
	.size		_ZN34_INTERNAL_e3ee36da_4_k_cu_edf0dd894cuda3std3__45__cpo6cbeginE,(_ZN34_INTERNAL_e3ee36da_4_k_cu_edf0dd894cuda3std6ranges3__45__cpo6cbeginE - _ZN34_INTERNAL_e3ee36da_4_k_cu_edf0dd894cuda3std3__45__cpo6cbeginE)
_ZN34_INTERNAL_e3ee36da_4_k_cu_edf0dd894cuda3std3__45__cpo6cbeginE:
	.zero		1
	.type		_ZN34_INTERNAL_e3ee36da_4_k_cu_edf0dd894cuda3std6ranges3__45__cpo6cbeginE,@object
	.size		_ZN34_INTERNAL_e3ee36da_4_k_cu_edf0dd894cuda3std6ranges3__45__cpo6cbeginE,(_ZN34_INTERNAL_e3ee36da_4_k_cu_edf0dd894cuda3std3__48in_placeE - _ZN34_INTERNAL_e3ee36da_4_k_cu_edf0dd894cuda3std6ranges3__45__cpo6cbeginE)
_ZN34_INTERNAL_e3ee36da_4_k_cu_edf0dd894cuda3std6ranges3__45__cpo6cbeginE:
	.zero		1
	.type		_ZN34_INTERNAL_e3ee36da_4_k_cu_edf0dd894cuda3std3__48in_placeE,@object
	.size		_ZN34_INTERNAL_e3ee36da_4_k_cu_edf0dd894cuda3std3__48in_placeE,(_ZN34_INTERNAL_e3ee36da_4_k_cu_edf0dd894cuda3std6ranges3__45__cpo4sizeE - _ZN34_INTERNAL_e3ee36da_4_k_cu_edf0dd894cuda3std3__48in_placeE)
_ZN34_INTERNAL_e3ee36da_4_k_cu_edf0dd894cuda3std3__48in_placeE:
	.zero		1
	.type		_ZN34_INTERNAL_e3ee36da_4_k_cu_edf0dd894cuda3std6ranges3__45__cpo4sizeE,@object
	.size		_ZN34_INTERNAL_e3ee36da_4_k_cu_edf0dd894cuda3std6ranges3__45__cpo4sizeE,(_ZN34_INTERNAL_e3ee36da_4_k_cu_edf0dd896thrust24THRUST_300001_SM_1000_NS12placeholders2_9E - _ZN34_INTERNAL_e3ee36da_4_k_cu_edf0dd894cuda3std6ranges3__45__cpo4sizeE)
_ZN34_INTERNAL_e3ee36da_4_k_cu_edf0dd894cuda3std6ranges3__45__cpo4sizeE:
	.zero		1
	.type		_ZN34_INTERNAL_e3ee36da_4_k_cu_edf0dd896thrust24THRUST_300001_SM_1000_NS12placeholders2_9E,@object
	.size		_ZN34_INTERNAL_e3ee36da_4_k_cu_edf0dd896thrust24THRUST_300001_SM_1000_NS12placeholders2_9E,(_ZN34_INTERNAL_e3ee36da_4_k_cu_edf0dd894cuda3std3__45__cpo7crbeginE - _ZN34_INTERNAL_e3ee36da_4_k_cu_edf0dd896thrust24THRUST_300001_SM_1000_NS12placeholders2_9E)
_ZN34_INTERNAL_e3ee36da_4_k_cu_edf0dd896thrust24THRUST_300001_SM_1000_NS12placeholders2_9E:
	.zero		1
	.type		_ZN34_INTERNAL_e3ee36da_4_k_cu_edf0dd894cuda3std3__45__cpo7crbeginE,@object
	.size		_ZN34_INTERNAL_e3ee36da_4_k_cu_edf0dd894cuda3std3__45__cpo7crbeginE,(_ZN34_INTERNAL_e3ee36da_4_k_cu_edf0dd894cuda3std6ranges3__45__cpo4nextE - _ZN34_INTERNAL_e3ee36da_4_k_cu_edf0dd894cuda3std3__45__cpo7crbeginE)
_ZN34_INTERNAL_e3ee36da_4_k_cu_edf0dd894cuda3std3__45__cpo7crbeginE:
	.zero		1
	.type		_ZN34_INTERNAL_e3ee36da_4_k_cu_edf0dd894cuda3std6ranges3__45__cpo4nextE,@object
	.size		_ZN34_INTERNAL_e3ee36da_4_k_cu_edf0dd894cuda3std6ranges3__45__cpo4nextE,(_ZN34_INTERNAL_e3ee36da_4_k_cu_edf0dd894cuda3std6ranges3__45__cpo4swapE - _ZN34_INTERNAL_e3ee36da_4_k_cu_edf0dd894cuda3std6ranges3__45__cpo4nextE)
_ZN34_INTERNAL_e3ee36da_4_k_cu_edf0dd894cuda3std6ranges3__45__cpo4nextE:
	.zero		1
	.type		_ZN34_INTERNAL_e3ee36da_4_k_cu_edf0dd894cuda3std6ranges3__45__cpo4swapE,@object
	.size		_ZN34_INTERNAL_e3ee36da_4_k_cu_edf0dd894cuda3std6ranges3__45__cpo4swapE,(_ZN34_INTERNAL_e3ee36da_4_k_cu_edf0dd896thrust24THRUST_300001_SM_1000_NS12placeholders2_1E - _ZN34_INTERNAL_e3ee36da_4_k_cu_edf0dd894cuda3std6ranges3__45__cpo4swapE)
_ZN34_INTERNAL_e3ee36da_4_k_cu_edf0dd894cuda3std6ranges3__45__cpo4swapE:
	.zero		1
	.type		_ZN34_INTERNAL_e3ee36da_4_k_cu_edf0dd896thrust24THRUST_300001_SM_1000_NS12placeholders2_1E,@object
	.size		_ZN34_INTERNAL_e3ee36da_4_k_cu_edf0dd896thrust24THRUST_300001_SM_1000_NS12placeholders2_1E,(_ZN34_INTERNAL_e3ee36da_4_k_cu_edf0dd896thrust24THRUST_300001_SM_1000_NS12placeholders2_3E - _ZN34_INTERNAL_e3ee36da_4_k_cu_edf0dd896thrust24THRUST_300001_SM_1000_NS12placeholders2_1E)
_ZN34_INTERNAL_e3ee36da_4_k_cu_edf0dd896thrust24THRUST_300001_SM_1000_NS12placeholders2_1E:
	.zero		1
	.type		_ZN34_INTERNAL_e3ee36da_4_k_cu_edf0dd896thrust24THRUST_300001_SM_1000_NS12placeholders2_3E,@object
	.size		_ZN34_INTERNAL_e3ee36da_4_k_cu_edf0dd896thrust24THRUST_300001_SM_1000_NS12placeholders2_3E,(_ZN34_INTERNAL_e3ee36da_4_k_cu_edf0dd894cuda3std3__45__cpo5beginE - _ZN34_INTERNAL_e3ee36da_4_k_cu_edf0dd896thrust24THRUST_300001_SM_1000_NS12placeholders2_3E)
_ZN34_INTERNAL_e3ee36da_4_k_cu_edf0dd896thrust24THRUST_300001_SM_1000_NS12placeholders2_3E:
	.zero		1
	.type		_ZN34_INTERNAL_e3ee36da_4_k_cu_edf0dd894cuda3std3__45__cpo5beginE,@object
	.size		_ZN34_INTERNAL_e3ee36da_4_k_cu_edf0dd894cuda3std3__45__cpo5beginE,(_ZN34_INTERNAL_e3ee36da_4_k_cu_edf0dd894cuda3std6ranges3__45__cpo5beginE - _ZN34_INTERNAL_e3ee36da_4_k_cu_edf0dd894cuda3std3__45__cpo5beginE)
_ZN34_INTERNAL_e3ee36da_4_k_cu_edf0dd894cuda3std3__45__cpo5beginE:
	.zero		1
	.type		_ZN34_INTERNAL_e3ee36da_4_k_cu_edf0dd894cuda3std6ranges3__45__cpo5beginE,@object
	.size		_ZN34_INTERNAL_e3ee36da_4_k_cu_edf0dd894cuda3std6ranges3__45__cpo5beginE,(_ZN34_INTERNAL_e3ee36da_4_k_cu_edf0dd894cuda3std3__436_GLOBAL__N__e3ee36da_4_k_cu_edf0dd896ignoreE - _ZN34_INTERNAL_e3ee36da_4_k_cu_edf0dd894cuda3std6ranges3__45__cpo5beginE)
_ZN34_INTERNAL_e3ee36da_4_k_cu_edf0dd894cuda3std6ranges3__45__cpo5beginE:
	.zero		1
	.type		_ZN34_INTERNAL_e3ee36da_4_k_cu_edf0dd894cuda3std3__436_GLOBAL__N__e3ee36da_4_k_cu_edf0dd896ignoreE,@object
	.size		_ZN34_INTERNAL_e3ee36da_4_k_cu_edf0dd894cuda3std3__436_GLOBAL__N__e3ee36da_4_k_cu_edf0dd896ignoreE,(_ZN34_INTERNAL_e3ee36da_4_k_cu_edf0dd894cuda3std6ranges3__45__cpo4dataE - _ZN34_INTERNAL_e3ee36da_4_k_cu_edf0dd894cuda3std3__436_GLOBAL__N__e3ee36da_4_k_cu_edf0dd896ignoreE)
_ZN34_INTERNAL_e3ee36da_4_k_cu_edf0dd894cuda3std3__436_GLOBAL__N__e3ee36da_4_k_cu_edf0dd896ignoreE:
	.zero		1
	.type		_ZN34_INTERNAL_e3ee36da_4_k_cu_edf0dd894cuda3std6ranges3__45__cpo4dataE,@object
	.size		_ZN34_INTERNAL_e3ee36da_4_k_cu_edf0dd894cuda3std6ranges3__45__cpo4dataE,(_ZN34_INTERNAL_e3ee36da_4_k_cu_edf0dd896thrust24THRUST_300001_SM_1000_NS12placeholders2_7E - _ZN34_INTERNAL_e3ee36da_4_k_cu_edf0dd894cuda3std6ranges3__45__cpo4dataE)
_ZN34_INTERNAL_e3ee36da_4_k_cu_edf0dd894cuda3std6ranges3__45__cpo4dataE:
	.zero		1
	.type		_ZN34_INTERNAL_e3ee36da_4_k_cu_edf0dd896thrust24THRUST_300001_SM_1000_NS12placeholders2_7E,@object
	.size		_ZN34_INTERNAL_e3ee36da_4_k_cu_edf0dd896thrust24THRUST_300001_SM_1000_NS12placeholders2_7E,(_ZN34_INTERNAL_e3ee36da_4_k_cu_edf0dd894cuda3std3__45__cpo6rbeginE - _ZN34_INTERNAL_e3ee36da_4_k_cu_edf0dd896thrust24THRUST_300001_SM_1000_NS12placeholders2_7E)
_ZN34_INTERNAL_e3ee36da_4_k_cu_edf0dd896thrust24THRUST_300001_SM_1000_NS12placeholders2_7E:
	.zero		1
	.type		_ZN34_INTERNAL_e3ee36da_4_k_cu_edf0dd894cuda3std3__45__cpo6rbeginE,@object
	.size		_ZN34_INTERNAL_e3ee36da_4_k_cu_edf0dd894cuda3std3__45__cpo6rbeginE,(_ZN34_INTERNAL_e3ee36da_4_k_cu_edf0dd894cuda3std6ranges3__45__cpo7advanceE - _ZN34_INTERNAL_e3ee36da_4_k_cu_edf0dd894cuda3std3__45__cpo6rbeginE)
_ZN34_INTERNAL_e3ee36da_4_k_cu_edf0dd894cuda3std3__45__cpo6rbeginE:
	.zero		1
	.type		_ZN34_INTERNAL_e3ee36da_4_k_cu_edf0dd894cuda3std6ranges3__45__cpo7advanceE,@object
	.size		_ZN34_INTERNAL_e3ee36da_4_k_cu_edf0dd894cuda3std6ranges3__45__cpo7advanceE,(_ZN34_INTERNAL_e3ee36da_4_k_cu_edf0dd894cuda3std3__47nulloptE - _ZN34_INTERNAL_e3ee36da_4_k_cu_edf0dd894cuda3std6ranges3__45__cpo7advanceE)
_ZN34_INTERNAL_e3ee36da_4_k_cu_edf0dd894cuda3std6ranges3__45__cpo7advanceE:
	.zero		1
	.type		_ZN34_INTERNAL_e3ee36da_4_k_cu_edf0dd894cuda3std3__47nulloptE,@object
	.size		_ZN34_INTERNAL_e3ee36da_4_k_cu_edf0dd894cuda3std3__47nulloptE,(_ZN34_INTERNAL_e3ee36da_4_k_cu_edf0dd894cuda3std6ranges3__45__cpo8distanceE - _ZN34_INTERNAL_e3ee36da_4_k_cu_edf0dd894cuda3std3__47nulloptE)
_ZN34_INTERNAL_e3ee36da_4_k_cu_edf0dd894cuda3std3__47nulloptE:
	.zero		1
	.type		_ZN34_INTERNAL_e3ee36da_4_k_cu_edf0dd894cuda3std6ranges3__45__cpo8distanceE,@object
	.size		_ZN34_INTERNAL_e3ee36da_4_k_cu_edf0dd894cuda3std6ranges3__45__cpo8distanceE,(_ZN34_INTERNAL_e3ee36da_4_k_cu_edf0dd896thrust24THRUST_300001_SM_1000_NS12placeholders2_6E - _ZN34_INTERNAL_e3ee36da_4_k_cu_edf0dd894cuda3std6ranges3__45__cpo8distanceE)
_ZN34_INTERNAL_e3ee36da_4_k_cu_edf0dd894cuda3std6ranges3__45__cpo8distanceE:
	.zero		1
	.type		_ZN34_INTERNAL_e3ee36da_4_k_cu_edf0dd896thrust24THRUST_300001_SM_1000_NS12placeholders2_6E,@object
	.size		_ZN34_INTERNAL_e3ee36da_4_k_cu_edf0dd896thrust24THRUST_300001_SM_1000_NS12placeholders2_6E,(_ZN34_INTERNAL_e3ee36da_4_k_cu_edf0dd894cuda3std3__45__cpo4cendE - _ZN34_INTERNAL_e3ee36da_4_k_cu_edf0dd896thrust24THRUST_300001_SM_1000_NS12placeholders2_6E)
_ZN34_INTERNAL_e3ee36da_4_k_cu_edf0dd896thrust24THRUST_300001_SM_1000_NS12placeholders2_6E:
	.zero		1
	.type		_ZN34_INTERNAL_e3ee36da_4_k_cu_edf0dd894cuda3std3__45__cpo4cendE,@object
	.size		_ZN34_INTERNAL_e3ee36da_4_k_cu_edf0dd894cuda3std3__45__cpo4cendE,(_ZN34_INTERNAL_e3ee36da_4_k_cu_edf0dd894cuda3std6ranges3__45__cpo4cendE - _ZN34_INTERNAL_e3ee36da_4_k_cu_edf0dd894cuda3std3__45__cpo4cendE)
_ZN34_INTERNAL_e3ee36da_4_k_cu_edf0dd894cuda3std3__45__cpo4cendE:
	.zero		1
	.type		_ZN34_INTERNAL_e3ee36da_4_k_cu_edf0dd894cuda3std6ranges3__45__cpo4cendE,@object
	.size		_ZN34_INTERNAL_e3ee36da_4_k_cu_edf0dd894cuda3std6ranges3__45__cpo4cendE,(_ZN34_INTERNAL_e3ee36da_4_k_cu_edf0dd894cuda3std3__420unreachable_sentinelE - _ZN34_INTERNAL_e3ee36da_4_k_cu_edf0dd894cuda3std6ranges3__45__cpo4cendE)
_ZN34_INTERNAL_e3ee36da_4_k_cu_edf0dd894cuda3std6ranges3__45__cpo4cendE:
	.zero		1
	.type		_ZN34_INTERNAL_e3ee36da_4_k_cu_edf0dd894cuda3std3__420unreachable_sentinelE,@object
	.size		_ZN34_INTERNAL_e3ee36da_4_k_cu_edf0dd894cuda3std3__420unreachable_sentinelE,(_ZN34_INTERNAL_e3ee36da_4_k_cu_edf0dd894cuda3std6ranges3__45__cpo5ssizeE - _ZN34_INTERNAL_e3ee36da_4_k_cu_edf0dd894cuda3std3__420unreachable_sentinelE)
_ZN34_INTERNAL_e3ee36da_4_k_cu_edf0dd894cuda3std3__420unreachable_sentinelE:
	.zero		1
	.type		_ZN34_INTERNAL_e3ee36da_4_k_cu_edf0dd894cuda3std6ranges3__45__cpo5ssizeE,@object
	.size		_ZN34_INTERNAL_e3ee36da_4_k_cu_edf0dd894cuda3std6ranges3__45__cpo5ssizeE,(_ZN34_INTERNAL_e3ee36da_4_k_cu_edf0dd896thrust24THRUST_300001_SM_1000_NS12placeholders3_10E - _ZN34_INTERNAL_e3ee36da_4_k_cu_edf0dd894cuda3std6ranges3__45__cpo5ssizeE)
_ZN34_INTERNAL_e3ee36da_4_k_cu_edf0dd894cuda3std6ranges3__45__cpo5ssizeE:
	.zero		1
	.type		_ZN34_INTERNAL_e3ee36da_4_k_cu_edf0dd896thrust24THRUST_300001_SM_1000_NS12placeholders3_10E,@object
	.size		_ZN34_INTERNAL_e3ee36da_4_k_cu_edf0dd896thrust24THRUST_300001_SM_1000_NS12placeholders3_10E,(_ZN34_INTERNAL_e3ee36da_4_k_cu_edf0dd894cuda3std3__45__cpo5crendE - _ZN34_INTERNAL_e3ee36da_4_k_cu_edf0dd896thrust24THRUST_300001_SM_1000_NS12placeholders3_10E)
_ZN34_INTERNAL_e3ee36da_4_k_cu_edf0dd896thrust24THRUST_300001_SM_1000_NS12placeholders3_10E:
	.zero		1
	.type		_ZN34_INTERNAL_e3ee36da_4_k_cu_edf0dd894cuda3std3__45__cpo5crendE,@object
	.size		_ZN34_INTERNAL_e3ee36da_4_k_cu_edf0dd894cuda3std3__45__cpo5crendE,(_ZN34_INTERNAL_e3ee36da_4_k_cu_edf0dd894cuda3std6ranges3__45__cpo4prevE - _ZN34_INTERNAL_e3ee36da_4_k_cu_edf0dd894cuda3std3__45__cpo5crendE)
_ZN34_INTERNAL_e3ee36da_4_k_cu_edf0dd894cuda3std3__45__cpo5crendE:
	.zero		1
	.type		_ZN34_INTERNAL_e3ee36da_4_k_cu_edf0dd894cuda3std6ranges3__45__cpo4prevE,@object
	.size		_ZN34_INTERNAL_e3ee36da_4_k_cu_edf0dd894cuda3std6ranges3__45__cpo4prevE,(_ZN34_INTERNAL_e3ee36da_4_k_cu_edf0dd894cuda3std6ranges3__45__cpo9iter_moveE - _ZN34_INTERNAL_e3ee36da_4_k_cu_edf0dd894cuda3std6ranges3__45__cpo4prevE)
_ZN34_INTERNAL_e3ee36da_4_k_cu_edf0dd894cuda3std6ranges3__45__cpo4prevE:
	.zero		1
	.type		_ZN34_INTERNAL_e3ee36da_4_k_cu_edf0dd894cuda3std6ranges3__45__cpo9iter_moveE,@object
	.size		_ZN34_INTERNAL_e3ee36da_4_k_cu_edf0dd894cuda3std6ranges3__45__cpo9iter_moveE,(_ZN34_INTERNAL_e3ee36da_4_k_cu_edf0dd896thrust24THRUST_300001_SM_1000_NS12placeholders2_2E - _ZN34_INTERNAL_e3ee36da_4_k_cu_edf0dd894cuda3std6ranges3__45__cpo9iter_moveE)
_ZN34_INTERNAL_e3ee36da_4_k_cu_edf0dd894cuda3std6ranges3__45__cpo9iter_moveE:
	.zero		1
	.type		_ZN34_INTERNAL_e3ee36da_4_k_cu_edf0dd896thrust24THRUST_300001_SM_1000_NS12placeholders2_2E,@object
	.size		_ZN34_INTERNAL_e3ee36da_4_k_cu_edf0dd896thrust24THRUST_300001_SM_1000_NS12placeholders2_2E,(_ZN34_INTERNAL_e3ee36da_4_k_cu_edf0dd896thrust24THRUST_300001_SM_1000_NS12placeholders2_4E - _ZN34_INTERNAL_e3ee36da_4_k_cu_edf0dd896thrust24THRUST_300001_SM_1000_NS12placeholders2_2E)
_ZN34_INTERNAL_e3ee36da_4_k_cu_edf0dd896thrust24THRUST_300001_SM_1000_NS12placeholders2_2E:
	.zero		1
	.type		_ZN34_INTERNAL_e3ee36da_4_k_cu_edf0dd896thrust24THRUST_300001_SM_1000_NS12placeholders2_4E,@object
	.size		_ZN34_INTERNAL_e3ee36da_4_k_cu_edf0dd896thrust24THRUST_300001_SM_1000_NS12placeholders2_4E,(_ZN34_INTERNAL_e3ee36da_4_k_cu_edf0dd894cuda3std3__45__cpo3endE - _ZN34_INTERNAL_e3ee36da_4_k_cu_edf0dd896thrust24THRUST_300001_SM_1000_NS12placeholders2_4E)
_ZN34_INTERNAL_e3ee36da_4_k_cu_edf0dd896thrust24THRUST_300001_SM_1000_NS12placeholders2_4E:
	.zero		1
	.type		_ZN34_INTERNAL_e3ee36da_4_k_cu_edf0dd894cuda3std3__45__cpo3endE,@object
	.size		_ZN34_INTERNAL_e3ee36da_4_k_cu_edf0dd894cuda3std3__45__cpo3endE,(_ZN34_INTERNAL_e3ee36da_4_k_cu_edf0dd894cuda3std6ranges3__45__cpo3endE - _ZN34_INTERNAL_e3ee36da_4_k_cu_edf0dd894cuda3std3__45__cpo3endE)
_ZN34_INTERNAL_e3ee36da_4_k_cu_edf0dd894cuda3std3__45__cpo3endE:
	.zero		1
	.type		_ZN34_INTERNAL_e3ee36da_4_k_cu_edf0dd894cuda3std6ranges3__45__cpo3endE,@object
	.size		_ZN34_INTERNAL_e3ee36da_4_k_cu_edf0dd894cuda3std6ranges3__45__cpo3endE,(_ZN34_INTERNAL_e3ee36da_4_k_cu_edf0dd894cuda3std3__419piecewise_constructE - _ZN34_INTERNAL_e3ee36da_4_k_cu_edf0dd894cuda3std6ranges3__45__cpo3endE)
_ZN34_INTERNAL_e3ee36da_4_k_cu_edf0dd894cuda3std6ranges3__45__cpo3endE:
	.zero		1
	.type		_ZN34_INTERNAL_e3ee36da_4_k_cu_edf0dd894cuda3std3__419piecewise_constructE,@object
	.size		_ZN34_INTERNAL_e3ee36da_4_k_cu_edf0dd894cuda3std3__419piecewise_constructE,(_ZN34_INTERNAL_e3ee36da_4_k_cu_edf0dd894cuda3std6ranges3__45__cpo5cdataE - _ZN34_INTERNAL_e3ee36da_4_k_cu_edf0dd894cuda3std3__419piecewise_constructE)
_ZN34_INTERNAL_e3ee36da_4_k_cu_edf0dd894cuda3std3__419piecewise_constructE:
	.zero		1
	.type		_ZN34_INTERNAL_e3ee36da_4_k_cu_edf0dd894cuda3std6ranges3__45__cpo5cdataE,@object
	.size		_ZN34_INTERNAL_e3ee36da_4_k_cu_edf0dd894cuda3std6ranges3__45__cpo5cdataE,(_ZN34_INTERNAL_e3ee36da_4_k_cu_edf0dd896thrust24THRUST_300001_SM_1000_NS12placeholders2_8E - _ZN34_INTERNAL_e3ee36da_4_k_cu_edf0dd894cuda3std6ranges3__45__cpo5cdataE)
_ZN34_INTERNAL_e3ee36da_4_k_cu_edf0dd894cuda3std6ranges3__45__cpo5cdataE:
	.zero		1
	.type		_ZN34_INTERNAL_e3ee36da_4_k_cu_edf0dd896thrust24THRUST_300001_SM_1000_NS12placeholders2_8E,@object
	.size		_ZN34_INTERNAL_e3ee36da_4_k_cu_edf0dd896thrust24THRUST_300001_SM_1000_NS12placeholders2_8E,(_ZN34_INTERNAL_e3ee36da_4_k_cu_edf0dd894cuda3std3__45__cpo4rendE - _ZN34_INTERNAL_e3ee36da_4_k_cu_edf0dd896thrust24THRUST_300001_SM_1000_NS12placeholders2_8E)
_ZN34_INTERNAL_e3ee36da_4_k_cu_edf0dd896thrust24THRUST_300001_SM_1000_NS12placeholders2_8E:
	.zero		1
	.type		_ZN34_INTERNAL_e3ee36da_4_k_cu_edf0dd894cuda3std3__45__cpo4rendE,@object
	.size		_ZN34_INTERNAL_e3ee36da_4_k_cu_edf0dd894cuda3std3__45__cpo4rendE,(_ZN34_INTERNAL_e3ee36da_4_k_cu_edf0dd894cuda3std6ranges3__45__cpo9iter_swapE - _ZN34_INTERNAL_e3ee36da_4_k_cu_edf0dd894cuda3std3__45__cpo4rendE)
_ZN34_INTERNAL_e3ee36da_4_k_cu_edf0dd894cuda3std3__45__cpo4rendE:
	.zero		1
	.type		_ZN34_INTERNAL_e3ee36da_4_k_cu_edf0dd894cuda3std6ranges3__45__cpo9iter_swapE,@object
	.size		_ZN34_INTERNAL_e3ee36da_4_k_cu_edf0dd894cuda3std6ranges3__45__cpo9iter_swapE,(_ZN34_INTERNAL_e3ee36da_4_k_cu_edf0dd894cuda3std3__48unexpectE - _ZN34_INTERNAL_e3ee36da_4_k_cu_edf0dd894cuda3std6ranges3__45__cpo9iter_swapE)
_ZN34_INTERNAL_e3ee36da_4_k_cu_edf0dd894cuda3std6ranges3__45__cpo9iter_swapE:
	.zero		1
	.type		_ZN34_INTERNAL_e3ee36da_4_k_cu_edf0dd894cuda3std3__48unexpectE,@object
	.size		_ZN34_INTERNAL_e3ee36da_4_k_cu_edf0dd894cuda3std3__48unexpectE,(_ZN34_INTERNAL_e3ee36da_4_k_cu_edf0dd896thrust24THRUST_300001_SM_1000_NS6system6detail10sequential3seqE - _ZN34_INTERNAL_e3ee36da_4_k_cu_edf0dd894cuda3std3__48unexpectE)
_ZN34_INTERNAL_e3ee36da_4_k_cu_edf0dd894cuda3std3__48unexpectE:
	.zero		1
	.type		_ZN34_INTERNAL_e3ee36da_4_k_cu_edf0dd896thrust24THRUST_300001_SM_1000_NS6system6detail10sequential3seqE,@object
	.size		_ZN34_INTERNAL_e3ee36da_4_k_cu_edf0dd896thrust24THRUST_300001_SM_1000_NS6system6detail10sequential3seqE,(.L_29 - _ZN34_INTERNAL_e3ee36da_4_k_cu_edf0dd896thrust24THRUST_300001_SM_1000_NS6system6detail10sequential3seqE)
_ZN34_INTERNAL_e3ee36da_4_k_cu_edf0dd896thrust24THRUST_300001_SM_1000_NS6system6detail10sequential3seqE:
	.zero		1
.L_29:


//--------------------- .nv.shared._ZN3cub18CUB_300001_SM_10006detail6reduce18DeviceReduceKernelINS2_10policy_hubIdyN4cuda3__47maximumIvEEE10Policy1000EPdyS8_dNS5_3std3__410__identityEEEvT0_PT3_T1_NS0_13GridEvenShareISI_EET2_T4_ --------------------------
	.section	.nv.shared._ZN3cub18CUB_300001_SM_10006detail6reduce18DeviceReduceKernelINS2_10policy_hubIdyN4cuda3__47maximumIvEEE10Policy1000EPdyS8_dNS5_3std3__410__identityEEEvT0_PT3_T1_NS0_13GridEvenShareISI_EET2_T4_,"aw",@nobits
	.sectionflags	@""
	.align	8
.nv.shared._ZN3cub18CUB_300001_SM_10006detail6reduce18DeviceReduceKernelINS2_10policy_hubIdyN4cuda3__47maximumIvEEE10Policy1000EPdyS8_dNS5_3std3__410__identityEEEvT0_PT3_T1_NS0_13GridEvenShareISI_EET2_T4_:
	.zero		1104


//--------------------- .nv.shared._ZN3cub18CUB_300001_SM_10006detail6reduce28DeviceReduceSingleTileKernelINS2_10policy_hubIdyN4cuda3__47maximumIvEEE10Policy1000EPdSB_yS8_ddNS5_3std3__410__identityEEEvT0_T1_T2_T3_T4_T6_ --------------------------
	.section	.nv.shared._ZN3cub18CUB_300001_SM_10006detail6reduce28DeviceReduceSingleTileKernelINS2_10policy_hubIdyN4cuda3__47maximumIvEEE10Policy1000EPdSB_yS8_ddNS5_3std3__410__identityEEEvT0_T1_T2_T3_T4_T6_,"aw",@nobits
	.sectionflags	@""
	.align	8
.nv.shared._ZN3cub18CUB_300001_SM_10006detail6reduce28DeviceReduceSingleTileKernelINS2_10policy_hubIdyN4cuda3__47maximumIvEEE10Policy1000EPdSB_yS8_ddNS5_3std3__410__identityEEEvT0_T1_T2_T3_T4_T6_:
	.zero		1104


//--------------------- .nv.constant0._ZN3cub18CUB_300001_SM_10006detail6reduce28DeviceReduceSingleTileKernelINS2_10policy_hubIdyN4cuda3__47maximumIvEEE10Policy1000EPdSB_iS8_ddNS5_3std3__410__identityEEEvT0_T1_T2_T3_T4_T6_ --------------------------
	.section	.nv.constant0._ZN3cub18CUB_300001_SM_10006detail6reduce28DeviceReduceSingleTileKernelINS2_10policy_hubIdyN4cuda3__47maximumIvEEE10Policy1000EPdSB_iS8_ddNS5_3std3__410__identityEEEvT0_T1_T2_T3_T4_T6_,"a",@progbits
	.sectionflags	@""
	.align	4
.nv.constant0._ZN3cub18CUB_300001_SM_10006detail6reduce28DeviceReduceSingleTileKernelINS2_10policy_hubIdyN4cuda3__47maximumIvEEE10Policy1000EPdSB_iS8_ddNS5_3std3__410__identityEEEvT0_T1_T2_T3_T4_T6_:
	.zero		929


//--------------------- .nv.constant0._ZN3cub18CUB_300001_SM_10006detail6reduce18DeviceReduceKernelINS2_10policy_hubIdyN4cuda3__47maximumIvEEE10Policy1000EPdyS8_dNS5_3std3__410__identityEEEvT0_PT3_T1_NS0_13GridEvenShareISI_EET2_T4_ --------------------------
	.section	.nv.constant0._ZN3cub18CUB_300001_SM_10006detail6reduce18DeviceReduceKernelINS2_10policy_hubIdyN4cuda3__47maximumIvEEE10Policy1000EPdyS8_dNS5_3std3__410__identityEEEvT0_PT3_T1_NS0_13GridEvenShareISI_EET2_T4_,"a",@progbits
	.sectionflags	@""
	.align	4
.nv.constant0._ZN3cub18CUB_300001_SM_10006detail6reduce18DeviceReduceKernelINS2_10policy_hubIdyN4cuda3__47maximumIvEEE10Policy1000EPdyS8_dNS5_3std3__410__identityEEEvT0_PT3_T1_NS0_13GridEvenShareISI_EET2_T4_:
	.zero		994


//--------------------- .nv.constant0._ZN3cub18CUB_300001_SM_10006detail6reduce28DeviceReduceSingleTileKernelINS2_10policy_hubIdyN4cuda3__47maximumIvEEE10Policy1000EPdSB_yS8_ddNS5_3std3__410__identityEEEvT0_T1_T2_T3_T4_T6_ --------------------------
	.section	.nv.constant0._ZN3cub18CUB_300001_SM_10006detail6reduce28DeviceReduceSingleTileKernelINS2_10policy_hubIdyN4cuda3__47maximumIvEEE10Policy1000EPdSB_yS8_ddNS5_3std3__410__identityEEEvT0_T1_T2_T3_T4_T6_,"a",@progbits
	.sectionflags	@""
	.align	4
.nv.constant0._ZN3cub18CUB_300001_SM_10006detail6reduce28DeviceReduceSingleTileKernelINS2_10policy_hubIdyN4cuda3__47maximumIvEEE10Policy1000EPdSB_yS8_ddNS5_3std3__410__identityEEEvT0_T1_T2_T3_T4_T6_:
	.zero		937


//--------------------- .nv.constant0._ZN3cub18CUB_300001_SM_10006detail11EmptyKernelIvEEvv --------------------------
	.section	.nv.constant0._ZN3cub18CUB_300001_SM_10006detail11EmptyKernelIvEEvv,"a",@progbits
	.sectionflags	@""
	.align	4
.nv.constant0._ZN3cub18CUB_300001_SM_10006detail11EmptyKernelIvEEvv:
	.zero		896


//--------------------- .nv.constant0._Z8getDeltaPdS_S_i --------------------------
	.section	.nv.constant0._Z8getDeltaPdS_S_i,"a",@progbits
	.sectionflags	@""
	.align	4
.nv.constant0._Z8getDeltaPdS_S_i:
	.zero		924


//--------------------- .nv.constant0._Z5solvePKdPdy --------------------------
	.section	.nv.constant0._Z5solvePKdPdy,"a",@progbits
	.sectionflags	@""
	.align	4
.nv.constant0._Z5solvePKdPdy:
	.zero		920


//--------------------- .nv.constant0._Z9fillEdgesPdmdddd --------------------------
	.section	.nv.constant0._Z9fillEdgesPdmdddd,"a",@progbits
	.sectionflags	@""
	.align	4
.nv.constant0._Z9fillEdgesPdmdddd:
	.zero		944


//--------------------- SYMBOLS --------------------------

	.type		.nv.reservedSmem.offset0,@object
	.size		.nv.reservedSmem.offset0,0x4
	.type		.nv.reservedSmem.cap,@object
	.size		.nv.reservedSmem.cap,0x4
